//
// Generated by NVIDIA NVVM Compiler
//
// Compiler Build ID: CL-36424714
// Cuda compilation tools, release 13.0, V13.0.88
// Based on NVVM 20.0.0
//

.version 9.0
.target sm_100
.address_size 64

	// .globl	_Z14applyDirichletPdS_mmPmm
.extern .func  (.param .b32 func_retval0) vprintf
(
	.param .b64 vprintf_param_0,
	.param .b64 vprintf_param_1
)
;
.extern .func __assertfail
(
	.param .b64 __assertfail_param_0,
	.param .b64 __assertfail_param_1,
	.param .b32 __assertfail_param_2,
	.param .b64 __assertfail_param_3,
	.param .b64 __assertfail_param_4
)
;
.global .align 1 .b8 __unnamed_1[57] = {118, 111, 105, 100, 32, 106, 97, 99, 111, 98, 105, 97, 110, 95, 116, 111, 95, 108, 97, 112, 108, 97, 99, 105, 97, 110, 40, 100, 111, 117, 98, 108, 101, 32, 42, 44, 32, 100, 111, 117, 98, 108, 101, 32, 42, 44, 32, 105, 110, 116, 44, 32, 105, 110, 116, 41};
// _ZZ36cu_macro_tet4_laplacian_apply_kernelIdEvmmiPKT_S2_PS0_E13vals_gathered has been demoted
// _ZZ36cu_macro_tet4_laplacian_apply_kernelIdEvmmiPKT_S2_PS0_E15vals_to_scatter has been demoted
.global .align 1 .b8 $str$1[2] = {10};
.global .align 1 .b8 $str$2[29] = {100, 101, 116, 101, 114, 109, 105, 110, 97, 110, 116, 95, 51, 120, 51, 40, 109, 105, 99, 114, 111, 95, 74, 41, 32, 62, 32, 48};
.global .align 1 .b8 $str$3[27] = {47, 116, 109, 112, 47, 115, 97, 115, 115, 95, 99, 117, 95, 101, 95, 121, 121, 114, 122, 104, 108, 47, 107, 46, 99, 117};
.global .align 1 .b8 $str$4[23] = {100, 111, 116, 80, 114, 111, 100, 117, 99, 116, 32, 111, 102, 32, 37, 100, 58, 32, 37, 108, 102, 10};
.global .align 1 .b8 $str$5[24] = {118, 101, 99, 88, 32, 97, 102, 116, 101, 114, 32, 118, 101, 99, 116, 111, 114, 65, 100, 100, 58, 32, 10};
.global .align 1 .b8 $str$6[5] = {37, 108, 102, 32};
.global .align 1 .b8 $str$7[20] = {112, 32, 105, 110, 32, 118, 101, 99, 116, 111, 114, 77, 105, 110, 117, 115, 58, 32, 10};
.global .align 1 .b8 $str$8[12] = {97, 108, 112, 104, 97, 58, 32, 37, 108, 102, 10};
.global .align 1 .b8 $str$9[30] = {115, 99, 97, 108, 97, 114, 68, 105, 118, 105, 100, 101, 32, 111, 102, 32, 37, 108, 102, 47, 37, 108, 102, 58, 32, 37, 108, 102, 10};
.global .align 1 .b8 $str$10[33] = {112, 58, 37, 100, 32, 118, 97, 108, 115, 95, 103, 97, 116, 104, 101, 114, 101, 100, 91, 37, 100, 44, 32, 37, 100, 93, 58, 32, 37, 108, 102, 10};

.visible .entry _Z14applyDirichletPdS_mmPmm(
	.param .u64 .ptr .align 1 _Z14applyDirichletPdS_mmPmm_param_0,
	.param .u64 .ptr .align 1 _Z14applyDirichletPdS_mmPmm_param_1,
	.param .u64 _Z14applyDirichletPdS_mmPmm_param_2,
	.param .u64 _Z14applyDirichletPdS_mmPmm_param_3,
	.param .u64 .ptr .align 1 _Z14applyDirichletPdS_mmPmm_param_4,
	.param .u64 _Z14applyDirichletPdS_mmPmm_param_5
)
{
	.reg .pred 	%p<12>;
	.reg .b32 	%r<7>;
	.reg .b64 	%rd<131>;
	.reg .b64 	%fd<16>;

	ld.param.u64 	%rd24, [_Z14applyDirichletPdS_mmPmm_param_0];
	ld.param.u64 	%rd25, [_Z14applyDirichletPdS_mmPmm_param_1];
	ld.param.u64 	%rd21, [_Z14applyDirichletPdS_mmPmm_param_2];
	ld.param.u64 	%rd22, [_Z14applyDirichletPdS_mmPmm_param_3];
	ld.param.u64 	%rd26, [_Z14applyDirichletPdS_mmPmm_param_4];
	ld.param.u64 	%rd23, [_Z14applyDirichletPdS_mmPmm_param_5];
	cvta.to.global.u64 	%rd1, %rd24;
	cvta.to.global.u64 	%rd2, %rd25;
	cvta.to.global.u64 	%rd3, %rd26;
	mov.u32 	%r3, %ctaid.x;
	mov.u32 	%r1, %ntid.x;
	mov.u32 	%r4, %tid.x;
	mad.lo.s32 	%r5, %r3, %r1, %r4;
	cvt.u64.u32 	%rd125, %r5;
	setp.le.u64 	%p1, %rd21, %rd125;
	@%p1 bra 	$L__BB0_15;
	setp.eq.s64 	%p2, %rd23, 0;
	mov.u32 	%r6, %nctaid.x;
	mul.lo.s32 	%r2, %r1, %r6;
	@%p2 bra 	$L__BB0_15;
	and.b64  	%rd5, %rd23, 7;
	and.b64  	%rd6, %rd23, 3;
	and.b64  	%rd7, %rd23, -8;
	cvt.u64.u32 	%rd8, %r2;
$L__BB0_3:
	setp.lt.u64 	%p3, %rd23, 8;
	mov.b64 	%rd129, 0;
	@%p3 bra 	$L__BB0_6;
	add.s64 	%rd126, %rd3, 32;
	mov.u64 	%rd127, %rd7;
$L__BB0_5:
	.pragma "nounroll";
	ld.global.u64 	%rd28, [%rd126+-32];
	mad.lo.s64 	%rd29, %rd28, %rd22, %rd125;
	shl.b64 	%rd30, %rd29, 3;
	add.s64 	%rd31, %rd2, %rd30;
	ld.global.f64 	%fd1, [%rd31];
	add.s64 	%rd32, %rd1, %rd30;
	st.global.f64 	[%rd32], %fd1;
	ld.global.u64 	%rd33, [%rd126+-24];
	mad.lo.s64 	%rd34, %rd33, %rd22, %rd125;
	shl.b64 	%rd35, %rd34, 3;
	add.s64 	%rd36, %rd2, %rd35;
	ld.global.f64 	%fd2, [%rd36];
	add.s64 	%rd37, %rd1, %rd35;
	st.global.f64 	[%rd37], %fd2;
	ld.global.u64 	%rd38, [%rd126+-16];
	mad.lo.s64 	%rd39, %rd38, %rd22, %rd125;
	shl.b64 	%rd40, %rd39, 3;
	add.s64 	%rd41, %rd2, %rd40;
	ld.global.f64 	%fd3, [%rd41];
	add.s64 	%rd42, %rd1, %rd40;
	st.global.f64 	[%rd42], %fd3;
	ld.global.u64 	%rd43, [%rd126+-8];
	mad.lo.s64 	%rd44, %rd43, %rd22, %rd125;
	shl.b64 	%rd45, %rd44, 3;
	add.s64 	%rd46, %rd2, %rd45;
	ld.global.f64 	%fd4, [%rd46];
	add.s64 	%rd47, %rd1, %rd45;
	st.global.f64 	[%rd47], %fd4;
	ld.global.u64 	%rd48, [%rd126];
	mad.lo.s64 	%rd49, %rd48, %rd22, %rd125;
	shl.b64 	%rd50, %rd49, 3;
	add.s64 	%rd51, %rd2, %rd50;
	ld.global.f64 	%fd5, [%rd51];
	add.s64 	%rd52, %rd1, %rd50;
	st.global.f64 	[%rd52], %fd5;
	ld.global.u64 	%rd53, [%rd126+8];
	mad.lo.s64 	%rd54, %rd53, %rd22, %rd125;
	shl.b64 	%rd55, %rd54, 3;
	add.s64 	%rd56, %rd2, %rd55;
	ld.global.f64 	%fd6, [%rd56];
	add.s64 	%rd57, %rd1, %rd55;
	st.global.f64 	[%rd57], %fd6;
	ld.global.u64 	%rd58, [%rd126+16];
	mad.lo.s64 	%rd59, %rd58, %rd22, %rd125;
	shl.b64 	%rd60, %rd59, 3;
	add.s64 	%rd61, %rd2, %rd60;
	ld.global.f64 	%fd7, [%rd61];
	add.s64 	%rd62, %rd1, %rd60;
	st.global.f64 	[%rd62], %fd7;
	ld.global.u64 	%rd63, [%rd126+24];
	mad.lo.s64 	%rd64, %rd63, %rd22, %rd125;
	shl.b64 	%rd65, %rd64, 3;
	add.s64 	%rd66, %rd2, %rd65;
	ld.global.f64 	%fd8, [%rd66];
	add.s64 	%rd67, %rd1, %rd65;
	st.global.f64 	[%rd67], %fd8;
	add.s64 	%rd127, %rd127, -8;
	add.s64 	%rd126, %rd126, 64;
	setp.ne.s64 	%p4, %rd127, 0;
	mov.u64 	%rd129, %rd7;
	@%p4 bra 	$L__BB0_5;
$L__BB0_6:
	setp.eq.s64 	%p5, %rd5, 0;
	@%p5 bra 	$L__BB0_14;
	add.s64 	%rd68, %rd5, -1;
	setp.lt.u64 	%p6, %rd68, 3;
	@%p6 bra 	$L__BB0_9;
	shl.b64 	%rd69, %rd129, 3;
	add.s64 	%rd70, %rd3, %rd69;
	ld.global.u64 	%rd71, [%rd70];
	mad.lo.s64 	%rd72, %rd71, %rd22, %rd125;
	shl.b64 	%rd73, %rd72, 3;
	add.s64 	%rd74, %rd2, %rd73;
	ld.global.f64 	%fd9, [%rd74];
	add.s64 	%rd75, %rd1, %rd73;
	st.global.f64 	[%rd75], %fd9;
	add.s64 	%rd76, %rd69, 8;
	and.b64  	%rd77, %rd76, 34359738360;
	add.s64 	%rd78, %rd3, %rd77;
	ld.global.u64 	%rd79, [%rd78];
	mad.lo.s64 	%rd80, %rd79, %rd22, %rd125;
	shl.b64 	%rd81, %rd80, 3;
	add.s64 	%rd82, %rd2, %rd81;
	ld.global.f64 	%fd10, [%rd82];
	add.s64 	%rd83, %rd1, %rd81;
	st.global.f64 	[%rd83], %fd10;
	add.s64 	%rd84, %rd69, 16;
	and.b64  	%rd85, %rd84, 34359738360;
	add.s64 	%rd86, %rd3, %rd85;
	ld.global.u64 	%rd87, [%rd86];
	mad.lo.s64 	%rd88, %rd87, %rd22, %rd125;
	shl.b64 	%rd89, %rd88, 3;
	add.s64 	%rd90, %rd2, %rd89;
	ld.global.f64 	%fd11, [%rd90];
	add.s64 	%rd91, %rd1, %rd89;
	st.global.f64 	[%rd91], %fd11;
	add.s64 	%rd92, %rd69, 24;
	and.b64  	%rd93, %rd92, 34359738360;
	add.s64 	%rd94, %rd3, %rd93;
	ld.global.u64 	%rd95, [%rd94];
	mad.lo.s64 	%rd96, %rd95, %rd22, %rd125;
	shl.b64 	%rd97, %rd96, 3;
	add.s64 	%rd98, %rd2, %rd97;
	ld.global.f64 	%fd12, [%rd98];
	add.s64 	%rd99, %rd1, %rd97;
	st.global.f64 	[%rd99], %fd12;
	add.s64 	%rd100, %rd129, 4;
	and.b64  	%rd129, %rd100, 4294967295;
$L__BB0_9:
	setp.eq.s64 	%p7, %rd6, 0;
	@%p7 bra 	$L__BB0_14;
	setp.eq.s64 	%p8, %rd6, 1;
	@%p8 bra 	$L__BB0_12;
	shl.b64 	%rd101, %rd129, 3;
	add.s64 	%rd102, %rd3, %rd101;
	ld.global.u64 	%rd103, [%rd102];
	mad.lo.s64 	%rd104, %rd103, %rd22, %rd125;
	shl.b64 	%rd105, %rd104, 3;
	add.s64 	%rd106, %rd2, %rd105;
	ld.global.f64 	%fd13, [%rd106];
	add.s64 	%rd107, %rd1, %rd105;
	st.global.f64 	[%rd107], %fd13;
	add.s64 	%rd108, %rd101, 8;
	and.b64  	%rd109, %rd108, 34359738360;
	add.s64 	%rd110, %rd3, %rd109;
	ld.global.u64 	%rd111, [%rd110];
	mad.lo.s64 	%rd112, %rd111, %rd22, %rd125;
	shl.b64 	%rd113, %rd112, 3;
	add.s64 	%rd114, %rd2, %rd113;
	ld.global.f64 	%fd14, [%rd114];
	add.s64 	%rd115, %rd1, %rd113;
	st.global.f64 	[%rd115], %fd14;
	add.s64 	%rd116, %rd129, 2;
	and.b64  	%rd129, %rd116, 4294967295;
$L__BB0_12:
	and.b64  	%rd117, %rd23, 1;
	setp.eq.b64 	%p9, %rd117, 1;
	not.pred 	%p10, %p9;
	@%p10 bra 	$L__BB0_14;
	shl.b64 	%rd118, %rd129, 3;
	add.s64 	%rd119, %rd3, %rd118;
	ld.global.u64 	%rd120, [%rd119];
	mad.lo.s64 	%rd121, %rd120, %rd22, %rd125;
	shl.b64 	%rd122, %rd121, 3;
	add.s64 	%rd123, %rd2, %rd122;
	ld.global.f64 	%fd15, [%rd123];
	add.s64 	%rd124, %rd1, %rd122;
	st.global.f64 	[%rd124], %fd15;
$L__BB0_14:
	add.s64 	%rd125, %rd125, %rd8;
	setp.lt.u64 	%p11, %rd125, %rd21;
	@%p11 bra 	$L__BB0_3;
$L__BB0_15:
	ret;

}
	// .globl	_Z15computeResidualPdS_S_mmm
.visible .entry _Z15computeResidualPdS_S_mmm(
	.param .u64 .ptr .align 1 _Z15computeResidualPdS_S_mmm_param_0,
	.param .u64 .ptr .align 1 _Z15computeResidualPdS_S_mmm_param_1,
	.param .u64 .ptr .align 1 _Z15computeResidualPdS_S_mmm_param_2,
	.param .u64 _Z15computeResidualPdS_S_mmm_param_3,
	.param .u64 _Z15computeResidualPdS_S_mmm_param_4,
	.param .u64 _Z15computeResidualPdS_S_mmm_param_5
)
{
	.reg .pred 	%p<12>;
	.reg .b32 	%r<7>;
	.reg .b64 	%rd<89>;
	.reg .b64 	%fd<46>;

	ld.param.u64 	%rd25, [_Z15computeResidualPdS_S_mmm_param_0];
	ld.param.u64 	%rd26, [_Z15computeResidualPdS_S_mmm_param_1];
	ld.param.u64 	%rd27, [_Z15computeResidualPdS_S_mmm_param_2];
	ld.param.u64 	%rd22, [_Z15computeResidualPdS_S_mmm_param_3];
	ld.param.u64 	%rd23, [_Z15computeResidualPdS_S_mmm_param_4];
	ld.param.u64 	%rd24, [_Z15computeResidualPdS_S_mmm_param_5];
	cvta.to.global.u64 	%rd1, %rd25;
	cvta.to.global.u64 	%rd2, %rd27;
	cvta.to.global.u64 	%rd3, %rd26;
	mov.u32 	%r3, %ctaid.x;
	mov.u32 	%r1, %ntid.x;
	mov.u32 	%r4, %tid.x;
	mad.lo.s32 	%r5, %r3, %r1, %r4;
	cvt.u64.u32 	%rd83, %r5;
	setp.le.u64 	%p1, %rd22, %rd83;
	@%p1 bra 	$L__BB1_15;
	setp.eq.s64 	%p2, %rd24, 0;
	mov.u32 	%r6, %nctaid.x;
	mul.lo.s32 	%r2, %r1, %r6;
	@%p2 bra 	$L__BB1_15;
	and.b64  	%rd5, %rd24, 7;
	and.b64  	%rd6, %rd24, -8;
	shl.b64 	%rd7, %rd23, 6;
	shl.b64 	%rd8, %rd23, 3;
	cvt.u64.u32 	%rd9, %r2;
$L__BB1_3:
	setp.lt.u64 	%p3, %rd24, 8;
	mov.b64 	%rd87, 0;
	@%p3 bra 	$L__BB1_6;
	shl.b64 	%rd84, %rd83, 3;
	mov.u64 	%rd85, %rd6;
$L__BB1_5:
	.pragma "nounroll";
	add.s64 	%rd29, %rd3, %rd84;
	ld.global.f64 	%fd1, [%rd29];
	add.s64 	%rd30, %rd2, %rd84;
	ld.global.f64 	%fd2, [%rd30];
	sub.f64 	%fd3, %fd1, %fd2;
	add.s64 	%rd31, %rd1, %rd84;
	st.global.f64 	[%rd31], %fd3;
	add.s64 	%rd32, %rd29, %rd8;
	ld.global.f64 	%fd4, [%rd32];
	add.s64 	%rd33, %rd30, %rd8;
	ld.global.f64 	%fd5, [%rd33];
	sub.f64 	%fd6, %fd4, %fd5;
	add.s64 	%rd34, %rd31, %rd8;
	st.global.f64 	[%rd34], %fd6;
	add.s64 	%rd35, %rd32, %rd8;
	ld.global.f64 	%fd7, [%rd35];
	add.s64 	%rd36, %rd33, %rd8;
	ld.global.f64 	%fd8, [%rd36];
	sub.f64 	%fd9, %fd7, %fd8;
	add.s64 	%rd37, %rd34, %rd8;
	st.global.f64 	[%rd37], %fd9;
	add.s64 	%rd38, %rd35, %rd8;
	ld.global.f64 	%fd10, [%rd38];
	add.s64 	%rd39, %rd36, %rd8;
	ld.global.f64 	%fd11, [%rd39];
	sub.f64 	%fd12, %fd10, %fd11;
	add.s64 	%rd40, %rd37, %rd8;
	st.global.f64 	[%rd40], %fd12;
	add.s64 	%rd41, %rd38, %rd8;
	ld.global.f64 	%fd13, [%rd41];
	add.s64 	%rd42, %rd39, %rd8;
	ld.global.f64 	%fd14, [%rd42];
	sub.f64 	%fd15, %fd13, %fd14;
	add.s64 	%rd43, %rd40, %rd8;
	st.global.f64 	[%rd43], %fd15;
	add.s64 	%rd44, %rd41, %rd8;
	ld.global.f64 	%fd16, [%rd44];
	add.s64 	%rd45, %rd42, %rd8;
	ld.global.f64 	%fd17, [%rd45];
	sub.f64 	%fd18, %fd16, %fd17;
	add.s64 	%rd46, %rd43, %rd8;
	st.global.f64 	[%rd46], %fd18;
	add.s64 	%rd47, %rd44, %rd8;
	ld.global.f64 	%fd19, [%rd47];
	add.s64 	%rd48, %rd45, %rd8;
	ld.global.f64 	%fd20, [%rd48];
	sub.f64 	%fd21, %fd19, %fd20;
	add.s64 	%rd49, %rd46, %rd8;
	st.global.f64 	[%rd49], %fd21;
	add.s64 	%rd50, %rd47, %rd8;
	ld.global.f64 	%fd22, [%rd50];
	add.s64 	%rd51, %rd48, %rd8;
	ld.global.f64 	%fd23, [%rd51];
	sub.f64 	%fd24, %fd22, %fd23;
	add.s64 	%rd52, %rd49, %rd8;
	st.global.f64 	[%rd52], %fd24;
	add.s64 	%rd85, %rd85, -8;
	add.s64 	%rd84, %rd84, %rd7;
	setp.ne.s64 	%p4, %rd85, 0;
	mov.u64 	%rd87, %rd6;
	@%p4 bra 	$L__BB1_5;
$L__BB1_6:
	setp.eq.s64 	%p5, %rd5, 0;
	@%p5 bra 	$L__BB1_14;
	add.s64 	%rd53, %rd5, -1;
	setp.lt.u64 	%p6, %rd53, 3;
	@%p6 bra 	$L__BB1_9;
	mad.lo.s64 	%rd54, %rd87, %rd23, %rd83;
	shl.b64 	%rd55, %rd54, 3;
	add.s64 	%rd56, %rd3, %rd55;
	ld.global.f64 	%fd25, [%rd56];
	add.s64 	%rd57, %rd2, %rd55;
	ld.global.f64 	%fd26, [%rd57];
	sub.f64 	%fd27, %fd25, %fd26;
	add.s64 	%rd58, %rd1, %rd55;
	st.global.f64 	[%rd58], %fd27;
	add.s64 	%rd59, %rd56, %rd8;
	ld.global.f64 	%fd28, [%rd59];
	add.s64 	%rd60, %rd57, %rd8;
	ld.global.f64 	%fd29, [%rd60];
	sub.f64 	%fd30, %fd28, %fd29;
	add.s64 	%rd61, %rd58, %rd8;
	st.global.f64 	[%rd61], %fd30;
	add.s64 	%rd62, %rd59, %rd8;
	ld.global.f64 	%fd31, [%rd62];
	add.s64 	%rd63, %rd60, %rd8;
	ld.global.f64 	%fd32, [%rd63];
	sub.f64 	%fd33, %fd31, %fd32;
	add.s64 	%rd64, %rd61, %rd8;
	st.global.f64 	[%rd64], %fd33;
	add.s64 	%rd65, %rd62, %rd8;
	ld.global.f64 	%fd34, [%rd65];
	add.s64 	%rd66, %rd63, %rd8;
	ld.global.f64 	%fd35, [%rd66];
	sub.f64 	%fd36, %fd34, %fd35;
	add.s64 	%rd67, %rd64, %rd8;
	st.global.f64 	[%rd67], %fd36;
	add.s64 	%rd87, %rd87, 4;
$L__BB1_9:
	and.b64  	%rd68, %rd24, 3;
	setp.eq.s64 	%p7, %rd68, 0;
	@%p7 bra 	$L__BB1_14;
	setp.eq.s64 	%p8, %rd68, 1;
	@%p8 bra 	$L__BB1_12;
	mad.lo.s64 	%rd69, %rd87, %rd23, %rd83;
	shl.b64 	%rd70, %rd69, 3;
	add.s64 	%rd71, %rd3, %rd70;
	ld.global.f64 	%fd37, [%rd71];
	add.s64 	%rd72, %rd2, %rd70;
	ld.global.f64 	%fd38, [%rd72];
	sub.f64 	%fd39, %fd37, %fd38;
	add.s64 	%rd73, %rd1, %rd70;
	st.global.f64 	[%rd73], %fd39;
	add.s64 	%rd74, %rd71, %rd8;
	ld.global.f64 	%fd40, [%rd74];
	add.s64 	%rd75, %rd72, %rd8;
	ld.global.f64 	%fd41, [%rd75];
	sub.f64 	%fd42, %fd40, %fd41;
	add.s64 	%rd76, %rd73, %rd8;
	st.global.f64 	[%rd76], %fd42;
	add.s64 	%rd87, %rd87, 2;
$L__BB1_12:
	and.b64  	%rd77, %rd24, 1;
	setp.eq.b64 	%p9, %rd77, 1;
	not.pred 	%p10, %p9;
	@%p10 bra 	$L__BB1_14;
	mad.lo.s64 	%rd78, %rd87, %rd23, %rd83;
	shl.b64 	%rd79, %rd78, 3;
	add.s64 	%rd80, %rd3, %rd79;
	ld.global.f64 	%fd43, [%rd80];
	add.s64 	%rd81, %rd2, %rd79;
	ld.global.f64 	%fd44, [%rd81];
	sub.f64 	%fd45, %fd43, %fd44;
	add.s64 	%rd82, %rd1, %rd79;
	st.global.f64 	[%rd82], %fd45;
$L__BB1_14:
	add.s64 	%rd83, %rd83, %rd9;
	setp.lt.u64 	%p11, %rd83, %rd22;
	@%p11 bra 	$L__BB1_3;
$L__BB1_15:
	ret;

}
	// .globl	_Z10dotProductPKdS0_Pdmmm
.visible .entry _Z10dotProductPKdS0_Pdmmm(
	.param .u64 .ptr .align 1 _Z10dotProductPKdS0_Pdmmm_param_0,
	.param .u64 .ptr .align 1 _Z10dotProductPKdS0_Pdmmm_param_1,
	.param .u64 .ptr .align 1 _Z10dotProductPKdS0_Pdmmm_param_2,
	.param .u64 _Z10dotProductPKdS0_Pdmmm_param_3,
	.param .u64 _Z10dotProductPKdS0_Pdmmm_param_4,
	.param .u64 _Z10dotProductPKdS0_Pdmmm_param_5
)
{
	.local .align 16 .b8 	__local_depot2[16];
	.reg .b64 	%SP;
	.reg .b64 	%SPL;
	.reg .pred 	%p<14>;
	.reg .b32 	%r<11>;
	.reg .b64 	%rd<92>;
	.reg .b64 	%fd<55>;

	mov.u64 	%SPL, __local_depot2;
	cvta.local.u64 	%SP, %SPL;
	ld.param.u64 	%rd31, [_Z10dotProductPKdS0_Pdmmm_param_0];
	ld.param.u64 	%rd32, [_Z10dotProductPKdS0_Pdmmm_param_1];
	ld.param.u64 	%rd33, [_Z10dotProductPKdS0_Pdmmm_param_2];
	ld.param.u64 	%rd28, [_Z10dotProductPKdS0_Pdmmm_param_3];
	ld.param.u64 	%rd29, [_Z10dotProductPKdS0_Pdmmm_param_4];
	ld.param.u64 	%rd30, [_Z10dotProductPKdS0_Pdmmm_param_5];
	cvta.to.global.u64 	%rd1, %rd32;
	cvta.to.global.u64 	%rd2, %rd31;
	cvta.to.global.u64 	%rd3, %rd33;
	add.u64 	%rd34, %SP, 0;
	add.u64 	%rd4, %SPL, 0;
	mov.u32 	%r2, %ctaid.x;
	mov.u32 	%r1, %ntid.x;
	mov.u32 	%r3, %tid.x;
	mad.lo.s32 	%r4, %r2, %r1, %r3;
	cvt.u64.u32 	%rd85, %r4;
	setp.le.u64 	%p1, %rd28, %rd85;
	@%p1 bra 	$L__BB2_21;
	setp.ne.s64 	%p2, %rd30, 0;
	mov.u32 	%r5, %nctaid.x;
	mul.lo.s32 	%r6, %r1, %r5;
	cvt.u64.u32 	%rd6, %r6;
	@%p2 bra 	$L__BB2_6;
	mov.u64 	%rd82, $str$4;
$L__BB2_3:
	setp.ne.s64 	%p12, %rd85, 0;
	@%p12 bra 	$L__BB2_5;
	ld.global.u64 	%rd80, [%rd3];
	mov.b64 	%rd81, 0;
	st.local.v2.u64 	[%rd4], {%rd81, %rd80};
	cvta.global.u64 	%rd83, %rd82;
	{ // callseq 1, 0
	.param .b64 param0;
	st.param.b64 	[param0], %rd83;
	.param .b64 param1;
	st.param.b64 	[param1], %rd34;
	.param .b32 retval0;
	call.uni (retval0), 
	vprintf, 
	(
	param0, 
	param1
	);
	ld.param.b32 	%r9, [retval0];
	} // callseq 1
$L__BB2_5:
	add.s64 	%rd85, %rd85, %rd6;
	setp.lt.u64 	%p13, %rd85, %rd28;
	@%p13 bra 	$L__BB2_3;
	bra.uni 	$L__BB2_21;
$L__BB2_6:
	and.b64  	%rd9, %rd30, 7;
	and.b64  	%rd10, %rd30, 3;
	and.b64  	%rd11, %rd30, -8;
	and.b64  	%rd12, %rd30, 1;
	shl.b64 	%rd13, %rd29, 6;
	shl.b64 	%rd14, %rd29, 3;
$L__BB2_7:
	setp.lt.u64 	%p3, %rd30, 8;
	shl.b64 	%rd87, %rd85, 3;
	add.s64 	%rd16, %rd3, %rd87;
	ld.global.f64 	%fd52, [%rd16];
	mov.b64 	%rd90, 0;
	@%p3 bra 	$L__BB2_10;
	mov.u64 	%rd88, %rd11;
$L__BB2_9:
	.pragma "nounroll";
	add.s64 	%rd37, %rd2, %rd87;
	ld.global.f64 	%fd9, [%rd37];
	add.s64 	%rd38, %rd1, %rd87;
	ld.global.f64 	%fd10, [%rd38];
	fma.rn.f64 	%fd11, %fd9, %fd10, %fd52;
	st.global.f64 	[%rd16], %fd11;
	add.s64 	%rd39, %rd37, %rd14;
	ld.global.f64 	%fd12, [%rd39];
	add.s64 	%rd40, %rd38, %rd14;
	ld.global.f64 	%fd13, [%rd40];
	fma.rn.f64 	%fd14, %fd12, %fd13, %fd11;
	st.global.f64 	[%rd16], %fd14;
	add.s64 	%rd41, %rd39, %rd14;
	ld.global.f64 	%fd15, [%rd41];
	add.s64 	%rd42, %rd40, %rd14;
	ld.global.f64 	%fd16, [%rd42];
	fma.rn.f64 	%fd17, %fd15, %fd16, %fd14;
	st.global.f64 	[%rd16], %fd17;
	add.s64 	%rd43, %rd41, %rd14;
	ld.global.f64 	%fd18, [%rd43];
	add.s64 	%rd44, %rd42, %rd14;
	ld.global.f64 	%fd19, [%rd44];
	fma.rn.f64 	%fd20, %fd18, %fd19, %fd17;
	st.global.f64 	[%rd16], %fd20;
	add.s64 	%rd45, %rd43, %rd14;
	ld.global.f64 	%fd21, [%rd45];
	add.s64 	%rd46, %rd44, %rd14;
	ld.global.f64 	%fd22, [%rd46];
	fma.rn.f64 	%fd23, %fd21, %fd22, %fd20;
	st.global.f64 	[%rd16], %fd23;
	add.s64 	%rd47, %rd45, %rd14;
	ld.global.f64 	%fd24, [%rd47];
	add.s64 	%rd48, %rd46, %rd14;
	ld.global.f64 	%fd25, [%rd48];
	fma.rn.f64 	%fd26, %fd24, %fd25, %fd23;
	st.global.f64 	[%rd16], %fd26;
	add.s64 	%rd49, %rd47, %rd14;
	ld.global.f64 	%fd27, [%rd49];
	add.s64 	%rd50, %rd48, %rd14;
	ld.global.f64 	%fd28, [%rd50];
	fma.rn.f64 	%fd29, %fd27, %fd28, %fd26;
	st.global.f64 	[%rd16], %fd29;
	add.s64 	%rd51, %rd49, %rd14;
	ld.global.f64 	%fd30, [%rd51];
	add.s64 	%rd52, %rd50, %rd14;
	ld.global.f64 	%fd31, [%rd52];
	fma.rn.f64 	%fd52, %fd30, %fd31, %fd29;
	st.global.f64 	[%rd16], %fd52;
	add.s64 	%rd88, %rd88, -8;
	add.s64 	%rd87, %rd87, %rd13;
	setp.ne.s64 	%p4, %rd88, 0;
	mov.u64 	%rd90, %rd11;
	@%p4 bra 	$L__BB2_9;
$L__BB2_10:
	setp.eq.s64 	%p5, %rd9, 0;
	@%p5 bra 	$L__BB2_18;
	add.s64 	%rd53, %rd9, -1;
	setp.lt.u64 	%p6, %rd53, 3;
	@%p6 bra 	$L__BB2_13;
	mad.lo.s64 	%rd54, %rd90, %rd29, %rd85;
	shl.b64 	%rd55, %rd54, 3;
	add.s64 	%rd56, %rd2, %rd55;
	ld.global.f64 	%fd32, [%rd56];
	add.s64 	%rd57, %rd1, %rd55;
	ld.global.f64 	%fd33, [%rd57];
	fma.rn.f64 	%fd34, %fd32, %fd33, %fd52;
	st.global.f64 	[%rd16], %fd34;
	add.s64 	%rd58, %rd56, %rd14;
	ld.global.f64 	%fd35, [%rd58];
	add.s64 	%rd59, %rd57, %rd14;
	ld.global.f64 	%fd36, [%rd59];
	fma.rn.f64 	%fd37, %fd35, %fd36, %fd34;
	st.global.f64 	[%rd16], %fd37;
	add.s64 	%rd60, %rd58, %rd14;
	ld.global.f64 	%fd38, [%rd60];
	add.s64 	%rd61, %rd59, %rd14;
	ld.global.f64 	%fd39, [%rd61];
	fma.rn.f64 	%fd40, %fd38, %fd39, %fd37;
	st.global.f64 	[%rd16], %fd40;
	add.s64 	%rd62, %rd60, %rd14;
	ld.global.f64 	%fd41, [%rd62];
	add.s64 	%rd63, %rd61, %rd14;
	ld.global.f64 	%fd42, [%rd63];
	fma.rn.f64 	%fd52, %fd41, %fd42, %fd40;
	st.global.f64 	[%rd16], %fd52;
	add.s64 	%rd90, %rd90, 4;
$L__BB2_13:
	setp.eq.s64 	%p7, %rd10, 0;
	@%p7 bra 	$L__BB2_18;
	setp.eq.s64 	%p8, %rd10, 1;
	@%p8 bra 	$L__BB2_16;
	mad.lo.s64 	%rd64, %rd90, %rd29, %rd85;
	shl.b64 	%rd65, %rd64, 3;
	add.s64 	%rd66, %rd2, %rd65;
	ld.global.f64 	%fd43, [%rd66];
	add.s64 	%rd67, %rd1, %rd65;
	ld.global.f64 	%fd44, [%rd67];
	fma.rn.f64 	%fd45, %fd43, %fd44, %fd52;
	st.global.f64 	[%rd16], %fd45;
	add.s64 	%rd68, %rd66, %rd14;
	ld.global.f64 	%fd46, [%rd68];
	add.s64 	%rd69, %rd67, %rd14;
	ld.global.f64 	%fd47, [%rd69];
	fma.rn.f64 	%fd52, %fd46, %fd47, %fd45;
	st.global.f64 	[%rd16], %fd52;
	add.s64 	%rd90, %rd90, 2;
$L__BB2_16:
	setp.eq.s64 	%p9, %rd12, 0;
	@%p9 bra 	$L__BB2_18;
	mad.lo.s64 	%rd70, %rd90, %rd29, %rd85;
	shl.b64 	%rd71, %rd70, 3;
	add.s64 	%rd72, %rd2, %rd71;
	ld.global.f64 	%fd48, [%rd72];
	add.s64 	%rd73, %rd1, %rd71;
	ld.global.f64 	%fd49, [%rd73];
	fma.rn.f64 	%fd50, %fd48, %fd49, %fd52;
	st.global.f64 	[%rd16], %fd50;
$L__BB2_18:
	setp.ne.s64 	%p10, %rd85, 0;
	@%p10 bra 	$L__BB2_20;
	ld.global.u64 	%rd74, [%rd3];
	add.u64 	%rd75, %SP, 0;
	add.u64 	%rd76, %SPL, 0;
	mov.b64 	%rd77, 0;
	st.local.v2.u64 	[%rd76], {%rd77, %rd74};
	mov.u64 	%rd78, $str$4;
	cvta.global.u64 	%rd79, %rd78;
	{ // callseq 0, 0
	.param .b64 param0;
	st.param.b64 	[param0], %rd79;
	.param .b64 param1;
	st.param.b64 	[param1], %rd75;
	.param .b32 retval0;
	call.uni (retval0), 
	vprintf, 
	(
	param0, 
	param1
	);
	ld.param.b32 	%r7, [retval0];
	} // callseq 0
$L__BB2_20:
	add.s64 	%rd85, %rd85, %rd6;
	setp.lt.u64 	%p11, %rd85, %rd28;
	@%p11 bra 	$L__BB2_7;
$L__BB2_21:
	ret;

}
	// .globl	_Z9vectorAddPdPKdS1_S1_mmm
.visible .entry _Z9vectorAddPdPKdS1_S1_mmm(
	.param .u64 .ptr .align 1 _Z9vectorAddPdPKdS1_S1_mmm_param_0,
	.param .u64 .ptr .align 1 _Z9vectorAddPdPKdS1_S1_mmm_param_1,
	.param .u64 .ptr .align 1 _Z9vectorAddPdPKdS1_S1_mmm_param_2,
	.param .u64 .ptr .align 1 _Z9vectorAddPdPKdS1_S1_mmm_param_3,
	.param .u64 _Z9vectorAddPdPKdS1_S1_mmm_param_4,
	.param .u64 _Z9vectorAddPdPKdS1_S1_mmm_param_5,
	.param .u64 _Z9vectorAddPdPKdS1_S1_mmm_param_6
)
{
	.local .align 8 .b8 	__local_depot3[8];
	.reg .b64 	%SP;
	.reg .b64 	%SPL;
	.reg .pred 	%p<16>;
	.reg .b32 	%r<39>;
	.reg .b64 	%rd<130>;
	.reg .b64 	%fd<69>;

	mov.u64 	%SPL, __local_depot3;
	cvta.local.u64 	%SP, %SPL;
	ld.param.u64 	%rd34, [_Z9vectorAddPdPKdS1_S1_mmm_param_0];
	ld.param.u64 	%rd30, [_Z9vectorAddPdPKdS1_S1_mmm_param_1];
	ld.param.u64 	%rd35, [_Z9vectorAddPdPKdS1_S1_mmm_param_2];
	ld.param.u64 	%rd36, [_Z9vectorAddPdPKdS1_S1_mmm_param_3];
	ld.param.u64 	%rd31, [_Z9vectorAddPdPKdS1_S1_mmm_param_4];
	ld.param.u64 	%rd32, [_Z9vectorAddPdPKdS1_S1_mmm_param_5];
	ld.param.u64 	%rd33, [_Z9vectorAddPdPKdS1_S1_mmm_param_6];
	cvta.to.global.u64 	%rd1, %rd36;
	cvta.to.global.u64 	%rd2, %rd35;
	cvta.to.global.u64 	%rd3, %rd34;
	add.u64 	%rd37, %SP, 0;
	add.u64 	%rd4, %SPL, 0;
	mov.u32 	%r6, %ctaid.x;
	mov.u32 	%r1, %ntid.x;
	mov.u32 	%r7, %tid.x;
	mad.lo.s32 	%r8, %r6, %r1, %r7;
	cvt.u64.u32 	%rd123, %r8;
	setp.le.u64 	%p1, %rd32, %rd123;
	@%p1 bra 	$L__BB3_25;
	setp.ne.s64 	%p2, %rd33, 0;
	mov.u32 	%r9, %nctaid.x;
	mul.lo.s32 	%r10, %r1, %r9;
	cvt.u64.u32 	%rd6, %r10;
	@%p2 bra 	$L__BB3_8;
	shl.b64 	%rd7, %rd31, 3;
	shl.b64 	%rd8, %rd31, 5;
	shl.b64 	%rd9, %rd31, 4;
	mul.lo.s64 	%rd10, %rd31, 24;
$L__BB3_3:
	setp.ne.s64 	%p13, %rd123, 0;
	@%p13 bra 	$L__BB3_7;
	mov.u64 	%rd113, $str$5;
	cvta.global.u64 	%rd114, %rd113;
	{ // callseq 8, 0
	.param .b64 param0;
	st.param.b64 	[param0], %rd114;
	.param .b64 param1;
	st.param.b64 	[param1], 0;
	.param .b32 retval0;
	call.uni (retval0), 
	vprintf, 
	(
	param0, 
	param1
	);
	ld.param.b32 	%r25, [retval0];
	} // callseq 8
	mov.b32 	%r37, 0;
	mov.u64 	%rd124, %rd3;
$L__BB3_5:
	ld.global.f64 	%fd65, [%rd124];
	st.local.f64 	[%rd4], %fd65;
	mov.u64 	%rd115, $str$6;
	cvta.global.u64 	%rd116, %rd115;
	{ // callseq 9, 0
	.param .b64 param0;
	st.param.b64 	[param0], %rd116;
	.param .b64 param1;
	st.param.b64 	[param1], %rd37;
	.param .b32 retval0;
	call.uni (retval0), 
	vprintf, 
	(
	param0, 
	param1
	);
	ld.param.b32 	%r27, [retval0];
	} // callseq 9
	add.s64 	%rd118, %rd124, %rd7;
	ld.global.f64 	%fd66, [%rd118];
	st.local.f64 	[%rd4], %fd66;
	{ // callseq 10, 0
	.param .b64 param0;
	st.param.b64 	[param0], %rd116;
	.param .b64 param1;
	st.param.b64 	[param1], %rd37;
	.param .b32 retval0;
	call.uni (retval0), 
	vprintf, 
	(
	param0, 
	param1
	);
	ld.param.b32 	%r29, [retval0];
	} // callseq 10
	add.s64 	%rd119, %rd124, %rd9;
	ld.global.f64 	%fd67, [%rd119];
	st.local.f64 	[%rd4], %fd67;
	{ // callseq 11, 0
	.param .b64 param0;
	st.param.b64 	[param0], %rd116;
	.param .b64 param1;
	st.param.b64 	[param1], %rd37;
	.param .b32 retval0;
	call.uni (retval0), 
	vprintf, 
	(
	param0, 
	param1
	);
	ld.param.b32 	%r31, [retval0];
	} // callseq 11
	add.s64 	%rd120, %rd124, %rd10;
	ld.global.f64 	%fd68, [%rd120];
	st.local.f64 	[%rd4], %fd68;
	{ // callseq 12, 0
	.param .b64 param0;
	st.param.b64 	[param0], %rd116;
	.param .b64 param1;
	st.param.b64 	[param1], %rd37;
	.param .b32 retval0;
	call.uni (retval0), 
	vprintf, 
	(
	param0, 
	param1
	);
	ld.param.b32 	%r33, [retval0];
	} // callseq 12
	add.s32 	%r37, %r37, 4;
	add.s64 	%rd124, %rd124, %rd8;
	setp.ne.s32 	%p14, %r37, 100;
	@%p14 bra 	$L__BB3_5;
	mov.u64 	%rd121, $str$1;
	cvta.global.u64 	%rd122, %rd121;
	{ // callseq 13, 0
	.param .b64 param0;
	st.param.b64 	[param0], %rd122;
	.param .b64 param1;
	st.param.b64 	[param1], 0;
	.param .b32 retval0;
	call.uni (retval0), 
	vprintf, 
	(
	param0, 
	param1
	);
	ld.param.b32 	%r35, [retval0];
	} // callseq 13
$L__BB3_7:
	add.s64 	%rd123, %rd123, %rd6;
	setp.lt.u64 	%p15, %rd123, %rd32;
	@%p15 bra 	$L__BB3_3;
	bra.uni 	$L__BB3_25;
$L__BB3_8:
	and.b64  	%rd15, %rd33, 7;
	and.b64  	%rd16, %rd33, 3;
	and.b64  	%rd17, %rd33, -8;
	and.b64  	%rd18, %rd33, 1;
	cvta.to.global.u64 	%rd19, %rd30;
$L__BB3_9:
	setp.lt.u64 	%p3, %rd33, 8;
	shl.b64 	%rd39, %rd123, 3;
	add.s64 	%rd21, %rd19, %rd39;
	mov.b64 	%rd128, 0;
	@%p3 bra 	$L__BB3_12;
	mov.b64 	%rd126, 0;
$L__BB3_11:
	.pragma "nounroll";
	ld.global.f64 	%fd1, [%rd21];
	mad.lo.s64 	%rd41, %rd126, %rd31, %rd123;
	shl.b64 	%rd42, %rd41, 3;
	add.s64 	%rd43, %rd2, %rd42;
	ld.global.f64 	%fd2, [%rd43];
	add.s64 	%rd44, %rd1, %rd42;
	ld.global.f64 	%fd3, [%rd44];
	fma.rn.f64 	%fd4, %fd1, %fd2, %fd3;
	add.s64 	%rd45, %rd3, %rd42;
	st.global.f64 	[%rd45], %fd4;
	ld.global.f64 	%fd5, [%rd21];
	shl.b64 	%rd46, %rd31, 3;
	add.s64 	%rd47, %rd43, %rd46;
	ld.global.f64 	%fd6, [%rd47];
	add.s64 	%rd48, %rd44, %rd46;
	ld.global.f64 	%fd7, [%rd48];
	fma.rn.f64 	%fd8, %fd5, %fd6, %fd7;
	add.s64 	%rd49, %rd45, %rd46;
	st.global.f64 	[%rd49], %fd8;
	ld.global.f64 	%fd9, [%rd21];
	add.s64 	%rd50, %rd47, %rd46;
	ld.global.f64 	%fd10, [%rd50];
	add.s64 	%rd51, %rd48, %rd46;
	ld.global.f64 	%fd11, [%rd51];
	fma.rn.f64 	%fd12, %fd9, %fd10, %fd11;
	add.s64 	%rd52, %rd49, %rd46;
	st.global.f64 	[%rd52], %fd12;
	ld.global.f64 	%fd13, [%rd21];
	add.s64 	%rd53, %rd50, %rd46;
	ld.global.f64 	%fd14, [%rd53];
	add.s64 	%rd54, %rd51, %rd46;
	ld.global.f64 	%fd15, [%rd54];
	fma.rn.f64 	%fd16, %fd13, %fd14, %fd15;
	add.s64 	%rd55, %rd52, %rd46;
	st.global.f64 	[%rd55], %fd16;
	ld.global.f64 	%fd17, [%rd21];
	add.s64 	%rd56, %rd53, %rd46;
	ld.global.f64 	%fd18, [%rd56];
	add.s64 	%rd57, %rd54, %rd46;
	ld.global.f64 	%fd19, [%rd57];
	fma.rn.f64 	%fd20, %fd17, %fd18, %fd19;
	add.s64 	%rd58, %rd55, %rd46;
	st.global.f64 	[%rd58], %fd20;
	ld.global.f64 	%fd21, [%rd21];
	add.s64 	%rd59, %rd56, %rd46;
	ld.global.f64 	%fd22, [%rd59];
	add.s64 	%rd60, %rd57, %rd46;
	ld.global.f64 	%fd23, [%rd60];
	fma.rn.f64 	%fd24, %fd21, %fd22, %fd23;
	add.s64 	%rd61, %rd58, %rd46;
	st.global.f64 	[%rd61], %fd24;
	ld.global.f64 	%fd25, [%rd21];
	add.s64 	%rd62, %rd59, %rd46;
	ld.global.f64 	%fd26, [%rd62];
	add.s64 	%rd63, %rd60, %rd46;
	ld.global.f64 	%fd27, [%rd63];
	fma.rn.f64 	%fd28, %fd25, %fd26, %fd27;
	add.s64 	%rd64, %rd61, %rd46;
	st.global.f64 	[%rd64], %fd28;
	ld.global.f64 	%fd29, [%rd21];
	add.s64 	%rd65, %rd62, %rd46;
	ld.global.f64 	%fd30, [%rd65];
	add.s64 	%rd66, %rd63, %rd46;
	ld.global.f64 	%fd31, [%rd66];
	fma.rn.f64 	%fd32, %fd29, %fd30, %fd31;
	add.s64 	%rd67, %rd64, %rd46;
	st.global.f64 	[%rd67], %fd32;
	add.s64 	%rd126, %rd126, 8;
	setp.ne.s64 	%p4, %rd126, %rd17;
	mov.u64 	%rd128, %rd17;
	@%p4 bra 	$L__BB3_11;
$L__BB3_12:
	setp.eq.s64 	%p5, %rd15, 0;
	@%p5 bra 	$L__BB3_20;
	add.s64 	%rd68, %rd15, -1;
	setp.lt.u64 	%p6, %rd68, 3;
	@%p6 bra 	$L__BB3_15;
	ld.global.f64 	%fd33, [%rd21];
	mad.lo.s64 	%rd69, %rd128, %rd31, %rd123;
	shl.b64 	%rd70, %rd69, 3;
	add.s64 	%rd71, %rd2, %rd70;
	ld.global.f64 	%fd34, [%rd71];
	add.s64 	%rd72, %rd1, %rd70;
	ld.global.f64 	%fd35, [%rd72];
	fma.rn.f64 	%fd36, %fd33, %fd34, %fd35;
	add.s64 	%rd73, %rd3, %rd70;
	st.global.f64 	[%rd73], %fd36;
	ld.global.f64 	%fd37, [%rd21];
	shl.b64 	%rd74, %rd31, 3;
	add.s64 	%rd75, %rd71, %rd74;
	ld.global.f64 	%fd38, [%rd75];
	add.s64 	%rd76, %rd72, %rd74;
	ld.global.f64 	%fd39, [%rd76];
	fma.rn.f64 	%fd40, %fd37, %fd38, %fd39;
	add.s64 	%rd77, %rd73, %rd74;
	st.global.f64 	[%rd77], %fd40;
	ld.global.f64 	%fd41, [%rd21];
	add.s64 	%rd78, %rd75, %rd74;
	ld.global.f64 	%fd42, [%rd78];
	add.s64 	%rd79, %rd76, %rd74;
	ld.global.f64 	%fd43, [%rd79];
	fma.rn.f64 	%fd44, %fd41, %fd42, %fd43;
	add.s64 	%rd80, %rd77, %rd74;
	st.global.f64 	[%rd80], %fd44;
	ld.global.f64 	%fd45, [%rd21];
	add.s64 	%rd81, %rd78, %rd74;
	ld.global.f64 	%fd46, [%rd81];
	add.s64 	%rd82, %rd79, %rd74;
	ld.global.f64 	%fd47, [%rd82];
	fma.rn.f64 	%fd48, %fd45, %fd46, %fd47;
	add.s64 	%rd83, %rd80, %rd74;
	st.global.f64 	[%rd83], %fd48;
	add.s64 	%rd128, %rd128, 4;
$L__BB3_15:
	setp.eq.s64 	%p7, %rd16, 0;
	@%p7 bra 	$L__BB3_20;
	setp.eq.s64 	%p8, %rd16, 1;
	@%p8 bra 	$L__BB3_18;
	ld.global.f64 	%fd49, [%rd21];
	mad.lo.s64 	%rd84, %rd128, %rd31, %rd123;
	shl.b64 	%rd85, %rd84, 3;
	add.s64 	%rd86, %rd2, %rd85;
	ld.global.f64 	%fd50, [%rd86];
	add.s64 	%rd87, %rd1, %rd85;
	ld.global.f64 	%fd51, [%rd87];
	fma.rn.f64 	%fd52, %fd49, %fd50, %fd51;
	add.s64 	%rd88, %rd3, %rd85;
	st.global.f64 	[%rd88], %fd52;
	ld.global.f64 	%fd53, [%rd21];
	shl.b64 	%rd89, %rd31, 3;
	add.s64 	%rd90, %rd86, %rd89;
	ld.global.f64 	%fd54, [%rd90];
	add.s64 	%rd91, %rd87, %rd89;
	ld.global.f64 	%fd55, [%rd91];
	fma.rn.f64 	%fd56, %fd53, %fd54, %fd55;
	add.s64 	%rd92, %rd88, %rd89;
	st.global.f64 	[%rd92], %fd56;
	add.s64 	%rd128, %rd128, 2;
$L__BB3_18:
	setp.eq.s64 	%p9, %rd18, 0;
	@%p9 bra 	$L__BB3_20;
	ld.global.f64 	%fd57, [%rd21];
	mad.lo.s64 	%rd93, %rd128, %rd31, %rd123;
	shl.b64 	%rd94, %rd93, 3;
	add.s64 	%rd95, %rd2, %rd94;
	ld.global.f64 	%fd58, [%rd95];
	add.s64 	%rd96, %rd1, %rd94;
	ld.global.f64 	%fd59, [%rd96];
	fma.rn.f64 	%fd60, %fd57, %fd58, %fd59;
	add.s64 	%rd97, %rd3, %rd94;
	st.global.f64 	[%rd97], %fd60;
$L__BB3_20:
	setp.ne.s64 	%p10, %rd123, 0;
	@%p10 bra 	$L__BB3_24;
	mov.u64 	%rd98, $str$5;
	cvta.global.u64 	%rd99, %rd98;
	{ // callseq 2, 0
	.param .b64 param0;
	st.param.b64 	[param0], %rd99;
	.param .b64 param1;
	st.param.b64 	[param1], 0;
	.param .b32 retval0;
	call.uni (retval0), 
	vprintf, 
	(
	param0, 
	param1
	);
	ld.param.b32 	%r12, [retval0];
	} // callseq 2
	mov.b32 	%r38, 0;
$L__BB3_22:
	cvt.u64.u32 	%rd100, %r38;
	mul.lo.s64 	%rd101, %rd31, %rd100;
	shl.b64 	%rd102, %rd101, 3;
	add.s64 	%rd103, %rd3, %rd102;
	ld.global.f64 	%fd61, [%rd103];
	st.local.f64 	[%rd4], %fd61;
	mov.u64 	%rd104, $str$6;
	cvta.global.u64 	%rd105, %rd104;
	add.u64 	%rd106, %SP, 0;
	{ // callseq 3, 0
	.param .b64 param0;
	st.param.b64 	[param0], %rd105;
	.param .b64 param1;
	st.param.b64 	[param1], %rd106;
	.param .b32 retval0;
	call.uni (retval0), 
	vprintf, 
	(
	param0, 
	param1
	);
	ld.param.b32 	%r14, [retval0];
	} // callseq 3
	shl.b64 	%rd107, %rd31, 3;
	add.s64 	%rd108, %rd103, %rd107;
	ld.global.f64 	%fd62, [%rd108];
	st.local.f64 	[%rd4], %fd62;
	{ // callseq 4, 0
	.param .b64 param0;
	st.param.b64 	[param0], %rd105;
	.param .b64 param1;
	st.param.b64 	[param1], %rd106;
	.param .b32 retval0;
	call.uni (retval0), 
	vprintf, 
	(
	param0, 
	param1
	);
	ld.param.b32 	%r16, [retval0];
	} // callseq 4
	add.s64 	%rd109, %rd108, %rd107;
	ld.global.f64 	%fd63, [%rd109];
	st.local.f64 	[%rd4], %fd63;
	{ // callseq 5, 0
	.param .b64 param0;
	st.param.b64 	[param0], %rd105;
	.param .b64 param1;
	st.param.b64 	[param1], %rd106;
	.param .b32 retval0;
	call.uni (retval0), 
	vprintf, 
	(
	param0, 
	param1
	);
	ld.param.b32 	%r18, [retval0];
	} // callseq 5
	add.s64 	%rd110, %rd109, %rd107;
	ld.global.f64 	%fd64, [%rd110];
	st.local.f64 	[%rd4], %fd64;
	{ // callseq 6, 0
	.param .b64 param0;
	st.param.b64 	[param0], %rd105;
	.param .b64 param1;
	st.param.b64 	[param1], %rd106;
	.param .b32 retval0;
	call.uni (retval0), 
	vprintf, 
	(
	param0, 
	param1
	);
	ld.param.b32 	%r20, [retval0];
	} // callseq 6
	add.s32 	%r38, %r38, 4;
	setp.ne.s32 	%p11, %r38, 100;
	@%p11 bra 	$L__BB3_22;
	mov.u64 	%rd111, $str$1;
	cvta.global.u64 	%rd112, %rd111;
	{ // callseq 7, 0
	.param .b64 param0;
	st.param.b64 	[param0], %rd112;
	.param .b64 param1;
	st.param.b64 	[param1], 0;
	.param .b32 retval0;
	call.uni (retval0), 
	vprintf, 
	(
	param0, 
	param1
	);
	ld.param.b32 	%r22, [retval0];
	} // callseq 7
$L__BB3_24:
	add.s64 	%rd123, %rd123, %rd6;
	setp.lt.u64 	%p12, %rd123, %rd32;
	@%p12 bra 	$L__BB3_9;
$L__BB3_25:
	ret;

}
	// .globl	_Z12vectorUpdatePddPKdmmm
.visible .entry _Z12vectorUpdatePddPKdmmm(
	.param .u64 .ptr .align 1 _Z12vectorUpdatePddPKdmmm_param_0,
	.param .f64 _Z12vectorUpdatePddPKdmmm_param_1,
	.param .u64 .ptr .align 1 _Z12vectorUpdatePddPKdmmm_param_2,
	.param .u64 _Z12vectorUpdatePddPKdmmm_param_3,
	.param .u64 _Z12vectorUpdatePddPKdmmm_param_4,
	.param .u64 _Z12vectorUpdatePddPKdmmm_param_5
)
{
	.reg .pred 	%p<13>;
	.reg .b32 	%r<7>;
	.reg .b64 	%rd<105>;
	.reg .b64 	%fd<64>;

	ld.param.u64 	%rd30, [_Z12vectorUpdatePddPKdmmm_param_0];
	ld.param.f64 	%fd1, [_Z12vectorUpdatePddPKdmmm_param_1];
	ld.param.u64 	%rd31, [_Z12vectorUpdatePddPKdmmm_param_2];
	ld.param.u64 	%rd27, [_Z12vectorUpdatePddPKdmmm_param_3];
	ld.param.u64 	%rd28, [_Z12vectorUpdatePddPKdmmm_param_4];
	ld.param.u64 	%rd29, [_Z12vectorUpdatePddPKdmmm_param_5];
	cvta.to.global.u64 	%rd1, %rd30;
	cvta.to.global.u64 	%rd2, %rd31;
	mov.u32 	%r3, %ctaid.x;
	mov.u32 	%r1, %ntid.x;
	mov.u32 	%r4, %tid.x;
	mad.lo.s32 	%r5, %r3, %r1, %r4;
	cvt.u64.u32 	%rd99, %r5;
	setp.le.u64 	%p1, %rd28, %rd99;
	@%p1 bra 	$L__BB4_17;
	setp.eq.s64 	%p2, %rd29, 0;
	mov.u32 	%r6, %nctaid.x;
	mul.lo.s32 	%r2, %r1, %r6;
	@%p2 bra 	$L__BB4_17;
	and.b64  	%rd4, %rd29, 15;
	and.b64  	%rd5, %rd29, 7;
	and.b64  	%rd6, %rd29, -16;
	and.b64  	%rd7, %rd29, 3;
	shl.b64 	%rd8, %rd27, 7;
	shl.b64 	%rd9, %rd27, 3;
	cvt.u64.u32 	%rd10, %r2;
$L__BB4_3:
	setp.lt.u64 	%p3, %rd29, 16;
	mov.b64 	%rd103, 0;
	@%p3 bra 	$L__BB4_6;
	shl.b64 	%rd100, %rd99, 3;
	mov.u64 	%rd101, %rd6;
$L__BB4_5:
	.pragma "nounroll";
	add.s64 	%rd33, %rd2, %rd100;
	ld.global.f64 	%fd2, [%rd33];
	mul.f64 	%fd3, %fd1, %fd2;
	add.s64 	%rd34, %rd1, %rd100;
	st.global.f64 	[%rd34], %fd3;
	add.s64 	%rd35, %rd33, %rd9;
	ld.global.f64 	%fd4, [%rd35];
	mul.f64 	%fd5, %fd1, %fd4;
	add.s64 	%rd36, %rd34, %rd9;
	st.global.f64 	[%rd36], %fd5;
	add.s64 	%rd37, %rd35, %rd9;
	ld.global.f64 	%fd6, [%rd37];
	mul.f64 	%fd7, %fd1, %fd6;
	add.s64 	%rd38, %rd36, %rd9;
	st.global.f64 	[%rd38], %fd7;
	add.s64 	%rd39, %rd37, %rd9;
	ld.global.f64 	%fd8, [%rd39];
	mul.f64 	%fd9, %fd1, %fd8;
	add.s64 	%rd40, %rd38, %rd9;
	st.global.f64 	[%rd40], %fd9;
	add.s64 	%rd41, %rd39, %rd9;
	ld.global.f64 	%fd10, [%rd41];
	mul.f64 	%fd11, %fd1, %fd10;
	add.s64 	%rd42, %rd40, %rd9;
	st.global.f64 	[%rd42], %fd11;
	add.s64 	%rd43, %rd41, %rd9;
	ld.global.f64 	%fd12, [%rd43];
	mul.f64 	%fd13, %fd1, %fd12;
	add.s64 	%rd44, %rd42, %rd9;
	st.global.f64 	[%rd44], %fd13;
	add.s64 	%rd45, %rd43, %rd9;
	ld.global.f64 	%fd14, [%rd45];
	mul.f64 	%fd15, %fd1, %fd14;
	add.s64 	%rd46, %rd44, %rd9;
	st.global.f64 	[%rd46], %fd15;
	add.s64 	%rd47, %rd45, %rd9;
	ld.global.f64 	%fd16, [%rd47];
	mul.f64 	%fd17, %fd1, %fd16;
	add.s64 	%rd48, %rd46, %rd9;
	st.global.f64 	[%rd48], %fd17;
	add.s64 	%rd49, %rd47, %rd9;
	ld.global.f64 	%fd18, [%rd49];
	mul.f64 	%fd19, %fd1, %fd18;
	add.s64 	%rd50, %rd48, %rd9;
	st.global.f64 	[%rd50], %fd19;
	add.s64 	%rd51, %rd49, %rd9;
	ld.global.f64 	%fd20, [%rd51];
	mul.f64 	%fd21, %fd1, %fd20;
	add.s64 	%rd52, %rd50, %rd9;
	st.global.f64 	[%rd52], %fd21;
	add.s64 	%rd53, %rd51, %rd9;
	ld.global.f64 	%fd22, [%rd53];
	mul.f64 	%fd23, %fd1, %fd22;
	add.s64 	%rd54, %rd52, %rd9;
	st.global.f64 	[%rd54], %fd23;
	add.s64 	%rd55, %rd53, %rd9;
	ld.global.f64 	%fd24, [%rd55];
	mul.f64 	%fd25, %fd1, %fd24;
	add.s64 	%rd56, %rd54, %rd9;
	st.global.f64 	[%rd56], %fd25;
	add.s64 	%rd57, %rd55, %rd9;
	ld.global.f64 	%fd26, [%rd57];
	mul.f64 	%fd27, %fd1, %fd26;
	add.s64 	%rd58, %rd56, %rd9;
	st.global.f64 	[%rd58], %fd27;
	add.s64 	%rd59, %rd57, %rd9;
	ld.global.f64 	%fd28, [%rd59];
	mul.f64 	%fd29, %fd1, %fd28;
	add.s64 	%rd60, %rd58, %rd9;
	st.global.f64 	[%rd60], %fd29;
	add.s64 	%rd61, %rd59, %rd9;
	ld.global.f64 	%fd30, [%rd61];
	mul.f64 	%fd31, %fd1, %fd30;
	add.s64 	%rd62, %rd60, %rd9;
	st.global.f64 	[%rd62], %fd31;
	add.s64 	%rd63, %rd61, %rd9;
	ld.global.f64 	%fd32, [%rd63];
	mul.f64 	%fd33, %fd1, %fd32;
	add.s64 	%rd64, %rd62, %rd9;
	st.global.f64 	[%rd64], %fd33;
	add.s64 	%rd101, %rd101, -16;
	add.s64 	%rd100, %rd100, %rd8;
	setp.ne.s64 	%p4, %rd101, 0;
	mov.u64 	%rd103, %rd6;
	@%p4 bra 	$L__BB4_5;
$L__BB4_6:
	setp.eq.s64 	%p5, %rd4, 0;
	@%p5 bra 	$L__BB4_16;
	add.s64 	%rd65, %rd4, -1;
	setp.lt.u64 	%p6, %rd65, 7;
	@%p6 bra 	$L__BB4_9;
	mad.lo.s64 	%rd66, %rd103, %rd27, %rd99;
	shl.b64 	%rd67, %rd66, 3;
	add.s64 	%rd68, %rd2, %rd67;
	ld.global.f64 	%fd34, [%rd68];
	mul.f64 	%fd35, %fd1, %fd34;
	add.s64 	%rd69, %rd1, %rd67;
	st.global.f64 	[%rd69], %fd35;
	add.s64 	%rd70, %rd68, %rd9;
	ld.global.f64 	%fd36, [%rd70];
	mul.f64 	%fd37, %fd1, %fd36;
	add.s64 	%rd71, %rd69, %rd9;
	st.global.f64 	[%rd71], %fd37;
	add.s64 	%rd72, %rd70, %rd9;
	ld.global.f64 	%fd38, [%rd72];
	mul.f64 	%fd39, %fd1, %fd38;
	add.s64 	%rd73, %rd71, %rd9;
	st.global.f64 	[%rd73], %fd39;
	add.s64 	%rd74, %rd72, %rd9;
	ld.global.f64 	%fd40, [%rd74];
	mul.f64 	%fd41, %fd1, %fd40;
	add.s64 	%rd75, %rd73, %rd9;
	st.global.f64 	[%rd75], %fd41;
	add.s64 	%rd76, %rd74, %rd9;
	ld.global.f64 	%fd42, [%rd76];
	mul.f64 	%fd43, %fd1, %fd42;
	add.s64 	%rd77, %rd75, %rd9;
	st.global.f64 	[%rd77], %fd43;
	add.s64 	%rd78, %rd76, %rd9;
	ld.global.f64 	%fd44, [%rd78];
	mul.f64 	%fd45, %fd1, %fd44;
	add.s64 	%rd79, %rd77, %rd9;
	st.global.f64 	[%rd79], %fd45;
	add.s64 	%rd80, %rd78, %rd9;
	ld.global.f64 	%fd46, [%rd80];
	mul.f64 	%fd47, %fd1, %fd46;
	add.s64 	%rd81, %rd79, %rd9;
	st.global.f64 	[%rd81], %fd47;
	add.s64 	%rd82, %rd80, %rd9;
	ld.global.f64 	%fd48, [%rd82];
	mul.f64 	%fd49, %fd1, %fd48;
	add.s64 	%rd83, %rd81, %rd9;
	st.global.f64 	[%rd83], %fd49;
	add.s64 	%rd103, %rd103, 8;
$L__BB4_9:
	setp.eq.s64 	%p7, %rd5, 0;
	@%p7 bra 	$L__BB4_16;
	add.s64 	%rd84, %rd5, -1;
	setp.lt.u64 	%p8, %rd84, 3;
	@%p8 bra 	$L__BB4_12;
	mad.lo.s64 	%rd85, %rd103, %rd27, %rd99;
	shl.b64 	%rd86, %rd85, 3;
	add.s64 	%rd87, %rd2, %rd86;
	ld.global.f64 	%fd50, [%rd87];
	mul.f64 	%fd51, %fd1, %fd50;
	add.s64 	%rd88, %rd1, %rd86;
	st.global.f64 	[%rd88], %fd51;
	add.s64 	%rd89, %rd87, %rd9;
	ld.global.f64 	%fd52, [%rd89];
	mul.f64 	%fd53, %fd1, %fd52;
	add.s64 	%rd90, %rd88, %rd9;
	st.global.f64 	[%rd90], %fd53;
	add.s64 	%rd91, %rd89, %rd9;
	ld.global.f64 	%fd54, [%rd91];
	mul.f64 	%fd55, %fd1, %fd54;
	add.s64 	%rd92, %rd90, %rd9;
	st.global.f64 	[%rd92], %fd55;
	add.s64 	%rd93, %rd91, %rd9;
	ld.global.f64 	%fd56, [%rd93];
	mul.f64 	%fd57, %fd1, %fd56;
	add.s64 	%rd94, %rd92, %rd9;
	st.global.f64 	[%rd94], %fd57;
	add.s64 	%rd103, %rd103, 4;
$L__BB4_12:
	setp.eq.s64 	%p9, %rd7, 0;
	@%p9 bra 	$L__BB4_16;
	setp.eq.s64 	%p10, %rd7, 1;
	mad.lo.s64 	%rd95, %rd103, %rd27, %rd99;
	shl.b64 	%rd96, %rd95, 3;
	add.s64 	%rd22, %rd2, %rd96;
	ld.global.f64 	%fd58, [%rd22];
	mul.f64 	%fd59, %fd1, %fd58;
	add.s64 	%rd23, %rd1, %rd96;
	st.global.f64 	[%rd23], %fd59;
	@%p10 bra 	$L__BB4_16;
	setp.eq.s64 	%p11, %rd7, 2;
	add.s64 	%rd24, %rd22, %rd9;
	ld.global.f64 	%fd60, [%rd24];
	mul.f64 	%fd61, %fd1, %fd60;
	add.s64 	%rd25, %rd23, %rd9;
	st.global.f64 	[%rd25], %fd61;
	@%p11 bra 	$L__BB4_16;
	add.s64 	%rd97, %rd24, %rd9;
	ld.global.f64 	%fd62, [%rd97];
	mul.f64 	%fd63, %fd1, %fd62;
	add.s64 	%rd98, %rd25, %rd9;
	st.global.f64 	[%rd98], %fd63;
$L__BB4_16:
	add.s64 	%rd99, %rd99, %rd10;
	setp.lt.u64 	%p12, %rd99, %rd28;
	@%p12 bra 	$L__BB4_3;
$L__BB4_17:
	ret;

}
	// .globl	_Z11vectorMinusPdPKdS_mmm
.visible .entry _Z11vectorMinusPdPKdS_mmm(
	.param .u64 .ptr .align 1 _Z11vectorMinusPdPKdS_mmm_param_0,
	.param .u64 .ptr .align 1 _Z11vectorMinusPdPKdS_mmm_param_1,
	.param .u64 .ptr .align 1 _Z11vectorMinusPdPKdS_mmm_param_2,
	.param .u64 _Z11vectorMinusPdPKdS_mmm_param_3,
	.param .u64 _Z11vectorMinusPdPKdS_mmm_param_4,
	.param .u64 _Z11vectorMinusPdPKdS_mmm_param_5
)
{
	.local .align 8 .b8 	__local_depot5[8];
	.reg .b64 	%SP;
	.reg .b64 	%SPL;
	.reg .pred 	%p<17>;
	.reg .b32 	%r<43>;
	.reg .b64 	%rd<119>;
	.reg .b64 	%fd<86>;

	mov.u64 	%SPL, __local_depot5;
	cvta.local.u64 	%SP, %SPL;
	ld.param.u64 	%rd30, [_Z11vectorMinusPdPKdS_mmm_param_0];
	ld.param.u64 	%rd31, [_Z11vectorMinusPdPKdS_mmm_param_1];
	ld.param.u64 	%rd32, [_Z11vectorMinusPdPKdS_mmm_param_2];
	ld.param.u64 	%rd27, [_Z11vectorMinusPdPKdS_mmm_param_3];
	ld.param.u64 	%rd28, [_Z11vectorMinusPdPKdS_mmm_param_4];
	ld.param.u64 	%rd29, [_Z11vectorMinusPdPKdS_mmm_param_5];
	cvta.to.global.u64 	%rd1, %rd30;
	cvta.to.global.u64 	%rd2, %rd31;
	cvta.to.global.u64 	%rd3, %rd32;
	add.u64 	%rd4, %SPL, 0;
	mov.u32 	%r6, %ctaid.x;
	mov.u32 	%r1, %ntid.x;
	mov.u32 	%r7, %tid.x;
	mad.lo.s32 	%r8, %r6, %r1, %r7;
	cvt.u64.u32 	%rd112, %r8;
	setp.le.u64 	%p1, %rd28, %rd112;
	@%p1 bra 	$L__BB5_25;
	setp.ne.s64 	%p2, %rd29, 0;
	mov.u32 	%r9, %nctaid.x;
	mul.lo.s32 	%r10, %r1, %r9;
	cvt.u64.u32 	%rd6, %r10;
	@%p2 bra 	$L__BB5_8;
	shl.b64 	%rd7, %rd27, 3;
	shl.b64 	%rd8, %rd27, 5;
	shl.b64 	%rd9, %rd27, 4;
	mul.lo.s64 	%rd10, %rd27, 24;
$L__BB5_3:
	setp.ne.s64 	%p14, %rd112, 0;
	@%p14 bra 	$L__BB5_7;
	mov.u64 	%rd99, $str$7;
	cvta.global.u64 	%rd100, %rd99;
	{ // callseq 21, 0
	.param .b64 param0;
	st.param.b64 	[param0], %rd100;
	.param .b64 param1;
	st.param.b64 	[param1], 0;
	.param .b32 retval0;
	call.uni (retval0), 
	vprintf, 
	(
	param0, 
	param1
	);
	ld.param.b32 	%r27, [retval0];
	} // callseq 21
	mov.b32 	%r41, 0;
	mov.u64 	%rd113, %rd2;
$L__BB5_5:
	ld.global.f64 	%fd81, [%rd113];
	st.local.f64 	[%rd4], %fd81;
	mov.u64 	%rd101, $str$6;
	cvta.global.u64 	%rd102, %rd101;
	add.u64 	%rd103, %SP, 0;
	{ // callseq 22, 0
	.param .b64 param0;
	st.param.b64 	[param0], %rd102;
	.param .b64 param1;
	st.param.b64 	[param1], %rd103;
	.param .b32 retval0;
	call.uni (retval0), 
	vprintf, 
	(
	param0, 
	param1
	);
	ld.param.b32 	%r29, [retval0];
	} // callseq 22
	add.s64 	%rd104, %rd113, %rd7;
	ld.global.f64 	%fd82, [%rd104];
	st.local.f64 	[%rd4], %fd82;
	{ // callseq 23, 0
	.param .b64 param0;
	st.param.b64 	[param0], %rd102;
	.param .b64 param1;
	st.param.b64 	[param1], %rd103;
	.param .b32 retval0;
	call.uni (retval0), 
	vprintf, 
	(
	param0, 
	param1
	);
	ld.param.b32 	%r31, [retval0];
	} // callseq 23
	add.s64 	%rd105, %rd113, %rd9;
	ld.global.f64 	%fd83, [%rd105];
	st.local.f64 	[%rd4], %fd83;
	{ // callseq 24, 0
	.param .b64 param0;
	st.param.b64 	[param0], %rd102;
	.param .b64 param1;
	st.param.b64 	[param1], %rd103;
	.param .b32 retval0;
	call.uni (retval0), 
	vprintf, 
	(
	param0, 
	param1
	);
	ld.param.b32 	%r33, [retval0];
	} // callseq 24
	add.s64 	%rd106, %rd113, %rd10;
	ld.global.f64 	%fd84, [%rd106];
	st.local.f64 	[%rd4], %fd84;
	{ // callseq 25, 0
	.param .b64 param0;
	st.param.b64 	[param0], %rd102;
	.param .b64 param1;
	st.param.b64 	[param1], %rd103;
	.param .b32 retval0;
	call.uni (retval0), 
	vprintf, 
	(
	param0, 
	param1
	);
	ld.param.b32 	%r35, [retval0];
	} // callseq 25
	add.s32 	%r41, %r41, 4;
	add.s64 	%rd113, %rd113, %rd8;
	setp.ne.s32 	%p15, %r41, 100;
	@%p15 bra 	$L__BB5_5;
	mov.u64 	%rd107, $str$1;
	cvta.global.u64 	%rd108, %rd107;
	{ // callseq 26, 0
	.param .b64 param0;
	st.param.b64 	[param0], %rd108;
	.param .b64 param1;
	st.param.b64 	[param1], 0;
	.param .b32 retval0;
	call.uni (retval0), 
	vprintf, 
	(
	param0, 
	param1
	);
	ld.param.b32 	%r37, [retval0];
	} // callseq 26
	ld.global.f64 	%fd85, [%rd3];
	st.local.f64 	[%rd4], %fd85;
	mov.u64 	%rd109, $str$8;
	cvta.global.u64 	%rd110, %rd109;
	{ // callseq 27, 0
	.param .b64 param0;
	st.param.b64 	[param0], %rd110;
	.param .b64 param1;
	st.param.b64 	[param1], %rd103;
	.param .b32 retval0;
	call.uni (retval0), 
	vprintf, 
	(
	param0, 
	param1
	);
	ld.param.b32 	%r39, [retval0];
	} // callseq 27
$L__BB5_7:
	add.s64 	%rd112, %rd112, %rd6;
	setp.lt.u64 	%p16, %rd112, %rd28;
	@%p16 bra 	$L__BB5_3;
	bra.uni 	$L__BB5_25;
$L__BB5_8:
	and.b64  	%rd15, %rd29, 7;
	and.b64  	%rd16, %rd29, -8;
$L__BB5_9:
	setp.lt.u64 	%p3, %rd29, 8;
	shl.b64 	%rd35, %rd112, 3;
	add.s64 	%rd18, %rd3, %rd35;
	mov.b64 	%rd117, 0;
	@%p3 bra 	$L__BB5_12;
	mov.b64 	%rd115, 0;
$L__BB5_11:
	.pragma "nounroll";
	ld.global.f64 	%fd1, [%rd18];
	mad.lo.s64 	%rd37, %rd115, %rd27, %rd112;
	shl.b64 	%rd38, %rd37, 3;
	add.s64 	%rd39, %rd2, %rd38;
	ld.global.f64 	%fd2, [%rd39];
	mul.f64 	%fd3, %fd1, %fd2;
	add.s64 	%rd40, %rd1, %rd38;
	ld.global.f64 	%fd4, [%rd40];
	sub.f64 	%fd5, %fd4, %fd3;
	st.global.f64 	[%rd40], %fd5;
	ld.global.f64 	%fd6, [%rd18];
	shl.b64 	%rd41, %rd27, 3;
	add.s64 	%rd42, %rd39, %rd41;
	ld.global.f64 	%fd7, [%rd42];
	mul.f64 	%fd8, %fd6, %fd7;
	add.s64 	%rd43, %rd40, %rd41;
	ld.global.f64 	%fd9, [%rd43];
	sub.f64 	%fd10, %fd9, %fd8;
	st.global.f64 	[%rd43], %fd10;
	ld.global.f64 	%fd11, [%rd18];
	add.s64 	%rd44, %rd42, %rd41;
	ld.global.f64 	%fd12, [%rd44];
	mul.f64 	%fd13, %fd11, %fd12;
	add.s64 	%rd45, %rd43, %rd41;
	ld.global.f64 	%fd14, [%rd45];
	sub.f64 	%fd15, %fd14, %fd13;
	st.global.f64 	[%rd45], %fd15;
	ld.global.f64 	%fd16, [%rd18];
	add.s64 	%rd46, %rd44, %rd41;
	ld.global.f64 	%fd17, [%rd46];
	mul.f64 	%fd18, %fd16, %fd17;
	add.s64 	%rd47, %rd45, %rd41;
	ld.global.f64 	%fd19, [%rd47];
	sub.f64 	%fd20, %fd19, %fd18;
	st.global.f64 	[%rd47], %fd20;
	ld.global.f64 	%fd21, [%rd18];
	add.s64 	%rd48, %rd46, %rd41;
	ld.global.f64 	%fd22, [%rd48];
	mul.f64 	%fd23, %fd21, %fd22;
	add.s64 	%rd49, %rd47, %rd41;
	ld.global.f64 	%fd24, [%rd49];
	sub.f64 	%fd25, %fd24, %fd23;
	st.global.f64 	[%rd49], %fd25;
	ld.global.f64 	%fd26, [%rd18];
	add.s64 	%rd50, %rd48, %rd41;
	ld.global.f64 	%fd27, [%rd50];
	mul.f64 	%fd28, %fd26, %fd27;
	add.s64 	%rd51, %rd49, %rd41;
	ld.global.f64 	%fd29, [%rd51];
	sub.f64 	%fd30, %fd29, %fd28;
	st.global.f64 	[%rd51], %fd30;
	ld.global.f64 	%fd31, [%rd18];
	add.s64 	%rd52, %rd50, %rd41;
	ld.global.f64 	%fd32, [%rd52];
	mul.f64 	%fd33, %fd31, %fd32;
	add.s64 	%rd53, %rd51, %rd41;
	ld.global.f64 	%fd34, [%rd53];
	sub.f64 	%fd35, %fd34, %fd33;
	st.global.f64 	[%rd53], %fd35;
	ld.global.f64 	%fd36, [%rd18];
	add.s64 	%rd54, %rd52, %rd41;
	ld.global.f64 	%fd37, [%rd54];
	mul.f64 	%fd38, %fd36, %fd37;
	add.s64 	%rd55, %rd53, %rd41;
	ld.global.f64 	%fd39, [%rd55];
	sub.f64 	%fd40, %fd39, %fd38;
	st.global.f64 	[%rd55], %fd40;
	add.s64 	%rd115, %rd115, 8;
	setp.ne.s64 	%p4, %rd115, %rd16;
	mov.u64 	%rd117, %rd16;
	@%p4 bra 	$L__BB5_11;
$L__BB5_12:
	setp.eq.s64 	%p5, %rd15, 0;
	@%p5 bra 	$L__BB5_20;
	add.s64 	%rd56, %rd15, -1;
	setp.lt.u64 	%p6, %rd56, 3;
	@%p6 bra 	$L__BB5_15;
	ld.global.f64 	%fd41, [%rd18];
	mad.lo.s64 	%rd57, %rd117, %rd27, %rd112;
	shl.b64 	%rd58, %rd57, 3;
	add.s64 	%rd59, %rd2, %rd58;
	ld.global.f64 	%fd42, [%rd59];
	mul.f64 	%fd43, %fd41, %fd42;
	add.s64 	%rd60, %rd1, %rd58;
	ld.global.f64 	%fd44, [%rd60];
	sub.f64 	%fd45, %fd44, %fd43;
	st.global.f64 	[%rd60], %fd45;
	ld.global.f64 	%fd46, [%rd18];
	shl.b64 	%rd61, %rd27, 3;
	add.s64 	%rd62, %rd59, %rd61;
	ld.global.f64 	%fd47, [%rd62];
	mul.f64 	%fd48, %fd46, %fd47;
	add.s64 	%rd63, %rd60, %rd61;
	ld.global.f64 	%fd49, [%rd63];
	sub.f64 	%fd50, %fd49, %fd48;
	st.global.f64 	[%rd63], %fd50;
	ld.global.f64 	%fd51, [%rd18];
	add.s64 	%rd64, %rd62, %rd61;
	ld.global.f64 	%fd52, [%rd64];
	mul.f64 	%fd53, %fd51, %fd52;
	add.s64 	%rd65, %rd63, %rd61;
	ld.global.f64 	%fd54, [%rd65];
	sub.f64 	%fd55, %fd54, %fd53;
	st.global.f64 	[%rd65], %fd55;
	ld.global.f64 	%fd56, [%rd18];
	add.s64 	%rd66, %rd64, %rd61;
	ld.global.f64 	%fd57, [%rd66];
	mul.f64 	%fd58, %fd56, %fd57;
	add.s64 	%rd67, %rd65, %rd61;
	ld.global.f64 	%fd59, [%rd67];
	sub.f64 	%fd60, %fd59, %fd58;
	st.global.f64 	[%rd67], %fd60;
	add.s64 	%rd117, %rd117, 4;
$L__BB5_15:
	and.b64  	%rd68, %rd29, 3;
	setp.eq.s64 	%p7, %rd68, 0;
	@%p7 bra 	$L__BB5_20;
	setp.eq.s64 	%p8, %rd68, 1;
	@%p8 bra 	$L__BB5_18;
	ld.global.f64 	%fd61, [%rd18];
	mad.lo.s64 	%rd69, %rd117, %rd27, %rd112;
	shl.b64 	%rd70, %rd69, 3;
	add.s64 	%rd71, %rd2, %rd70;
	ld.global.f64 	%fd62, [%rd71];
	mul.f64 	%fd63, %fd61, %fd62;
	add.s64 	%rd72, %rd1, %rd70;
	ld.global.f64 	%fd64, [%rd72];
	sub.f64 	%fd65, %fd64, %fd63;
	st.global.f64 	[%rd72], %fd65;
	ld.global.f64 	%fd66, [%rd18];
	shl.b64 	%rd73, %rd27, 3;
	add.s64 	%rd74, %rd71, %rd73;
	ld.global.f64 	%fd67, [%rd74];
	mul.f64 	%fd68, %fd66, %fd67;
	add.s64 	%rd75, %rd72, %rd73;
	ld.global.f64 	%fd69, [%rd75];
	sub.f64 	%fd70, %fd69, %fd68;
	st.global.f64 	[%rd75], %fd70;
	add.s64 	%rd117, %rd117, 2;
$L__BB5_18:
	and.b64  	%rd76, %rd29, 1;
	setp.eq.b64 	%p9, %rd76, 1;
	not.pred 	%p10, %p9;
	@%p10 bra 	$L__BB5_20;
	ld.global.f64 	%fd71, [%rd18];
	mad.lo.s64 	%rd77, %rd117, %rd27, %rd112;
	shl.b64 	%rd78, %rd77, 3;
	add.s64 	%rd79, %rd2, %rd78;
	ld.global.f64 	%fd72, [%rd79];
	mul.f64 	%fd73, %fd71, %fd72;
	add.s64 	%rd80, %rd1, %rd78;
	ld.global.f64 	%fd74, [%rd80];
	sub.f64 	%fd75, %fd74, %fd73;
	st.global.f64 	[%rd80], %fd75;
$L__BB5_20:
	setp.ne.s64 	%p11, %rd112, 0;
	@%p11 bra 	$L__BB5_24;
	mov.u64 	%rd81, $str$7;
	cvta.global.u64 	%rd82, %rd81;
	{ // callseq 14, 0
	.param .b64 param0;
	st.param.b64 	[param0], %rd82;
	.param .b64 param1;
	st.param.b64 	[param1], 0;
	.param .b32 retval0;
	call.uni (retval0), 
	vprintf, 
	(
	param0, 
	param1
	);
	ld.param.b32 	%r12, [retval0];
	} // callseq 14
	mov.b32 	%r42, 0;
$L__BB5_22:
	cvt.u64.u32 	%rd83, %r42;
	mul.lo.s64 	%rd84, %rd27, %rd83;
	shl.b64 	%rd85, %rd84, 3;
	add.s64 	%rd86, %rd2, %rd85;
	ld.global.f64 	%fd76, [%rd86];
	st.local.f64 	[%rd4], %fd76;
	mov.u64 	%rd87, $str$6;
	cvta.global.u64 	%rd88, %rd87;
	add.u64 	%rd89, %SP, 0;
	{ // callseq 15, 0
	.param .b64 param0;
	st.param.b64 	[param0], %rd88;
	.param .b64 param1;
	st.param.b64 	[param1], %rd89;
	.param .b32 retval0;
	call.uni (retval0), 
	vprintf, 
	(
	param0, 
	param1
	);
	ld.param.b32 	%r14, [retval0];
	} // callseq 15
	shl.b64 	%rd90, %rd27, 3;
	add.s64 	%rd91, %rd86, %rd90;
	ld.global.f64 	%fd77, [%rd91];
	st.local.f64 	[%rd4], %fd77;
	{ // callseq 16, 0
	.param .b64 param0;
	st.param.b64 	[param0], %rd88;
	.param .b64 param1;
	st.param.b64 	[param1], %rd89;
	.param .b32 retval0;
	call.uni (retval0), 
	vprintf, 
	(
	param0, 
	param1
	);
	ld.param.b32 	%r16, [retval0];
	} // callseq 16
	add.s64 	%rd92, %rd91, %rd90;
	ld.global.f64 	%fd78, [%rd92];
	st.local.f64 	[%rd4], %fd78;
	{ // callseq 17, 0
	.param .b64 param0;
	st.param.b64 	[param0], %rd88;
	.param .b64 param1;
	st.param.b64 	[param1], %rd89;
	.param .b32 retval0;
	call.uni (retval0), 
	vprintf, 
	(
	param0, 
	param1
	);
	ld.param.b32 	%r18, [retval0];
	} // callseq 17
	add.s64 	%rd93, %rd92, %rd90;
	ld.global.f64 	%fd79, [%rd93];
	st.local.f64 	[%rd4], %fd79;
	{ // callseq 18, 0
	.param .b64 param0;
	st.param.b64 	[param0], %rd88;
	.param .b64 param1;
	st.param.b64 	[param1], %rd89;
	.param .b32 retval0;
	call.uni (retval0), 
	vprintf, 
	(
	param0, 
	param1
	);
	ld.param.b32 	%r20, [retval0];
	} // callseq 18
	add.s32 	%r42, %r42, 4;
	setp.ne.s32 	%p12, %r42, 100;
	@%p12 bra 	$L__BB5_22;
	mov.u64 	%rd94, $str$1;
	cvta.global.u64 	%rd95, %rd94;
	{ // callseq 19, 0
	.param .b64 param0;
	st.param.b64 	[param0], %rd95;
	.param .b64 param1;
	st.param.b64 	[param1], 0;
	.param .b32 retval0;
	call.uni (retval0), 
	vprintf, 
	(
	param0, 
	param1
	);
	ld.param.b32 	%r22, [retval0];
	} // callseq 19
	ld.global.f64 	%fd80, [%rd3];
	st.local.f64 	[%rd4], %fd80;
	mov.u64 	%rd96, $str$8;
	cvta.global.u64 	%rd97, %rd96;
	{ // callseq 20, 0
	.param .b64 param0;
	st.param.b64 	[param0], %rd97;
	.param .b64 param1;
	st.param.b64 	[param1], %rd89;
	.param .b32 retval0;
	call.uni (retval0), 
	vprintf, 
	(
	param0, 
	param1
	);
	ld.param.b32 	%r24, [retval0];
	} // callseq 20
$L__BB5_24:
	add.s64 	%rd112, %rd112, %rd6;
	setp.lt.u64 	%p13, %rd112, %rd28;
	@%p13 bra 	$L__BB5_9;
$L__BB5_25:
	ret;

}
	// .globl	_Z12scalarDividePdPKdS_m
.visible .entry _Z12scalarDividePdPKdS_m(
	.param .u64 .ptr .align 1 _Z12scalarDividePdPKdS_m_param_0,
	.param .u64 .ptr .align 1 _Z12scalarDividePdPKdS_m_param_1,
	.param .u64 .ptr .align 1 _Z12scalarDividePdPKdS_m_param_2,
	.param .u64 _Z12scalarDividePdPKdS_m_param_3
)
{
	.local .align 8 .b8 	__local_depot6[24];
	.reg .b64 	%SP;
	.reg .b64 	%SPL;
	.reg .pred 	%p<4>;
	.reg .b32 	%r<9>;
	.reg .b64 	%rd<22>;
	.reg .b64 	%fd<7>;

	mov.u64 	%SPL, __local_depot6;
	cvta.local.u64 	%SP, %SPL;
	ld.param.u64 	%rd10, [_Z12scalarDividePdPKdS_m_param_0];
	ld.param.u64 	%rd11, [_Z12scalarDividePdPKdS_m_param_1];
	ld.param.u64 	%rd12, [_Z12scalarDividePdPKdS_m_param_2];
	ld.param.u64 	%rd9, [_Z12scalarDividePdPKdS_m_param_3];
	cvta.to.global.u64 	%rd1, %rd10;
	cvta.to.global.u64 	%rd2, %rd12;
	cvta.to.global.u64 	%rd3, %rd11;
	mov.u32 	%r2, %ctaid.x;
	mov.u32 	%r1, %ntid.x;
	mov.u32 	%r3, %tid.x;
	mad.lo.s32 	%r4, %r2, %r1, %r3;
	cvt.u64.u32 	%rd21, %r4;
	setp.le.u64 	%p1, %rd9, %rd21;
	@%p1 bra 	$L__BB6_5;
	add.u64 	%rd13, %SP, 0;
	add.u64 	%rd5, %SPL, 0;
	mov.u32 	%r5, %nctaid.x;
	mul.lo.s32 	%r6, %r1, %r5;
	cvt.u64.u32 	%rd6, %r6;
$L__BB6_2:
	shl.b64 	%rd14, %rd21, 3;
	add.s64 	%rd15, %rd3, %rd14;
	ld.global.f64 	%fd1, [%rd15];
	add.s64 	%rd16, %rd2, %rd14;
	ld.global.f64 	%fd2, [%rd16];
	div.rn.f64 	%fd3, %fd1, %fd2;
	add.s64 	%rd17, %rd1, %rd14;
	st.global.f64 	[%rd17], %fd3;
	setp.ne.s64 	%p2, %rd21, 0;
	@%p2 bra 	$L__BB6_4;
	ld.global.f64 	%fd4, [%rd3];
	ld.global.f64 	%fd5, [%rd2];
	ld.global.f64 	%fd6, [%rd1];
	st.local.f64 	[%rd5], %fd4;
	st.local.f64 	[%rd5+8], %fd5;
	st.local.f64 	[%rd5+16], %fd6;
	mov.u64 	%rd18, $str$9;
	cvta.global.u64 	%rd19, %rd18;
	{ // callseq 28, 0
	.param .b64 param0;
	st.param.b64 	[param0], %rd19;
	.param .b64 param1;
	st.param.b64 	[param1], %rd13;
	.param .b32 retval0;
	call.uni (retval0), 
	vprintf, 
	(
	param0, 
	param1
	);
	ld.param.b32 	%r7, [retval0];
	} // callseq 28
$L__BB6_4:
	add.s64 	%rd21, %rd21, %rd6;
	setp.lt.u64 	%p3, %rd21, %rd9;
	@%p3 bra 	$L__BB6_2;
$L__BB6_5:
	ret;

}
	// .globl	_Z16checkConvergencedPKdiPm
.visible .entry _Z16checkConvergencedPKdiPm(
	.param .f64 _Z16checkConvergencedPKdiPm_param_0,
	.param .u64 .ptr .align 1 _Z16checkConvergencedPKdiPm_param_1,
	.param .u32 _Z16checkConvergencedPKdiPm_param_2,
	.param .u64 .ptr .align 1 _Z16checkConvergencedPKdiPm_param_3
)
{
	.reg .pred 	%p<4>;
	.reg .b32 	%r<7>;
	.reg .b64 	%rd<14>;
	.reg .b64 	%fd<4>;

	ld.param.f64 	%fd2, [_Z16checkConvergencedPKdiPm_param_0];
	ld.param.u64 	%rd7, [_Z16checkConvergencedPKdiPm_param_1];
	ld.param.s32 	%rd2, [_Z16checkConvergencedPKdiPm_param_2];
	ld.param.u64 	%rd8, [_Z16checkConvergencedPKdiPm_param_3];
	mov.u32 	%r2, %ctaid.x;
	mov.u32 	%r1, %ntid.x;
	mov.u32 	%r3, %tid.x;
	mad.lo.s32 	%r4, %r2, %r1, %r3;
	cvt.u64.u32 	%rd13, %r4;
	setp.ge.u64 	%p1, %rd13, %rd2;
	@%p1 bra 	$L__BB7_5;
	mul.f64 	%fd1, %fd2, %fd2;
	mov.u32 	%r5, %nctaid.x;
	mul.lo.s32 	%r6, %r1, %r5;
	cvt.u64.u32 	%rd3, %r6;
	cvta.to.global.u64 	%rd4, %rd7;
$L__BB7_2:
	shl.b64 	%rd9, %rd13, 3;
	add.s64 	%rd10, %rd4, %rd9;
	ld.global.f64 	%fd3, [%rd10];
	setp.ltu.f64 	%p2, %fd3, %fd1;
	@%p2 bra 	$L__BB7_4;
	cvta.to.global.u64 	%rd11, %rd8;
	mov.b64 	%rd12, 0;
	st.global.u64 	[%rd11], %rd12;
	bra.uni 	$L__BB7_5;
$L__BB7_4:
	add.s64 	%rd13, %rd13, %rd3;
	setp.lt.u64 	%p3, %rd13, %rd2;
	@%p3 bra 	$L__BB7_2;
$L__BB7_5:
	ret;

}
	// .globl	_Z30setDirichletBoundaryConditionsPmPdS0_mmS0_m
.visible .entry _Z30setDirichletBoundaryConditionsPmPdS0_mmS0_m(
	.param .u64 .ptr .align 1 _Z30setDirichletBoundaryConditionsPmPdS0_mmS0_m_param_0,
	.param .u64 .ptr .align 1 _Z30setDirichletBoundaryConditionsPmPdS0_mmS0_m_param_1,
	.param .u64 .ptr .align 1 _Z30setDirichletBoundaryConditionsPmPdS0_mmS0_m_param_2,
	.param .u64 _Z30setDirichletBoundaryConditionsPmPdS0_mmS0_m_param_3,
	.param .u64 _Z30setDirichletBoundaryConditionsPmPdS0_mmS0_m_param_4,
	.param .u64 .ptr .align 1 _Z30setDirichletBoundaryConditionsPmPdS0_mmS0_m_param_5,
	.param .u64 _Z30setDirichletBoundaryConditionsPmPdS0_mmS0_m_param_6
)
{
	.reg .pred 	%p<11>;
	.reg .b32 	%r<7>;
	.reg .b64 	%rd<126>;
	.reg .b64 	%fd<16>;

	ld.param.u64 	%rd30, [_Z30setDirichletBoundaryConditionsPmPdS0_mmS0_m_param_0];
	ld.param.u64 	%rd31, [_Z30setDirichletBoundaryConditionsPmPdS0_mmS0_m_param_1];
	ld.param.u64 	%rd32, [_Z30setDirichletBoundaryConditionsPmPdS0_mmS0_m_param_2];
	ld.param.u64 	%rd27, [_Z30setDirichletBoundaryConditionsPmPdS0_mmS0_m_param_3];
	ld.param.u64 	%rd28, [_Z30setDirichletBoundaryConditionsPmPdS0_mmS0_m_param_4];
	ld.param.u64 	%rd33, [_Z30setDirichletBoundaryConditionsPmPdS0_mmS0_m_param_5];
	ld.param.u64 	%rd29, [_Z30setDirichletBoundaryConditionsPmPdS0_mmS0_m_param_6];
	cvta.to.global.u64 	%rd1, %rd32;
	cvta.to.global.u64 	%rd2, %rd31;
	cvta.to.global.u64 	%rd3, %rd33;
	cvta.to.global.u64 	%rd4, %rd30;
	mov.u32 	%r3, %ctaid.x;
	mov.u32 	%r1, %ntid.x;
	mov.u32 	%r4, %tid.x;
	mad.lo.s32 	%r5, %r3, %r1, %r4;
	cvt.u64.u32 	%rd119, %r5;
	setp.le.u64 	%p1, %rd27, %rd119;
	@%p1 bra 	$L__BB8_15;
	setp.eq.s64 	%p2, %rd29, 0;
	mov.u32 	%r6, %nctaid.x;
	mul.lo.s32 	%r2, %r1, %r6;
	@%p2 bra 	$L__BB8_15;
	and.b64  	%rd6, %rd29, 7;
	add.s64 	%rd7, %rd6, -1;
	and.b64  	%rd8, %rd29, 3;
	and.b64  	%rd9, %rd29, -8;
	and.b64  	%rd10, %rd29, 1;
	cvt.u64.u32 	%rd11, %r2;
$L__BB8_3:
	setp.lt.u64 	%p3, %rd29, 8;
	mov.b64 	%rd124, 0;
	@%p3 bra 	$L__BB8_6;
	add.s64 	%rd121, %rd4, 32;
	add.s64 	%rd120, %rd3, 32;
	mov.u64 	%rd122, %rd9;
$L__BB8_5:
	.pragma "nounroll";
	ld.global.u64 	%rd35, [%rd121+-32];
	ld.global.f64 	%fd1, [%rd120+-32];
	mad.lo.s64 	%rd36, %rd35, %rd28, %rd119;
	shl.b64 	%rd37, %rd36, 3;
	add.s64 	%rd38, %rd2, %rd37;
	st.global.f64 	[%rd38], %fd1;
	add.s64 	%rd39, %rd1, %rd37;
	st.global.f64 	[%rd39], %fd1;
	ld.global.u64 	%rd40, [%rd121+-24];
	ld.global.f64 	%fd2, [%rd120+-24];
	mad.lo.s64 	%rd41, %rd40, %rd28, %rd119;
	shl.b64 	%rd42, %rd41, 3;
	add.s64 	%rd43, %rd2, %rd42;
	st.global.f64 	[%rd43], %fd2;
	add.s64 	%rd44, %rd1, %rd42;
	st.global.f64 	[%rd44], %fd2;
	ld.global.u64 	%rd45, [%rd121+-16];
	ld.global.f64 	%fd3, [%rd120+-16];
	mad.lo.s64 	%rd46, %rd45, %rd28, %rd119;
	shl.b64 	%rd47, %rd46, 3;
	add.s64 	%rd48, %rd2, %rd47;
	st.global.f64 	[%rd48], %fd3;
	add.s64 	%rd49, %rd1, %rd47;
	st.global.f64 	[%rd49], %fd3;
	ld.global.u64 	%rd50, [%rd121+-8];
	ld.global.f64 	%fd4, [%rd120+-8];
	mad.lo.s64 	%rd51, %rd50, %rd28, %rd119;
	shl.b64 	%rd52, %rd51, 3;
	add.s64 	%rd53, %rd2, %rd52;
	st.global.f64 	[%rd53], %fd4;
	add.s64 	%rd54, %rd1, %rd52;
	st.global.f64 	[%rd54], %fd4;
	ld.global.u64 	%rd55, [%rd121];
	ld.global.f64 	%fd5, [%rd120];
	mad.lo.s64 	%rd56, %rd55, %rd28, %rd119;
	shl.b64 	%rd57, %rd56, 3;
	add.s64 	%rd58, %rd2, %rd57;
	st.global.f64 	[%rd58], %fd5;
	add.s64 	%rd59, %rd1, %rd57;
	st.global.f64 	[%rd59], %fd5;
	ld.global.u64 	%rd60, [%rd121+8];
	ld.global.f64 	%fd6, [%rd120+8];
	mad.lo.s64 	%rd61, %rd60, %rd28, %rd119;
	shl.b64 	%rd62, %rd61, 3;
	add.s64 	%rd63, %rd2, %rd62;
	st.global.f64 	[%rd63], %fd6;
	add.s64 	%rd64, %rd1, %rd62;
	st.global.f64 	[%rd64], %fd6;
	ld.global.u64 	%rd65, [%rd121+16];
	ld.global.f64 	%fd7, [%rd120+16];
	mad.lo.s64 	%rd66, %rd65, %rd28, %rd119;
	shl.b64 	%rd67, %rd66, 3;
	add.s64 	%rd68, %rd2, %rd67;
	st.global.f64 	[%rd68], %fd7;
	add.s64 	%rd69, %rd1, %rd67;
	st.global.f64 	[%rd69], %fd7;
	ld.global.u64 	%rd70, [%rd121+24];
	ld.global.f64 	%fd8, [%rd120+24];
	mad.lo.s64 	%rd71, %rd70, %rd28, %rd119;
	shl.b64 	%rd72, %rd71, 3;
	add.s64 	%rd73, %rd2, %rd72;
	st.global.f64 	[%rd73], %fd8;
	add.s64 	%rd74, %rd1, %rd72;
	st.global.f64 	[%rd74], %fd8;
	add.s64 	%rd122, %rd122, -8;
	add.s64 	%rd121, %rd121, 64;
	add.s64 	%rd120, %rd120, 64;
	setp.ne.s64 	%p4, %rd122, 0;
	mov.u64 	%rd124, %rd9;
	@%p4 bra 	$L__BB8_5;
$L__BB8_6:
	setp.eq.s64 	%p5, %rd6, 0;
	@%p5 bra 	$L__BB8_14;
	setp.lt.u64 	%p6, %rd7, 3;
	@%p6 bra 	$L__BB8_9;
	shl.b64 	%rd75, %rd124, 3;
	add.s64 	%rd76, %rd4, %rd75;
	ld.global.u64 	%rd77, [%rd76];
	add.s64 	%rd78, %rd3, %rd75;
	ld.global.f64 	%fd9, [%rd78];
	mad.lo.s64 	%rd79, %rd77, %rd28, %rd119;
	shl.b64 	%rd80, %rd79, 3;
	add.s64 	%rd81, %rd2, %rd80;
	st.global.f64 	[%rd81], %fd9;
	add.s64 	%rd82, %rd1, %rd80;
	st.global.f64 	[%rd82], %fd9;
	ld.global.u64 	%rd83, [%rd76+8];
	ld.global.f64 	%fd10, [%rd78+8];
	mad.lo.s64 	%rd84, %rd83, %rd28, %rd119;
	shl.b64 	%rd85, %rd84, 3;
	add.s64 	%rd86, %rd2, %rd85;
	st.global.f64 	[%rd86], %fd10;
	add.s64 	%rd87, %rd1, %rd85;
	st.global.f64 	[%rd87], %fd10;
	ld.global.u64 	%rd88, [%rd76+16];
	ld.global.f64 	%fd11, [%rd78+16];
	mad.lo.s64 	%rd89, %rd88, %rd28, %rd119;
	shl.b64 	%rd90, %rd89, 3;
	add.s64 	%rd91, %rd2, %rd90;
	st.global.f64 	[%rd91], %fd11;
	add.s64 	%rd92, %rd1, %rd90;
	st.global.f64 	[%rd92], %fd11;
	ld.global.u64 	%rd93, [%rd76+24];
	ld.global.f64 	%fd12, [%rd78+24];
	mad.lo.s64 	%rd94, %rd93, %rd28, %rd119;
	shl.b64 	%rd95, %rd94, 3;
	add.s64 	%rd96, %rd2, %rd95;
	st.global.f64 	[%rd96], %fd12;
	add.s64 	%rd97, %rd1, %rd95;
	st.global.f64 	[%rd97], %fd12;
	add.s64 	%rd124, %rd124, 4;
$L__BB8_9:
	setp.eq.s64 	%p7, %rd8, 0;
	@%p7 bra 	$L__BB8_14;
	setp.eq.s64 	%p8, %rd8, 1;
	@%p8 bra 	$L__BB8_12;
	shl.b64 	%rd98, %rd124, 3;
	add.s64 	%rd99, %rd4, %rd98;
	ld.global.u64 	%rd100, [%rd99];
	add.s64 	%rd101, %rd3, %rd98;
	ld.global.f64 	%fd13, [%rd101];
	mad.lo.s64 	%rd102, %rd100, %rd28, %rd119;
	shl.b64 	%rd103, %rd102, 3;
	add.s64 	%rd104, %rd2, %rd103;
	st.global.f64 	[%rd104], %fd13;
	add.s64 	%rd105, %rd1, %rd103;
	st.global.f64 	[%rd105], %fd13;
	ld.global.u64 	%rd106, [%rd99+8];
	ld.global.f64 	%fd14, [%rd101+8];
	mad.lo.s64 	%rd107, %rd106, %rd28, %rd119;
	shl.b64 	%rd108, %rd107, 3;
	add.s64 	%rd109, %rd2, %rd108;
	st.global.f64 	[%rd109], %fd14;
	add.s64 	%rd110, %rd1, %rd108;
	st.global.f64 	[%rd110], %fd14;
	add.s64 	%rd124, %rd124, 2;
$L__BB8_12:
	setp.eq.s64 	%p9, %rd10, 0;
	@%p9 bra 	$L__BB8_14;
	shl.b64 	%rd111, %rd124, 3;
	add.s64 	%rd112, %rd4, %rd111;
	ld.global.u64 	%rd113, [%rd112];
	add.s64 	%rd114, %rd3, %rd111;
	ld.global.f64 	%fd15, [%rd114];
	mad.lo.s64 	%rd115, %rd113, %rd28, %rd119;
	shl.b64 	%rd116, %rd115, 3;
	add.s64 	%rd117, %rd2, %rd116;
	st.global.f64 	[%rd117], %fd15;
	add.s64 	%rd118, %rd1, %rd116;
	st.global.f64 	[%rd118], %fd15;
$L__BB8_14:
	add.s64 	%rd119, %rd119, %rd11;
	setp.lt.u64 	%p10, %rd119, %rd27;
	@%p10 bra 	$L__BB8_3;
$L__BB8_15:
	ret;

}
	// .globl	_Z36cu_macro_tet4_laplacian_apply_kernelIdEvmmiPKT_S2_PS0_
.visible .entry _Z36cu_macro_tet4_laplacian_apply_kernelIdEvmmiPKT_S2_PS0_(
	.param .u64 _Z36cu_macro_tet4_laplacian_apply_kernelIdEvmmiPKT_S2_PS0__param_0,
	.param .u64 _Z36cu_macro_tet4_laplacian_apply_kernelIdEvmmiPKT_S2_PS0__param_1,
	.param .u32 _Z36cu_macro_tet4_laplacian_apply_kernelIdEvmmiPKT_S2_PS0__param_2,
	.param .u64 .ptr .align 1 _Z36cu_macro_tet4_laplacian_apply_kernelIdEvmmiPKT_S2_PS0__param_3,
	.param .u64 .ptr .align 1 _Z36cu_macro_tet4_laplacian_apply_kernelIdEvmmiPKT_S2_PS0__param_4,
	.param .u64 .ptr .align 1 _Z36cu_macro_tet4_laplacian_apply_kernelIdEvmmiPKT_S2_PS0__param_5
)
{
	.local .align 16 .b8 	__local_depot9[224];
	.reg .b64 	%SP;
	.reg .b64 	%SPL;
	.reg .pred 	%p<223>;
	.reg .b16 	%rs<306>;
	.reg .b32 	%r<2145>;
	.reg .b64 	%rd<885>;
	.reg .b64 	%fd<315>;
	// demoted variable
	.shared .align 8 .b8 _ZZ36cu_macro_tet4_laplacian_apply_kernelIdEvmmiPKT_S2_PS0_E13vals_gathered[16384];
	// demoted variable
	.shared .align 8 .b8 _ZZ36cu_macro_tet4_laplacian_apply_kernelIdEvmmiPKT_S2_PS0_E15vals_to_scatter[16384];
	mov.u64 	%SPL, __local_depot9;
	cvta.local.u64 	%SP, %SPL;
	ld.param.u64 	%rd29, [_Z36cu_macro_tet4_laplacian_apply_kernelIdEvmmiPKT_S2_PS0__param_0];
	ld.param.u64 	%rd30, [_Z36cu_macro_tet4_laplacian_apply_kernelIdEvmmiPKT_S2_PS0__param_1];
	ld.param.u32 	%r599, [_Z36cu_macro_tet4_laplacian_apply_kernelIdEvmmiPKT_S2_PS0__param_2];
	ld.param.u64 	%rd32, [_Z36cu_macro_tet4_laplacian_apply_kernelIdEvmmiPKT_S2_PS0__param_4];
	ld.param.u64 	%rd33, [_Z36cu_macro_tet4_laplacian_apply_kernelIdEvmmiPKT_S2_PS0__param_5];
	cvta.to.global.u64 	%rd1, %rd32;
	cvta.to.global.u64 	%rd2, %rd33;
	add.u64 	%rd3, %SPL, 0;
	add.u64 	%rd4, %SPL, 16;
	add.u64 	%rd5, %SPL, 48;
	add.u64 	%rd6, %SPL, 64;
	add.u64 	%rd7, %SPL, 80;
	add.u64 	%rd8, %SPL, 96;
	add.u64 	%rd9, %SPL, 112;
	add.u64 	%rd10, %SPL, 128;
	add.u64 	%rd11, %SPL, 144;
	add.u64 	%rd12, %SPL, 160;
	add.u64 	%rd13, %SPL, 176;
	add.u64 	%rd14, %SPL, 192;
	add.u64 	%rd15, %SPL, 208;
	add.s32 	%r1, %r599, 1;
	mov.u32 	%r600, %ctaid.x;
	mov.u32 	%r601, %ntid.x;
	mov.u32 	%r2, %tid.y;
	mad.lo.s32 	%r602, %r600, %r601, %r2;
	cvt.u64.u32 	%rd884, %r602;
	setp.le.u64 	%p4, %rd29, %rd884;
	@%p4 bra 	$L__BB9_258;
	mov.u32 	%r3, %tid.x;
	setp.lt.u32 	%p5, %r3, 4;
	setp.gt.s32 	%p6, %r599, 0;
	and.pred  	%p1, %p5, %p6;
	mul.wide.u32 	%rd47, %r3, 4;
	add.s64 	%rd17, %rd3, %rd47;
	shl.b32 	%r603, %r2, 11;
	mov.u32 	%r604, _ZZ36cu_macro_tet4_laplacian_apply_kernelIdEvmmiPKT_S2_PS0_E13vals_gathered;
	add.s32 	%r4, %r604, %r603;
	mov.u32 	%r605, _ZZ36cu_macro_tet4_laplacian_apply_kernelIdEvmmiPKT_S2_PS0_E15vals_to_scatter;
	add.s32 	%r5, %r605, %r603;
	shl.b32 	%r6, %r1, 1;
	add.s64 	%rd18, %rd6, %rd47;
	add.s64 	%rd19, %rd7, %rd47;
	add.s64 	%rd20, %rd8, %rd47;
	add.s64 	%rd21, %rd9, %rd47;
	add.s64 	%rd22, %rd10, %rd47;
	setp.gt.s32 	%p7, %r599, 1;
	and.pred  	%p2, %p5, %p7;
	add.s32 	%r7, %r599, -1;
	add.s32 	%r8, %r599, -2;
	cvt.rn.f64.s32 	%fd31, %r599;
	not.pred 	%p9, %p1;
$L__BB9_2:
	ld.param.u64 	%rd883, [_Z36cu_macro_tet4_laplacian_apply_kernelIdEvmmiPKT_S2_PS0__param_3];
	cvta.to.global.u64 	%rd48, %rd883;
	shl.b64 	%rd49, %rd884, 3;
	add.s64 	%rd50, %rd48, %rd49;
	ld.global.f64 	%fd1, [%rd50];
	shl.b64 	%rd51, %rd30, 3;
	add.s64 	%rd52, %rd50, %rd51;
	ld.global.f64 	%fd2, [%rd52];
	add.s64 	%rd53, %rd52, %rd51;
	ld.global.f64 	%fd3, [%rd53];
	add.s64 	%rd54, %rd53, %rd51;
	ld.global.f64 	%fd4, [%rd54];
	add.s64 	%rd55, %rd54, %rd51;
	ld.global.f64 	%fd5, [%rd55];
	add.s64 	%rd56, %rd55, %rd51;
	ld.global.f64 	%fd6, [%rd56];
	add.s64 	%rd57, %rd56, %rd51;
	ld.global.f64 	%fd7, [%rd57];
	add.s64 	%rd58, %rd57, %rd51;
	ld.global.f64 	%fd8, [%rd58];
	add.s64 	%rd59, %rd58, %rd51;
	ld.global.f64 	%fd9, [%rd59];
	div.rn.f64 	%fd32, %fd1, %fd31;
	div.rn.f64 	%fd33, %fd2, %fd31;
	div.rn.f64 	%fd34, %fd3, %fd31;
	div.rn.f64 	%fd10, %fd4, %fd31;
	div.rn.f64 	%fd11, %fd5, %fd31;
	div.rn.f64 	%fd12, %fd6, %fd31;
	div.rn.f64 	%fd13, %fd7, %fd31;
	div.rn.f64 	%fd14, %fd8, %fd31;
	div.rn.f64 	%fd15, %fd9, %fd31;
	mul.f64 	%fd35, %fd11, %fd15;
	mul.f64 	%fd36, %fd14, %fd12;
	sub.f64 	%fd37, %fd35, %fd36;
	mul.f64 	%fd38, %fd32, %fd37;
	mul.f64 	%fd39, %fd10, %fd15;
	mul.f64 	%fd40, %fd12, %fd13;
	sub.f64 	%fd41, %fd39, %fd40;
	mul.f64 	%fd42, %fd33, %fd41;
	sub.f64 	%fd43, %fd38, %fd42;
	mul.f64 	%fd44, %fd10, %fd14;
	mul.f64 	%fd45, %fd11, %fd13;
	sub.f64 	%fd46, %fd44, %fd45;
	fma.rn.f64 	%fd47, %fd34, %fd46, %fd43;
	setp.gt.f64 	%p8, %fd47, 0d0000000000000000;
	@%p8 bra 	$L__BB9_4;
	mov.u64 	%rd60, $str$2;
	cvta.global.u64 	%rd61, %rd60;
	mov.u64 	%rd62, $str$3;
	cvta.global.u64 	%rd63, %rd62;
	mov.u64 	%rd64, __unnamed_1;
	cvta.global.u64 	%rd65, %rd64;
	{ // callseq 29, 0
	.param .b64 param0;
	st.param.b64 	[param0], %rd61;
	.param .b64 param1;
	st.param.b64 	[param1], %rd63;
	.param .b32 param2;
	st.param.b32 	[param2], 106;
	.param .b64 param3;
	st.param.b64 	[param3], %rd65;
	.param .b64 param4;
	st.param.b64 	[param4], 1;
	call.uni 
	__assertfail, 
	(
	param0, 
	param1, 
	param2, 
	param3, 
	param4
	);
	} // callseq 29
$L__BB9_4:
	mov.b32 	%r1842, 0;
	@%p9 bra 	$L__BB9_49;
	setp.eq.s32 	%p10, %r3, 0;
	setp.eq.s64 	%p11, %rd884, 0;
	and.pred  	%p3, %p10, %p11;
	mov.b32 	%r1842, 0;
	mov.b16 	%rs258, 0;
	mov.u16 	%rs259, %rs258;
	mov.u32 	%r1819, %r599;
	mov.u32 	%r1841, %r1842;
	mov.u32 	%r1822, %r1842;
$L__BB9_6:
	setp.le.s32 	%p12, %r599, %r1822;
	@%p12 bra 	$L__BB9_48;
	sub.s32 	%r609, %r1, %r1822;
	mad.lo.s32 	%r610, %r609, %r609, %r609;
	shr.u32 	%r611, %r610, 31;
	add.s32 	%r612, %r610, %r611;
	shr.s32 	%r13, %r612, 1;
	mov.b32 	%r1825, 0;
	mov.b16 	%rs260, 0;
	mov.u16 	%rs261, %rs260;
$L__BB9_8:
	add.s32 	%r17, %r1822, %r1825;
	sub.s32 	%r613, %r599, %r17;
	setp.lt.s32 	%p13, %r613, 1;
	@%p13 bra 	$L__BB9_47;
	sub.s32 	%r18, %r1, %r17;
	sub.s32 	%r615, %r7, %r17;
	setp.lt.u32 	%p14, %r615, 7;
	@%p14 bra 	$L__BB9_28;
	mov.b32 	%r1828, 0;
	mov.u32 	%r1827, %r1841;
$L__BB9_11:
	.pragma "nounroll";
	sub.s32 	%r617, %r13, %r1825;
	add.s32 	%r22, %r617, %r1827;
	add.s32 	%r23, %r18, %r1827;
	add.s32 	%r24, %r1827, 1;
	st.local.v4.u32 	[%rd3], {%r1827, %r22, %r23, %r24};
	ld.local.s32 	%rd66, [%rd17];
	mad.lo.s64 	%rd67, %rd30, %rd66, %rd884;
	shl.b64 	%rd68, %rd67, 3;
	add.s64 	%rd69, %rd1, %rd68;
	ld.global.f64 	%fd48, [%rd69];
	shl.b32 	%r618, %r1842, 2;
	add.s32 	%r619, %r618, %r3;
	shl.b32 	%r620, %r619, 3;
	add.s32 	%r25, %r4, %r620;
	st.shared.f64 	[%r25], %fd48;
	setp.gt.s32 	%p15, %r1827, 1;
	not.pred 	%p16, %p3;
	shl.b32 	%r621, %r1842, 5;
	add.s32 	%r622, %r621, %r4;
	add.s32 	%r26, %r622, 32;
	or.pred  	%p17, %p16, %p15;
	@%p17 bra 	$L__BB9_13;
	ld.shared.f64 	%fd49, [%r26];
	mov.b32 	%r623, 0;
	st.local.v2.u32 	[%rd4], {%r1827, %r623};
	st.local.u32 	[%rd4+8], %r2;
	st.local.f64 	[%rd4+16], %fd49;
	mov.u64 	%rd70, $str$10;
	cvta.global.u64 	%rd71, %rd70;
	add.u64 	%rd72, %SP, 16;
	{ // callseq 30, 0
	.param .b64 param0;
	st.param.b64 	[param0], %rd71;
	.param .b64 param1;
	st.param.b64 	[param1], %rd72;
	.param .b32 retval0;
	call.uni (retval0), 
	vprintf, 
	(
	param0, 
	param1
	);
	ld.param.b32 	%r624, [retval0];
	} // callseq 30
$L__BB9_13:
	add.s32 	%r626, %r22, 1;
	add.s32 	%r627, %r23, 1;
	add.s32 	%r27, %r1827, 2;
	st.local.v4.u32 	[%rd3], {%r24, %r626, %r627, %r27};
	ld.local.s32 	%rd73, [%rd17];
	mad.lo.s64 	%rd74, %rd30, %rd73, %rd884;
	shl.b64 	%rd75, %rd74, 3;
	add.s64 	%rd76, %rd1, %rd75;
	ld.global.f64 	%fd50, [%rd76];
	st.shared.f64 	[%r25+32], %fd50;
	setp.gt.s32 	%p18, %r1827, 0;
	or.pred  	%p20, %p16, %p18;
	@%p20 bra 	$L__BB9_15;
	ld.shared.f64 	%fd51, [%r26+32];
	mov.b32 	%r628, 0;
	st.local.v2.u32 	[%rd4], {%r24, %r628};
	st.local.u32 	[%rd4+8], %r2;
	st.local.f64 	[%rd4+16], %fd51;
	mov.u64 	%rd77, $str$10;
	cvta.global.u64 	%rd78, %rd77;
	add.u64 	%rd79, %SP, 16;
	{ // callseq 31, 0
	.param .b64 param0;
	st.param.b64 	[param0], %rd78;
	.param .b64 param1;
	st.param.b64 	[param1], %rd79;
	.param .b32 retval0;
	call.uni (retval0), 
	vprintf, 
	(
	param0, 
	param1
	);
	ld.param.b32 	%r629, [retval0];
	} // callseq 31
$L__BB9_15:
	add.s32 	%r631, %r22, 2;
	add.s32 	%r632, %r23, 2;
	add.s32 	%r28, %r1827, 3;
	st.local.v4.u32 	[%rd3], {%r27, %r631, %r632, %r28};
	ld.local.s32 	%rd80, [%rd17];
	mad.lo.s64 	%rd81, %rd30, %rd80, %rd884;
	shl.b64 	%rd82, %rd81, 3;
	add.s64 	%rd83, %rd1, %rd82;
	ld.global.f64 	%fd52, [%rd83];
	st.shared.f64 	[%r25+64], %fd52;
	setp.gt.s32 	%p21, %r1827, -1;
	or.pred  	%p23, %p16, %p21;
	@%p23 bra 	$L__BB9_17;
	ld.shared.f64 	%fd53, [%r26+64];
	mov.b32 	%r633, 0;
	st.local.v2.u32 	[%rd4], {%r27, %r633};
	st.local.u32 	[%rd4+8], %r2;
	st.local.f64 	[%rd4+16], %fd53;
	mov.u64 	%rd84, $str$10;
	cvta.global.u64 	%rd85, %rd84;
	add.u64 	%rd86, %SP, 16;
	{ // callseq 32, 0
	.param .b64 param0;
	st.param.b64 	[param0], %rd85;
	.param .b64 param1;
	st.param.b64 	[param1], %rd86;
	.param .b32 retval0;
	call.uni (retval0), 
	vprintf, 
	(
	param0, 
	param1
	);
	ld.param.b32 	%r634, [retval0];
	} // callseq 32
$L__BB9_17:
	add.s32 	%r636, %r22, 3;
	add.s32 	%r637, %r23, 3;
	add.s32 	%r29, %r1827, 4;
	st.local.v4.u32 	[%rd3], {%r28, %r636, %r637, %r29};
	ld.local.s32 	%rd87, [%rd17];
	mad.lo.s64 	%rd88, %rd30, %rd87, %rd884;
	shl.b64 	%rd89, %rd88, 3;
	add.s64 	%rd90, %rd1, %rd89;
	ld.global.f64 	%fd54, [%rd90];
	st.shared.f64 	[%r25+96], %fd54;
	setp.gt.s32 	%p24, %r1827, -2;
	or.pred  	%p26, %p16, %p24;
	@%p26 bra 	$L__BB9_19;
	ld.shared.f64 	%fd55, [%r26+96];
	mov.b32 	%r638, 0;
	st.local.v2.u32 	[%rd4], {%r28, %r638};
	st.local.u32 	[%rd4+8], %r2;
	st.local.f64 	[%rd4+16], %fd55;
	mov.u64 	%rd91, $str$10;
	cvta.global.u64 	%rd92, %rd91;
	add.u64 	%rd93, %SP, 16;
	{ // callseq 33, 0
	.param .b64 param0;
	st.param.b64 	[param0], %rd92;
	.param .b64 param1;
	st.param.b64 	[param1], %rd93;
	.param .b32 retval0;
	call.uni (retval0), 
	vprintf, 
	(
	param0, 
	param1
	);
	ld.param.b32 	%r639, [retval0];
	} // callseq 33
$L__BB9_19:
	add.s32 	%r641, %r22, 4;
	add.s32 	%r642, %r23, 4;
	add.s32 	%r30, %r1827, 5;
	st.local.v4.u32 	[%rd3], {%r29, %r641, %r642, %r30};
	ld.local.s32 	%rd94, [%rd17];
	mad.lo.s64 	%rd95, %rd30, %rd94, %rd884;
	shl.b64 	%rd96, %rd95, 3;
	add.s64 	%rd97, %rd1, %rd96;
	ld.global.f64 	%fd56, [%rd97];
	st.shared.f64 	[%r25+128], %fd56;
	setp.gt.s32 	%p27, %r1827, -3;
	or.pred  	%p29, %p16, %p27;
	@%p29 bra 	$L__BB9_21;
	ld.shared.f64 	%fd57, [%r26+128];
	mov.b32 	%r643, 0;
	st.local.v2.u32 	[%rd4], {%r29, %r643};
	st.local.u32 	[%rd4+8], %r2;
	st.local.f64 	[%rd4+16], %fd57;
	mov.u64 	%rd98, $str$10;
	cvta.global.u64 	%rd99, %rd98;
	add.u64 	%rd100, %SP, 16;
	{ // callseq 34, 0
	.param .b64 param0;
	st.param.b64 	[param0], %rd99;
	.param .b64 param1;
	st.param.b64 	[param1], %rd100;
	.param .b32 retval0;
	call.uni (retval0), 
	vprintf, 
	(
	param0, 
	param1
	);
	ld.param.b32 	%r644, [retval0];
	} // callseq 34
$L__BB9_21:
	add.s32 	%r646, %r22, 5;
	add.s32 	%r647, %r23, 5;
	add.s32 	%r31, %r1827, 6;
	st.local.v4.u32 	[%rd3], {%r30, %r646, %r647, %r31};
	ld.local.s32 	%rd101, [%rd17];
	mad.lo.s64 	%rd102, %rd30, %rd101, %rd884;
	shl.b64 	%rd103, %rd102, 3;
	add.s64 	%rd104, %rd1, %rd103;
	ld.global.f64 	%fd58, [%rd104];
	st.shared.f64 	[%r25+160], %fd58;
	setp.gt.s32 	%p30, %r1827, -4;
	or.pred  	%p32, %p16, %p30;
	@%p32 bra 	$L__BB9_23;
	ld.shared.f64 	%fd59, [%r26+160];
	mov.b32 	%r648, 0;
	st.local.v2.u32 	[%rd4], {%r30, %r648};
	st.local.u32 	[%rd4+8], %r2;
	st.local.f64 	[%rd4+16], %fd59;
	mov.u64 	%rd105, $str$10;
	cvta.global.u64 	%rd106, %rd105;
	add.u64 	%rd107, %SP, 16;
	{ // callseq 35, 0
	.param .b64 param0;
	st.param.b64 	[param0], %rd106;
	.param .b64 param1;
	st.param.b64 	[param1], %rd107;
	.param .b32 retval0;
	call.uni (retval0), 
	vprintf, 
	(
	param0, 
	param1
	);
	ld.param.b32 	%r649, [retval0];
	} // callseq 35
$L__BB9_23:
	add.s32 	%r651, %r22, 6;
	add.s32 	%r652, %r23, 6;
	add.s32 	%r32, %r1827, 7;
	st.local.v4.u32 	[%rd3], {%r31, %r651, %r652, %r32};
	ld.local.s32 	%rd108, [%rd17];
	mad.lo.s64 	%rd109, %rd30, %rd108, %rd884;
	shl.b64 	%rd110, %rd109, 3;
	add.s64 	%rd111, %rd1, %rd110;
	ld.global.f64 	%fd60, [%rd111];
	st.shared.f64 	[%r25+192], %fd60;
	setp.gt.s32 	%p33, %r1827, -5;
	or.pred  	%p35, %p16, %p33;
	@%p35 bra 	$L__BB9_25;
	ld.shared.f64 	%fd61, [%r26+192];
	mov.b32 	%r653, 0;
	st.local.v2.u32 	[%rd4], {%r31, %r653};
	st.local.u32 	[%rd4+8], %r2;
	st.local.f64 	[%rd4+16], %fd61;
	mov.u64 	%rd112, $str$10;
	cvta.global.u64 	%rd113, %rd112;
	add.u64 	%rd114, %SP, 16;
	{ // callseq 36, 0
	.param .b64 param0;
	st.param.b64 	[param0], %rd113;
	.param .b64 param1;
	st.param.b64 	[param1], %rd114;
	.param .b32 retval0;
	call.uni (retval0), 
	vprintf, 
	(
	param0, 
	param1
	);
	ld.param.b32 	%r654, [retval0];
	} // callseq 36
$L__BB9_25:
	add.s32 	%r656, %r22, 7;
	add.s32 	%r657, %r23, 7;
	add.s32 	%r1841, %r1827, 8;
	st.local.v4.u32 	[%rd3], {%r32, %r656, %r657, %r1841};
	ld.local.s32 	%rd115, [%rd17];
	mad.lo.s64 	%rd116, %rd30, %rd115, %rd884;
	shl.b64 	%rd117, %rd116, 3;
	add.s64 	%rd118, %rd1, %rd117;
	ld.global.f64 	%fd62, [%rd118];
	st.shared.f64 	[%r25+224], %fd62;
	add.s32 	%r1842, %r1842, 8;
	setp.gt.s32 	%p36, %r1827, -6;
	or.pred  	%p38, %p16, %p36;
	@%p38 bra 	$L__BB9_27;
	ld.shared.f64 	%fd63, [%r26+224];
	mov.b32 	%r658, 0;
	st.local.v2.u32 	[%rd4], {%r32, %r658};
	st.local.u32 	[%rd4+8], %r2;
	st.local.f64 	[%rd4+16], %fd63;
	mov.u64 	%rd119, $str$10;
	cvta.global.u64 	%rd120, %rd119;
	add.u64 	%rd121, %SP, 16;
	{ // callseq 37, 0
	.param .b64 param0;
	st.param.b64 	[param0], %rd120;
	.param .b64 param1;
	st.param.b64 	[param1], %rd121;
	.param .b32 retval0;
	call.uni (retval0), 
	vprintf, 
	(
	param0, 
	param1
	);
	ld.param.b32 	%r659, [retval0];
	} // callseq 37
$L__BB9_27:
	add.s32 	%r1828, %r1828, 8;
	sub.s32 	%r661, %r1819, %r1825;
	and.b32  	%r662, %r661, -8;
	setp.ne.s32 	%p39, %r1828, %r662;
	mov.u32 	%r1827, %r1841;
	@%p39 bra 	$L__BB9_11;
$L__BB9_28:
	sub.s32 	%r663, %r1819, %r1825;
	and.b32  	%r664, %r663, 7;
	setp.eq.s32 	%p40, %r664, 0;
	@%p40 bra 	$L__BB9_47;
	add.s16 	%rs115, %rs259, %rs261;
	cvt.u16.u32 	%rs116, %r599;
	sub.s16 	%rs117, %rs116, %rs115;
	cvt.u32.u16 	%r666, %rs117;
	and.b32  	%r40, %r666, 7;
	add.s32 	%r667, %r40, -1;
	setp.lt.u32 	%p41, %r667, 3;
	mov.u32 	%r1840, %r1841;
	@%p41 bra 	$L__BB9_38;
	sub.s32 	%r668, %r13, %r1825;
	add.s32 	%r41, %r668, %r1841;
	add.s32 	%r42, %r18, %r1841;
	add.s32 	%r43, %r1841, 1;
	st.local.v4.u32 	[%rd3], {%r1841, %r41, %r42, %r43};
	ld.local.s32 	%rd122, [%rd17];
	mad.lo.s64 	%rd123, %rd30, %rd122, %rd884;
	shl.b64 	%rd124, %rd123, 3;
	add.s64 	%rd125, %rd1, %rd124;
	ld.global.f64 	%fd64, [%rd125];
	shl.b32 	%r669, %r1842, 2;
	add.s32 	%r670, %r669, %r3;
	shl.b32 	%r671, %r670, 3;
	add.s32 	%r44, %r4, %r671;
	st.shared.f64 	[%r44], %fd64;
	setp.gt.s32 	%p42, %r1841, 1;
	not.pred 	%p43, %p3;
	shl.b32 	%r672, %r1842, 5;
	add.s32 	%r673, %r672, %r4;
	add.s32 	%r45, %r673, 32;
	or.pred  	%p44, %p43, %p42;
	@%p44 bra 	$L__BB9_32;
	ld.shared.f64 	%fd65, [%r45];
	mov.b32 	%r674, 0;
	st.local.v2.u32 	[%rd4], {%r1841, %r674};
	st.local.u32 	[%rd4+8], %r2;
	st.local.f64 	[%rd4+16], %fd65;
	mov.u64 	%rd126, $str$10;
	cvta.global.u64 	%rd127, %rd126;
	add.u64 	%rd128, %SP, 16;
	{ // callseq 38, 0
	.param .b64 param0;
	st.param.b64 	[param0], %rd127;
	.param .b64 param1;
	st.param.b64 	[param1], %rd128;
	.param .b32 retval0;
	call.uni (retval0), 
	vprintf, 
	(
	param0, 
	param1
	);
	ld.param.b32 	%r675, [retval0];
	} // callseq 38
$L__BB9_32:
	add.s32 	%r677, %r41, 1;
	add.s32 	%r678, %r42, 1;
	add.s32 	%r46, %r1841, 2;
	st.local.v4.u32 	[%rd3], {%r43, %r677, %r678, %r46};
	ld.local.s32 	%rd129, [%rd17];
	mad.lo.s64 	%rd130, %rd30, %rd129, %rd884;
	shl.b64 	%rd131, %rd130, 3;
	add.s64 	%rd132, %rd1, %rd131;
	ld.global.f64 	%fd66, [%rd132];
	st.shared.f64 	[%r44+32], %fd66;
	setp.gt.s32 	%p45, %r1841, 0;
	or.pred  	%p47, %p43, %p45;
	@%p47 bra 	$L__BB9_34;
	ld.shared.f64 	%fd67, [%r45+32];
	mov.b32 	%r679, 0;
	st.local.v2.u32 	[%rd4], {%r43, %r679};
	st.local.u32 	[%rd4+8], %r2;
	st.local.f64 	[%rd4+16], %fd67;
	mov.u64 	%rd133, $str$10;
	cvta.global.u64 	%rd134, %rd133;
	add.u64 	%rd135, %SP, 16;
	{ // callseq 39, 0
	.param .b64 param0;
	st.param.b64 	[param0], %rd134;
	.param .b64 param1;
	st.param.b64 	[param1], %rd135;
	.param .b32 retval0;
	call.uni (retval0), 
	vprintf, 
	(
	param0, 
	param1
	);
	ld.param.b32 	%r680, [retval0];
	} // callseq 39
$L__BB9_34:
	add.s32 	%r682, %r41, 2;
	add.s32 	%r683, %r42, 2;
	add.s32 	%r47, %r1841, 3;
	st.local.v4.u32 	[%rd3], {%r46, %r682, %r683, %r47};
	ld.local.s32 	%rd136, [%rd17];
	mad.lo.s64 	%rd137, %rd30, %rd136, %rd884;
	shl.b64 	%rd138, %rd137, 3;
	add.s64 	%rd139, %rd1, %rd138;
	ld.global.f64 	%fd68, [%rd139];
	st.shared.f64 	[%r44+64], %fd68;
	setp.gt.s32 	%p48, %r1841, -1;
	or.pred  	%p50, %p43, %p48;
	@%p50 bra 	$L__BB9_36;
	ld.shared.f64 	%fd69, [%r45+64];
	mov.b32 	%r684, 0;
	st.local.v2.u32 	[%rd4], {%r46, %r684};
	st.local.u32 	[%rd4+8], %r2;
	st.local.f64 	[%rd4+16], %fd69;
	mov.u64 	%rd140, $str$10;
	cvta.global.u64 	%rd141, %rd140;
	add.u64 	%rd142, %SP, 16;
	{ // callseq 40, 0
	.param .b64 param0;
	st.param.b64 	[param0], %rd141;
	.param .b64 param1;
	st.param.b64 	[param1], %rd142;
	.param .b32 retval0;
	call.uni (retval0), 
	vprintf, 
	(
	param0, 
	param1
	);
	ld.param.b32 	%r685, [retval0];
	} // callseq 40
$L__BB9_36:
	add.s32 	%r687, %r41, 3;
	add.s32 	%r688, %r42, 3;
	add.s32 	%r1840, %r1841, 4;
	st.local.v4.u32 	[%rd3], {%r47, %r687, %r688, %r1840};
	ld.local.s32 	%rd143, [%rd17];
	mad.lo.s64 	%rd144, %rd30, %rd143, %rd884;
	shl.b64 	%rd145, %rd144, 3;
	add.s64 	%rd146, %rd1, %rd145;
	ld.global.f64 	%fd70, [%rd146];
	st.shared.f64 	[%r44+96], %fd70;
	add.s32 	%r1842, %r1842, 4;
	setp.gt.s32 	%p51, %r1841, -2;
	or.pred  	%p53, %p43, %p51;
	mov.u32 	%r1841, %r1840;
	@%p53 bra 	$L__BB9_38;
	ld.shared.f64 	%fd71, [%r45+96];
	mov.b32 	%r689, 0;
	st.local.v2.u32 	[%rd4], {%r47, %r689};
	st.local.u32 	[%rd4+8], %r2;
	st.local.f64 	[%rd4+16], %fd71;
	mov.u64 	%rd147, $str$10;
	cvta.global.u64 	%rd148, %rd147;
	add.u64 	%rd149, %SP, 16;
	{ // callseq 41, 0
	.param .b64 param0;
	st.param.b64 	[param0], %rd148;
	.param .b64 param1;
	st.param.b64 	[param1], %rd149;
	.param .b32 retval0;
	call.uni (retval0), 
	vprintf, 
	(
	param0, 
	param1
	);
	ld.param.b32 	%r690, [retval0];
	} // callseq 41
$L__BB9_38:
	and.b32  	%r692, %r40, 3;
	setp.eq.s32 	%p54, %r692, 0;
	@%p54 bra 	$L__BB9_47;
	add.s16 	%rs118, %rs258, %rs260;
	cvt.u16.u32 	%rs119, %r599;
	sub.s16 	%rs5, %rs119, %rs118;
	and.b16  	%rs120, %rs5, 3;
	setp.eq.s16 	%p55, %rs120, 1;
	@%p55 bra 	$L__BB9_44;
	sub.s32 	%r694, %r13, %r1825;
	add.s32 	%r695, %r694, %r1840;
	add.s32 	%r696, %r18, %r1840;
	add.s32 	%r54, %r1840, 1;
	st.local.v4.u32 	[%rd3], {%r1840, %r695, %r696, %r54};
	ld.local.s32 	%rd150, [%rd17];
	mad.lo.s64 	%rd151, %rd30, %rd150, %rd884;
	shl.b64 	%rd152, %rd151, 3;
	add.s64 	%rd153, %rd1, %rd152;
	ld.global.f64 	%fd72, [%rd153];
	shl.b32 	%r697, %r1842, 2;
	add.s32 	%r698, %r697, %r3;
	shl.b32 	%r699, %r698, 3;
	add.s32 	%r55, %r4, %r699;
	st.shared.f64 	[%r55], %fd72;
	setp.gt.s32 	%p56, %r1840, 1;
	not.pred 	%p57, %p3;
	shl.b32 	%r700, %r1842, 5;
	add.s32 	%r701, %r700, %r4;
	add.s32 	%r56, %r701, 32;
	or.pred  	%p58, %p57, %p56;
	@%p58 bra 	$L__BB9_42;
	ld.shared.f64 	%fd73, [%r56];
	mov.b32 	%r702, 0;
	st.local.v2.u32 	[%rd4], {%r1840, %r702};
	st.local.u32 	[%rd4+8], %r2;
	st.local.f64 	[%rd4+16], %fd73;
	mov.u64 	%rd154, $str$10;
	cvta.global.u64 	%rd155, %rd154;
	add.u64 	%rd156, %SP, 16;
	{ // callseq 42, 0
	.param .b64 param0;
	st.param.b64 	[param0], %rd155;
	.param .b64 param1;
	st.param.b64 	[param1], %rd156;
	.param .b32 retval0;
	call.uni (retval0), 
	vprintf, 
	(
	param0, 
	param1
	);
	ld.param.b32 	%r703, [retval0];
	} // callseq 42
$L__BB9_42:
	add.s32 	%r707, %r695, 1;
	add.s32 	%r708, %r18, %r1840;
	add.s32 	%r709, %r708, 1;
	add.s32 	%r1841, %r1840, 2;
	st.local.v4.u32 	[%rd3], {%r54, %r707, %r709, %r1841};
	ld.local.s32 	%rd157, [%rd17];
	mad.lo.s64 	%rd158, %rd30, %rd157, %rd884;
	shl.b64 	%rd159, %rd158, 3;
	add.s64 	%rd160, %rd1, %rd159;
	ld.global.f64 	%fd74, [%rd160];
	st.shared.f64 	[%r55+32], %fd74;
	add.s32 	%r1842, %r1842, 2;
	setp.gt.s32 	%p59, %r1840, 0;
	or.pred  	%p61, %p57, %p59;
	mov.u32 	%r1840, %r1841;
	@%p61 bra 	$L__BB9_44;
	ld.shared.f64 	%fd75, [%r56+32];
	mov.b32 	%r710, 0;
	st.local.v2.u32 	[%rd4], {%r54, %r710};
	st.local.u32 	[%rd4+8], %r2;
	st.local.f64 	[%rd4+16], %fd75;
	mov.u64 	%rd161, $str$10;
	cvta.global.u64 	%rd162, %rd161;
	add.u64 	%rd163, %SP, 16;
	{ // callseq 43, 0
	.param .b64 param0;
	st.param.b64 	[param0], %rd162;
	.param .b64 param1;
	st.param.b64 	[param1], %rd163;
	.param .b32 retval0;
	call.uni (retval0), 
	vprintf, 
	(
	param0, 
	param1
	);
	ld.param.b32 	%r711, [retval0];
	} // callseq 43
$L__BB9_44:
	and.b16  	%rs121, %rs5, 1;
	setp.eq.b16 	%p62, %rs121, 1;
	not.pred 	%p63, %p62;
	@%p63 bra 	$L__BB9_47;
	sub.s32 	%r713, %r13, %r1825;
	add.s32 	%r714, %r713, %r1840;
	add.s32 	%r715, %r18, %r1840;
	add.s32 	%r1841, %r1840, 1;
	st.local.v4.u32 	[%rd3], {%r1840, %r714, %r715, %r1841};
	ld.local.s32 	%rd164, [%rd17];
	mad.lo.s64 	%rd165, %rd30, %rd164, %rd884;
	shl.b64 	%rd166, %rd165, 3;
	add.s64 	%rd167, %rd1, %rd166;
	ld.global.f64 	%fd76, [%rd167];
	shl.b32 	%r716, %r1842, 2;
	add.s32 	%r717, %r716, %r3;
	shl.b32 	%r718, %r717, 3;
	add.s32 	%r719, %r4, %r718;
	st.shared.f64 	[%r719], %fd76;
	add.s32 	%r1842, %r1842, 1;
	setp.gt.s32 	%p64, %r1840, 1;
	not.pred 	%p65, %p3;
	or.pred  	%p66, %p65, %p64;
	@%p66 bra 	$L__BB9_47;
	shl.b32 	%r720, %r1842, 5;
	add.s32 	%r721, %r4, %r720;
	ld.shared.f64 	%fd77, [%r721];
	mov.b32 	%r722, 0;
	st.local.v2.u32 	[%rd4], {%r1840, %r722};
	st.local.u32 	[%rd4+8], %r2;
	st.local.f64 	[%rd4+16], %fd77;
	mov.u64 	%rd168, $str$10;
	cvta.global.u64 	%rd169, %rd168;
	add.u64 	%rd170, %SP, 16;
	{ // callseq 44, 0
	.param .b64 param0;
	st.param.b64 	[param0], %rd169;
	.param .b64 param1;
	st.param.b64 	[param1], %rd170;
	.param .b32 retval0;
	call.uni (retval0), 
	vprintf, 
	(
	param0, 
	param1
	);
	ld.param.b32 	%r723, [retval0];
	} // callseq 44
$L__BB9_47:
	add.s32 	%r1841, %r1841, 1;
	add.s32 	%r1825, %r1825, 1;
	setp.ne.s32 	%p67, %r1825, %r1819;
	add.s16 	%rs261, %rs261, 1;
	add.s16 	%rs260, %rs260, 1;
	@%p67 bra 	$L__BB9_8;
$L__BB9_48:
	add.s32 	%r1841, %r1841, 1;
	add.s32 	%r1822, %r1822, 1;
	add.s32 	%r1819, %r1819, -1;
	setp.ne.s32 	%p68, %r1822, %r599;
	add.s16 	%rs259, %rs259, 1;
	add.s16 	%rs258, %rs258, 1;
	@%p68 bra 	$L__BB9_6;
$L__BB9_49:
	setp.lt.u32 	%p69, %r3, 4;
	bar.warp.sync 	-1;
	bar.warp.sync 	-1;
	selp.b32 	%r1896, 0, %r1842, %p69;
	@%p9 bra 	$L__BB9_67;
	mov.b32 	%r1896, 0;
	mov.b16 	%rs262, 0;
	mov.u16 	%rs263, %rs262;
	mov.u32 	%r1846, %r599;
	mov.u32 	%r1868, %r1896;
	mov.u32 	%r1849, %r1896;
$L__BB9_51:
	sub.s32 	%r726, %r1, %r1849;
	sub.s32 	%r727, %r599, %r1849;
	mul.lo.s32 	%r80, %r726, %r727;
	setp.lt.s32 	%p71, %r727, 1;
	@%p71 bra 	$L__BB9_66;
	shr.u32 	%r729, %r80, 31;
	add.s32 	%r730, %r80, %r729;
	shr.s32 	%r81, %r730, 1;
	mov.b32 	%r1852, 0;
	mov.b16 	%rs264, 0;
	mov.u16 	%rs265, %rs264;
$L__BB9_53:
	add.s32 	%r85, %r1849, %r1852;
	sub.s32 	%r731, %r599, %r85;
	setp.lt.s32 	%p72, %r731, 2;
	@%p72 bra 	$L__BB9_65;
	sub.s32 	%r86, %r1, %r85;
	sub.s32 	%r733, %r8, %r85;
	setp.lt.u32 	%p73, %r733, 7;
	@%p73 bra 	$L__BB9_57;
	mov.b32 	%r1855, 0;
	mov.u32 	%r1854, %r1868;
$L__BB9_56:
	.pragma "nounroll";
	add.s32 	%r735, %r1854, 1;
	sub.s32 	%r736, %r81, %r1852;
	add.s32 	%r737, %r736, %r735;
	add.s32 	%r738, %r86, %r735;
	add.s32 	%r739, %r1854, 2;
	st.local.v4.u32 	[%rd5], {%r735, %r737, %r738, %r739};
	shl.b32 	%r740, %r1896, 2;
	add.s32 	%r741, %r740, %r3;
	shl.b32 	%r742, %r741, 3;
	add.s32 	%r743, %r5, %r742;
	ld.shared.f64 	%fd78, [%r743];
	mul.wide.u32 	%rd171, %r3, 4;
	add.s64 	%rd172, %rd5, %rd171;
	ld.local.s32 	%rd173, [%rd172];
	mad.lo.s64 	%rd174, %rd30, %rd173, %rd884;
	shl.b64 	%rd175, %rd174, 3;
	add.s64 	%rd176, %rd2, %rd175;
	st.global.f64 	[%rd176], %fd78;
	add.s32 	%r744, %r737, 1;
	add.s32 	%r745, %r738, 1;
	add.s32 	%r746, %r1854, 3;
	st.local.v4.u32 	[%rd5], {%r739, %r744, %r745, %r746};
	ld.shared.f64 	%fd79, [%r743+32];
	ld.local.s32 	%rd177, [%rd172];
	mad.lo.s64 	%rd178, %rd30, %rd177, %rd884;
	shl.b64 	%rd179, %rd178, 3;
	add.s64 	%rd180, %rd2, %rd179;
	st.global.f64 	[%rd180], %fd79;
	add.s32 	%r747, %r737, 2;
	add.s32 	%r748, %r738, 2;
	add.s32 	%r749, %r1854, 4;
	st.local.v4.u32 	[%rd5], {%r746, %r747, %r748, %r749};
	ld.shared.f64 	%fd80, [%r743+64];
	ld.local.s32 	%rd181, [%rd172];
	mad.lo.s64 	%rd182, %rd30, %rd181, %rd884;
	shl.b64 	%rd183, %rd182, 3;
	add.s64 	%rd184, %rd2, %rd183;
	st.global.f64 	[%rd184], %fd80;
	add.s32 	%r750, %r737, 3;
	add.s32 	%r751, %r738, 3;
	add.s32 	%r752, %r1854, 5;
	st.local.v4.u32 	[%rd5], {%r749, %r750, %r751, %r752};
	ld.shared.f64 	%fd81, [%r743+96];
	ld.local.s32 	%rd185, [%rd172];
	mad.lo.s64 	%rd186, %rd30, %rd185, %rd884;
	shl.b64 	%rd187, %rd186, 3;
	add.s64 	%rd188, %rd2, %rd187;
	st.global.f64 	[%rd188], %fd81;
	add.s32 	%r753, %r737, 4;
	add.s32 	%r754, %r738, 4;
	add.s32 	%r755, %r1854, 6;
	st.local.v4.u32 	[%rd5], {%r752, %r753, %r754, %r755};
	ld.shared.f64 	%fd82, [%r743+128];
	ld.local.s32 	%rd189, [%rd172];
	mad.lo.s64 	%rd190, %rd30, %rd189, %rd884;
	shl.b64 	%rd191, %rd190, 3;
	add.s64 	%rd192, %rd2, %rd191;
	st.global.f64 	[%rd192], %fd82;
	add.s32 	%r756, %r737, 5;
	add.s32 	%r757, %r738, 5;
	add.s32 	%r758, %r1854, 7;
	st.local.v4.u32 	[%rd5], {%r755, %r756, %r757, %r758};
	ld.shared.f64 	%fd83, [%r743+160];
	ld.local.s32 	%rd193, [%rd172];
	mad.lo.s64 	%rd194, %rd30, %rd193, %rd884;
	shl.b64 	%rd195, %rd194, 3;
	add.s64 	%rd196, %rd2, %rd195;
	st.global.f64 	[%rd196], %fd83;
	add.s32 	%r759, %r737, 6;
	add.s32 	%r760, %r738, 6;
	add.s32 	%r1868, %r1854, 8;
	st.local.v4.u32 	[%rd5], {%r758, %r759, %r760, %r1868};
	ld.shared.f64 	%fd84, [%r743+192];
	ld.local.s32 	%rd197, [%rd172];
	mad.lo.s64 	%rd198, %rd30, %rd197, %rd884;
	shl.b64 	%rd199, %rd198, 3;
	add.s64 	%rd200, %rd2, %rd199;
	st.global.f64 	[%rd200], %fd84;
	add.s32 	%r761, %r737, 7;
	add.s32 	%r762, %r738, 7;
	add.s32 	%r763, %r1854, 9;
	st.local.v4.u32 	[%rd5], {%r1868, %r761, %r762, %r763};
	ld.shared.f64 	%fd85, [%r743+224];
	ld.local.s32 	%rd201, [%rd172];
	mad.lo.s64 	%rd202, %rd30, %rd201, %rd884;
	shl.b64 	%rd203, %rd202, 3;
	add.s64 	%rd204, %rd2, %rd203;
	st.global.f64 	[%rd204], %fd85;
	add.s32 	%r1896, %r1896, 8;
	add.s32 	%r1855, %r1855, 8;
	add.s32 	%r764, %r1849, %r1852;
	sub.s32 	%r765, %r7, %r764;
	and.b32  	%r766, %r765, -8;
	setp.ne.s32 	%p74, %r1855, %r766;
	mov.u32 	%r1854, %r1868;
	@%p74 bra 	$L__BB9_56;
$L__BB9_57:
	add.s32 	%r767, %r1849, %r1852;
	sub.s32 	%r768, %r7, %r767;
	and.b32  	%r769, %r768, 7;
	setp.eq.s32 	%p75, %r769, 0;
	@%p75 bra 	$L__BB9_65;
	add.s16 	%rs126, %rs263, %rs265;
	cvt.u16.u32 	%rs127, %r599;
	not.b16 	%rs128, %rs126;
	add.s16 	%rs129, %rs128, %rs127;
	cvt.u32.u16 	%r771, %rs129;
	and.b32  	%r97, %r771, 7;
	add.s32 	%r772, %r97, -1;
	setp.lt.u32 	%p76, %r772, 3;
	@%p76 bra 	$L__BB9_60;
	add.s32 	%r773, %r1868, 1;
	sub.s32 	%r774, %r81, %r1852;
	add.s32 	%r775, %r774, %r773;
	add.s32 	%r776, %r86, %r773;
	add.s32 	%r777, %r1868, 2;
	st.local.v4.u32 	[%rd5], {%r773, %r775, %r776, %r777};
	shl.b32 	%r778, %r1896, 2;
	add.s32 	%r779, %r778, %r3;
	shl.b32 	%r780, %r779, 3;
	add.s32 	%r781, %r5, %r780;
	ld.shared.f64 	%fd86, [%r781];
	mul.wide.u32 	%rd205, %r3, 4;
	add.s64 	%rd206, %rd5, %rd205;
	ld.local.s32 	%rd207, [%rd206];
	mad.lo.s64 	%rd208, %rd30, %rd207, %rd884;
	shl.b64 	%rd209, %rd208, 3;
	add.s64 	%rd210, %rd2, %rd209;
	st.global.f64 	[%rd210], %fd86;
	add.s32 	%r782, %r775, 1;
	add.s32 	%r783, %r776, 1;
	add.s32 	%r784, %r1868, 3;
	st.local.v4.u32 	[%rd5], {%r777, %r782, %r783, %r784};
	ld.shared.f64 	%fd87, [%r781+32];
	ld.local.s32 	%rd211, [%rd206];
	mad.lo.s64 	%rd212, %rd30, %rd211, %rd884;
	shl.b64 	%rd213, %rd212, 3;
	add.s64 	%rd214, %rd2, %rd213;
	st.global.f64 	[%rd214], %fd87;
	add.s32 	%r785, %r775, 2;
	add.s32 	%r786, %r776, 2;
	add.s32 	%r98, %r1868, 4;
	st.local.v4.u32 	[%rd5], {%r784, %r785, %r786, %r98};
	ld.shared.f64 	%fd88, [%r781+64];
	ld.local.s32 	%rd215, [%rd206];
	mad.lo.s64 	%rd216, %rd30, %rd215, %rd884;
	shl.b64 	%rd217, %rd216, 3;
	add.s64 	%rd218, %rd2, %rd217;
	st.global.f64 	[%rd218], %fd88;
	add.s32 	%r787, %r775, 3;
	add.s32 	%r788, %r776, 3;
	add.s32 	%r789, %r1868, 5;
	st.local.v4.u32 	[%rd5], {%r98, %r787, %r788, %r789};
	ld.shared.f64 	%fd89, [%r781+96];
	ld.local.s32 	%rd219, [%rd206];
	mad.lo.s64 	%rd220, %rd30, %rd219, %rd884;
	shl.b64 	%rd221, %rd220, 3;
	add.s64 	%rd222, %rd2, %rd221;
	st.global.f64 	[%rd222], %fd89;
	add.s32 	%r1896, %r1896, 4;
	mov.u32 	%r1868, %r98;
$L__BB9_60:
	and.b32  	%r790, %r97, 3;
	setp.eq.s32 	%p77, %r790, 0;
	@%p77 bra 	$L__BB9_65;
	add.s16 	%rs130, %rs262, %rs264;
	cvt.u16.u32 	%rs131, %r599;
	xor.b16  	%rs132, %rs130, 3;
	add.s16 	%rs14, %rs132, %rs131;
	and.b16  	%rs133, %rs14, 3;
	setp.eq.s16 	%p78, %rs133, 1;
	@%p78 bra 	$L__BB9_63;
	add.s32 	%r792, %r1868, 1;
	sub.s32 	%r793, %r81, %r1852;
	add.s32 	%r794, %r793, %r792;
	add.s32 	%r795, %r86, %r792;
	add.s32 	%r104, %r1868, 2;
	st.local.v4.u32 	[%rd5], {%r792, %r794, %r795, %r104};
	shl.b32 	%r796, %r1896, 2;
	add.s32 	%r797, %r796, %r3;
	shl.b32 	%r798, %r797, 3;
	add.s32 	%r799, %r5, %r798;
	ld.shared.f64 	%fd90, [%r799];
	mul.wide.u32 	%rd223, %r3, 4;
	add.s64 	%rd224, %rd5, %rd223;
	ld.local.s32 	%rd225, [%rd224];
	mad.lo.s64 	%rd226, %rd30, %rd225, %rd884;
	shl.b64 	%rd227, %rd226, 3;
	add.s64 	%rd228, %rd2, %rd227;
	st.global.f64 	[%rd228], %fd90;
	add.s32 	%r800, %r794, 1;
	add.s32 	%r801, %r795, 1;
	add.s32 	%r802, %r1868, 3;
	st.local.v4.u32 	[%rd5], {%r104, %r800, %r801, %r802};
	ld.shared.f64 	%fd91, [%r799+32];
	ld.local.s32 	%rd229, [%rd224];
	mad.lo.s64 	%rd230, %rd30, %rd229, %rd884;
	shl.b64 	%rd231, %rd230, 3;
	add.s64 	%rd232, %rd2, %rd231;
	st.global.f64 	[%rd232], %fd91;
	add.s32 	%r1896, %r1896, 2;
	mov.u32 	%r1868, %r104;
$L__BB9_63:
	and.b16  	%rs134, %rs14, 1;
	setp.eq.b16 	%p79, %rs134, 1;
	not.pred 	%p80, %p79;
	@%p80 bra 	$L__BB9_65;
	add.s32 	%r110, %r1868, 1;
	sub.s32 	%r803, %r81, %r1852;
	add.s32 	%r804, %r803, %r110;
	add.s32 	%r805, %r86, %r110;
	add.s32 	%r806, %r1868, 2;
	st.local.v4.u32 	[%rd5], {%r110, %r804, %r805, %r806};
	shl.b32 	%r807, %r1896, 2;
	add.s32 	%r808, %r807, %r3;
	shl.b32 	%r809, %r808, 3;
	add.s32 	%r810, %r5, %r809;
	ld.shared.f64 	%fd92, [%r810];
	mul.wide.u32 	%rd233, %r3, 4;
	add.s64 	%rd234, %rd5, %rd233;
	ld.local.s32 	%rd235, [%rd234];
	mad.lo.s64 	%rd236, %rd30, %rd235, %rd884;
	shl.b64 	%rd237, %rd236, 3;
	add.s64 	%rd238, %rd2, %rd237;
	st.global.f64 	[%rd238], %fd92;
	add.s32 	%r1896, %r1896, 1;
	mov.u32 	%r1868, %r110;
$L__BB9_65:
	add.s32 	%r1868, %r1868, 2;
	add.s32 	%r1852, %r1852, 1;
	setp.ne.s32 	%p81, %r1852, %r1846;
	add.s16 	%rs265, %rs265, 1;
	add.s16 	%rs264, %rs264, 1;
	@%p81 bra 	$L__BB9_53;
$L__BB9_66:
	add.s32 	%r1868, %r1868, 1;
	add.s32 	%r1849, %r1849, 1;
	add.s32 	%r1846, %r1846, -1;
	setp.ne.s32 	%p82, %r1849, %r599;
	add.s16 	%rs263, %rs263, 1;
	add.s16 	%rs262, %rs262, 1;
	@%p82 bra 	$L__BB9_51;
$L__BB9_67:
	sub.f64 	%fd93, %fd7, %fd1;
	cvt.rn.f64.s32 	%fd94, %r599;
	div.rn.f64 	%fd16, %fd93, %fd94;
	sub.f64 	%fd17, %fd4, %fd1;
	add.f64 	%fd95, %fd17, %fd7;
	div.rn.f64 	%fd18, %fd95, %fd94;
	sub.f64 	%fd96, %fd8, %fd2;
	div.rn.f64 	%fd19, %fd96, %fd94;
	sub.f64 	%fd20, %fd5, %fd2;
	add.f64 	%fd97, %fd20, %fd8;
	div.rn.f64 	%fd21, %fd97, %fd94;
	sub.f64 	%fd98, %fd9, %fd3;
	div.rn.f64 	%fd22, %fd98, %fd94;
	sub.f64 	%fd23, %fd6, %fd3;
	add.f64 	%fd99, %fd23, %fd9;
	div.rn.f64 	%fd24, %fd99, %fd94;
	mul.f64 	%fd100, %fd14, %fd24;
	mul.f64 	%fd101, %fd15, %fd21;
	sub.f64 	%fd102, %fd100, %fd101;
	mul.f64 	%fd103, %fd16, %fd102;
	mul.f64 	%fd104, %fd19, %fd24;
	mul.f64 	%fd105, %fd21, %fd22;
	sub.f64 	%fd106, %fd104, %fd105;
	mul.f64 	%fd107, %fd13, %fd106;
	sub.f64 	%fd108, %fd103, %fd107;
	mul.f64 	%fd109, %fd19, %fd15;
	mul.f64 	%fd110, %fd14, %fd22;
	sub.f64 	%fd111, %fd109, %fd110;
	fma.rn.f64 	%fd112, %fd18, %fd111, %fd108;
	setp.gt.f64 	%p83, %fd112, 0d0000000000000000;
	@%p83 bra 	$L__BB9_69;
	mov.u64 	%rd239, $str$2;
	cvta.global.u64 	%rd240, %rd239;
	mov.u64 	%rd241, $str$3;
	cvta.global.u64 	%rd242, %rd241;
	mov.u64 	%rd243, __unnamed_1;
	cvta.global.u64 	%rd244, %rd243;
	{ // callseq 45, 0
	.param .b64 param0;
	st.param.b64 	[param0], %rd240;
	.param .b64 param1;
	st.param.b64 	[param1], %rd242;
	.param .b32 param2;
	st.param.b32 	[param2], 114;
	.param .b64 param3;
	st.param.b64 	[param3], %rd244;
	.param .b64 param4;
	st.param.b64 	[param4], 1;
	call.uni 
	__assertfail, 
	(
	param0, 
	param1, 
	param2, 
	param3, 
	param4
	);
	} // callseq 45
$L__BB9_69:
	@%p9 bra 	$L__BB9_87;
	mov.b32 	%r1895, 0;
	mov.b16 	%rs266, 0;
	mov.u16 	%rs267, %rs266;
	mov.u32 	%r1873, %r599;
	mov.u32 	%r1876, %r1895;
$L__BB9_71:
	sub.s32 	%r812, %r1, %r1876;
	sub.s32 	%r813, %r599, %r1876;
	mul.lo.s32 	%r814, %r812, %r813;
	shr.u32 	%r815, %r814, 31;
	add.s32 	%r816, %r814, %r815;
	shr.s32 	%r126, %r816, 1;
	setp.lt.s32 	%p85, %r813, 1;
	@%p85 bra 	$L__BB9_86;
	mov.b32 	%r1879, 0;
	mov.b16 	%rs268, 0;
	mov.u16 	%rs269, %rs268;
$L__BB9_73:
	add.s32 	%r130, %r1876, %r1879;
	sub.s32 	%r818, %r599, %r130;
	setp.lt.s32 	%p86, %r818, 2;
	@%p86 bra 	$L__BB9_85;
	shl.b32 	%r820, %r130, 1;
	sub.s32 	%r821, %r6, %r820;
	add.s32 	%r131, %r821, -2;
	sub.s32 	%r822, %r8, %r130;
	setp.lt.u32 	%p87, %r822, 7;
	@%p87 bra 	$L__BB9_77;
	mov.b32 	%r1882, 0;
$L__BB9_76:
	.pragma "nounroll";
	add.s32 	%r824, %r1895, 1;
	add.s32 	%r825, %r824, %r126;
	add.s32 	%r826, %r131, %r825;
	add.s32 	%r827, %r825, %r1;
	sub.s32 	%r828, %r827, %r130;
	not.b32 	%r829, %r130;
	add.s32 	%r830, %r827, %r829;
	st.local.v4.u32 	[%rd6], {%r824, %r826, %r828, %r830};
	ld.local.s32 	%rd245, [%rd18];
	mad.lo.s64 	%rd246, %rd30, %rd245, %rd884;
	shl.b64 	%rd247, %rd246, 3;
	add.s64 	%rd248, %rd1, %rd247;
	ld.global.f64 	%fd113, [%rd248];
	shl.b32 	%r831, %r1896, 2;
	add.s32 	%r832, %r831, %r3;
	shl.b32 	%r833, %r832, 3;
	add.s32 	%r834, %r4, %r833;
	st.shared.f64 	[%r834], %fd113;
	add.s32 	%r835, %r1895, 2;
	add.s32 	%r836, %r826, 1;
	add.s32 	%r837, %r828, 1;
	st.local.v4.u32 	[%rd6], {%r835, %r836, %r837, %r828};
	ld.local.s32 	%rd249, [%rd18];
	mad.lo.s64 	%rd250, %rd30, %rd249, %rd884;
	shl.b64 	%rd251, %rd250, 3;
	add.s64 	%rd252, %rd1, %rd251;
	ld.global.f64 	%fd114, [%rd252];
	st.shared.f64 	[%r834+32], %fd114;
	add.s32 	%r838, %r1895, 3;
	add.s32 	%r839, %r826, 2;
	add.s32 	%r840, %r828, 2;
	add.s32 	%r841, %r830, 2;
	st.local.v4.u32 	[%rd6], {%r838, %r839, %r840, %r841};
	ld.local.s32 	%rd253, [%rd18];
	mad.lo.s64 	%rd254, %rd30, %rd253, %rd884;
	shl.b64 	%rd255, %rd254, 3;
	add.s64 	%rd256, %rd1, %rd255;
	ld.global.f64 	%fd115, [%rd256];
	st.shared.f64 	[%r834+64], %fd115;
	add.s32 	%r842, %r1895, 4;
	add.s32 	%r843, %r826, 3;
	add.s32 	%r844, %r828, 3;
	add.s32 	%r845, %r830, 3;
	st.local.v4.u32 	[%rd6], {%r842, %r843, %r844, %r845};
	ld.local.s32 	%rd257, [%rd18];
	mad.lo.s64 	%rd258, %rd30, %rd257, %rd884;
	shl.b64 	%rd259, %rd258, 3;
	add.s64 	%rd260, %rd1, %rd259;
	ld.global.f64 	%fd116, [%rd260];
	st.shared.f64 	[%r834+96], %fd116;
	add.s32 	%r846, %r1895, 5;
	add.s32 	%r847, %r826, 4;
	add.s32 	%r848, %r828, 4;
	add.s32 	%r849, %r830, 4;
	st.local.v4.u32 	[%rd6], {%r846, %r847, %r848, %r849};
	ld.local.s32 	%rd261, [%rd18];
	mad.lo.s64 	%rd262, %rd30, %rd261, %rd884;
	shl.b64 	%rd263, %rd262, 3;
	add.s64 	%rd264, %rd1, %rd263;
	ld.global.f64 	%fd117, [%rd264];
	st.shared.f64 	[%r834+128], %fd117;
	add.s32 	%r850, %r1895, 6;
	add.s32 	%r851, %r826, 5;
	add.s32 	%r852, %r828, 5;
	add.s32 	%r853, %r830, 5;
	st.local.v4.u32 	[%rd6], {%r850, %r851, %r852, %r853};
	ld.local.s32 	%rd265, [%rd18];
	mad.lo.s64 	%rd266, %rd30, %rd265, %rd884;
	shl.b64 	%rd267, %rd266, 3;
	add.s64 	%rd268, %rd1, %rd267;
	ld.global.f64 	%fd118, [%rd268];
	st.shared.f64 	[%r834+160], %fd118;
	add.s32 	%r854, %r1895, 7;
	add.s32 	%r855, %r826, 6;
	add.s32 	%r856, %r828, 6;
	add.s32 	%r857, %r830, 6;
	st.local.v4.u32 	[%rd6], {%r854, %r855, %r856, %r857};
	ld.local.s32 	%rd269, [%rd18];
	mad.lo.s64 	%rd270, %rd30, %rd269, %rd884;
	shl.b64 	%rd271, %rd270, 3;
	add.s64 	%rd272, %rd1, %rd271;
	ld.global.f64 	%fd119, [%rd272];
	st.shared.f64 	[%r834+192], %fd119;
	add.s32 	%r1895, %r1895, 8;
	add.s32 	%r858, %r826, 7;
	add.s32 	%r859, %r828, 7;
	add.s32 	%r860, %r830, 7;
	st.local.v4.u32 	[%rd6], {%r1895, %r858, %r859, %r860};
	ld.local.s32 	%rd273, [%rd18];
	mad.lo.s64 	%rd274, %rd30, %rd273, %rd884;
	shl.b64 	%rd275, %rd274, 3;
	add.s64 	%rd276, %rd1, %rd275;
	ld.global.f64 	%fd120, [%rd276];
	st.shared.f64 	[%r834+224], %fd120;
	add.s32 	%r1896, %r1896, 8;
	add.s32 	%r1882, %r1882, 8;
	sub.s32 	%r861, %r7, %r130;
	and.b32  	%r862, %r861, -8;
	setp.ne.s32 	%p88, %r1882, %r862;
	@%p88 bra 	$L__BB9_76;
$L__BB9_77:
	sub.s32 	%r863, %r7, %r130;
	and.b32  	%r864, %r863, 7;
	setp.eq.s32 	%p89, %r864, 0;
	@%p89 bra 	$L__BB9_85;
	add.s16 	%rs139, %rs267, %rs269;
	cvt.u16.u32 	%rs140, %r599;
	not.b16 	%rs141, %rs139;
	add.s16 	%rs142, %rs141, %rs140;
	cvt.u32.u16 	%r866, %rs142;
	and.b32  	%r142, %r866, 7;
	add.s32 	%r867, %r142, -1;
	setp.lt.u32 	%p90, %r867, 3;
	@%p90 bra 	$L__BB9_80;
	add.s32 	%r868, %r1895, 1;
	add.s32 	%r869, %r868, %r126;
	add.s32 	%r870, %r131, %r869;
	add.s32 	%r871, %r869, %r1;
	sub.s32 	%r872, %r871, %r130;
	not.b32 	%r873, %r130;
	add.s32 	%r874, %r871, %r873;
	st.local.v4.u32 	[%rd6], {%r868, %r870, %r872, %r874};
	ld.local.s32 	%rd277, [%rd18];
	mad.lo.s64 	%rd278, %rd30, %rd277, %rd884;
	shl.b64 	%rd279, %rd278, 3;
	add.s64 	%rd280, %rd1, %rd279;
	ld.global.f64 	%fd121, [%rd280];
	shl.b32 	%r875, %r1896, 2;
	add.s32 	%r876, %r875, %r3;
	shl.b32 	%r877, %r876, 3;
	add.s32 	%r878, %r4, %r877;
	st.shared.f64 	[%r878], %fd121;
	add.s32 	%r879, %r1895, 2;
	add.s32 	%r880, %r870, 1;
	add.s32 	%r881, %r872, 1;
	st.local.v4.u32 	[%rd6], {%r879, %r880, %r881, %r872};
	ld.local.s32 	%rd281, [%rd18];
	mad.lo.s64 	%rd282, %rd30, %rd281, %rd884;
	shl.b64 	%rd283, %rd282, 3;
	add.s64 	%rd284, %rd1, %rd283;
	ld.global.f64 	%fd122, [%rd284];
	st.shared.f64 	[%r878+32], %fd122;
	add.s32 	%r882, %r1895, 3;
	add.s32 	%r883, %r870, 2;
	add.s32 	%r884, %r872, 2;
	add.s32 	%r885, %r874, 2;
	st.local.v4.u32 	[%rd6], {%r882, %r883, %r884, %r885};
	ld.local.s32 	%rd285, [%rd18];
	mad.lo.s64 	%rd286, %rd30, %rd285, %rd884;
	shl.b64 	%rd287, %rd286, 3;
	add.s64 	%rd288, %rd1, %rd287;
	ld.global.f64 	%fd123, [%rd288];
	st.shared.f64 	[%r878+64], %fd123;
	add.s32 	%r1895, %r1895, 4;
	add.s32 	%r886, %r870, 3;
	add.s32 	%r887, %r872, 3;
	add.s32 	%r888, %r874, 3;
	st.local.v4.u32 	[%rd6], {%r1895, %r886, %r887, %r888};
	ld.local.s32 	%rd289, [%rd18];
	mad.lo.s64 	%rd290, %rd30, %rd289, %rd884;
	shl.b64 	%rd291, %rd290, 3;
	add.s64 	%rd292, %rd1, %rd291;
	ld.global.f64 	%fd124, [%rd292];
	st.shared.f64 	[%r878+96], %fd124;
	add.s32 	%r1896, %r1896, 4;
$L__BB9_80:
	and.b32  	%r889, %r142, 3;
	setp.eq.s32 	%p91, %r889, 0;
	@%p91 bra 	$L__BB9_85;
	add.s16 	%rs143, %rs266, %rs268;
	cvt.u16.u32 	%rs144, %r599;
	xor.b16  	%rs145, %rs143, 3;
	add.s16 	%rs23, %rs145, %rs144;
	and.b16  	%rs146, %rs23, 3;
	setp.eq.s16 	%p92, %rs146, 1;
	@%p92 bra 	$L__BB9_83;
	add.s32 	%r891, %r1895, 1;
	add.s32 	%r892, %r891, %r126;
	add.s32 	%r893, %r131, %r892;
	add.s32 	%r894, %r892, %r1;
	sub.s32 	%r895, %r894, %r130;
	not.b32 	%r896, %r130;
	add.s32 	%r897, %r894, %r896;
	st.local.v4.u32 	[%rd6], {%r891, %r893, %r895, %r897};
	ld.local.s32 	%rd293, [%rd18];
	mad.lo.s64 	%rd294, %rd30, %rd293, %rd884;
	shl.b64 	%rd295, %rd294, 3;
	add.s64 	%rd296, %rd1, %rd295;
	ld.global.f64 	%fd125, [%rd296];
	shl.b32 	%r898, %r1896, 2;
	add.s32 	%r899, %r898, %r3;
	shl.b32 	%r900, %r899, 3;
	add.s32 	%r901, %r4, %r900;
	st.shared.f64 	[%r901], %fd125;
	add.s32 	%r1895, %r1895, 2;
	add.s32 	%r902, %r893, 1;
	add.s32 	%r903, %r895, 1;
	st.local.v4.u32 	[%rd6], {%r1895, %r902, %r903, %r895};
	ld.local.s32 	%rd297, [%rd18];
	mad.lo.s64 	%rd298, %rd30, %rd297, %rd884;
	shl.b64 	%rd299, %rd298, 3;
	add.s64 	%rd300, %rd1, %rd299;
	ld.global.f64 	%fd126, [%rd300];
	st.shared.f64 	[%r901+32], %fd126;
	add.s32 	%r1896, %r1896, 2;
$L__BB9_83:
	and.b16  	%rs147, %rs23, 1;
	setp.eq.b16 	%p93, %rs147, 1;
	not.pred 	%p94, %p93;
	@%p94 bra 	$L__BB9_85;
	add.s32 	%r1895, %r1895, 1;
	add.s32 	%r904, %r1895, %r126;
	add.s32 	%r905, %r131, %r904;
	add.s32 	%r906, %r904, %r1;
	sub.s32 	%r907, %r906, %r130;
	not.b32 	%r908, %r130;
	add.s32 	%r909, %r906, %r908;
	st.local.v4.u32 	[%rd6], {%r1895, %r905, %r907, %r909};
	ld.local.s32 	%rd301, [%rd18];
	mad.lo.s64 	%rd302, %rd30, %rd301, %rd884;
	shl.b64 	%rd303, %rd302, 3;
	add.s64 	%rd304, %rd1, %rd303;
	ld.global.f64 	%fd127, [%rd304];
	shl.b32 	%r910, %r1896, 2;
	add.s32 	%r911, %r910, %r3;
	shl.b32 	%r912, %r911, 3;
	add.s32 	%r913, %r4, %r912;
	st.shared.f64 	[%r913], %fd127;
	add.s32 	%r1896, %r1896, 1;
$L__BB9_85:
	add.s32 	%r1895, %r1895, 2;
	add.s32 	%r1879, %r1879, 1;
	setp.ne.s32 	%p95, %r1879, %r1873;
	add.s16 	%rs269, %rs269, 1;
	add.s16 	%rs268, %rs268, 1;
	@%p95 bra 	$L__BB9_73;
$L__BB9_86:
	add.s32 	%r1895, %r1895, 1;
	add.s32 	%r1876, %r1876, 1;
	add.s32 	%r1873, %r1873, -1;
	setp.ne.s32 	%p96, %r1876, %r599;
	add.s16 	%rs267, %rs267, 1;
	add.s16 	%rs266, %rs266, 1;
	@%p96 bra 	$L__BB9_71;
$L__BB9_87:
	bar.warp.sync 	-1;
	bar.warp.sync 	-1;
	selp.b32 	%r1950, 0, %r1896, %p69;
	@%p9 bra 	$L__BB9_105;
	mov.b32 	%r1950, 0;
	mov.b16 	%rs270, 0;
	mov.u16 	%rs271, %rs270;
	mov.u32 	%r1900, %r599;
	mov.u32 	%r1922, %r1950;
	mov.u32 	%r1903, %r1950;
$L__BB9_89:
	sub.s32 	%r915, %r1, %r1903;
	sub.s32 	%r916, %r599, %r1903;
	mul.lo.s32 	%r917, %r915, %r916;
	shr.u32 	%r918, %r917, 31;
	add.s32 	%r919, %r917, %r918;
	shr.s32 	%r172, %r919, 1;
	setp.lt.s32 	%p99, %r916, 1;
	@%p99 bra 	$L__BB9_104;
	mov.b32 	%r1906, 0;
	mov.b16 	%rs272, 0;
	mov.u16 	%rs273, %rs272;
$L__BB9_91:
	add.s32 	%r176, %r1903, %r1906;
	sub.s32 	%r921, %r599, %r176;
	setp.lt.s32 	%p100, %r921, 2;
	@%p100 bra 	$L__BB9_103;
	shl.b32 	%r923, %r176, 1;
	sub.s32 	%r924, %r6, %r923;
	add.s32 	%r177, %r924, -2;
	sub.s32 	%r925, %r8, %r176;
	setp.lt.u32 	%p101, %r925, 7;
	@%p101 bra 	$L__BB9_95;
	mov.b32 	%r1909, 0;
$L__BB9_94:
	.pragma "nounroll";
	add.s32 	%r927, %r1922, 1;
	add.s32 	%r928, %r927, %r172;
	add.s32 	%r929, %r177, %r928;
	add.s32 	%r930, %r928, %r1;
	sub.s32 	%r931, %r930, %r176;
	not.b32 	%r932, %r176;
	add.s32 	%r933, %r930, %r932;
	st.local.v4.u32 	[%rd7], {%r927, %r929, %r931, %r933};
	shl.b32 	%r934, %r1950, 2;
	add.s32 	%r935, %r934, %r3;
	shl.b32 	%r936, %r935, 3;
	add.s32 	%r937, %r5, %r936;
	ld.shared.f64 	%fd128, [%r937];
	ld.local.s32 	%rd305, [%rd19];
	mad.lo.s64 	%rd306, %rd30, %rd305, %rd884;
	shl.b64 	%rd307, %rd306, 3;
	add.s64 	%rd308, %rd2, %rd307;
	st.global.f64 	[%rd308], %fd128;
	add.s32 	%r938, %r1922, 2;
	add.s32 	%r939, %r929, 1;
	add.s32 	%r940, %r931, 1;
	st.local.v4.u32 	[%rd7], {%r938, %r939, %r940, %r931};
	ld.shared.f64 	%fd129, [%r937+32];
	ld.local.s32 	%rd309, [%rd19];
	mad.lo.s64 	%rd310, %rd30, %rd309, %rd884;
	shl.b64 	%rd311, %rd310, 3;
	add.s64 	%rd312, %rd2, %rd311;
	st.global.f64 	[%rd312], %fd129;
	add.s32 	%r941, %r1922, 3;
	add.s32 	%r942, %r929, 2;
	add.s32 	%r943, %r931, 2;
	add.s32 	%r944, %r933, 2;
	st.local.v4.u32 	[%rd7], {%r941, %r942, %r943, %r944};
	ld.shared.f64 	%fd130, [%r937+64];
	ld.local.s32 	%rd313, [%rd19];
	mad.lo.s64 	%rd314, %rd30, %rd313, %rd884;
	shl.b64 	%rd315, %rd314, 3;
	add.s64 	%rd316, %rd2, %rd315;
	st.global.f64 	[%rd316], %fd130;
	add.s32 	%r945, %r1922, 4;
	add.s32 	%r946, %r929, 3;
	add.s32 	%r947, %r931, 3;
	add.s32 	%r948, %r933, 3;
	st.local.v4.u32 	[%rd7], {%r945, %r946, %r947, %r948};
	ld.shared.f64 	%fd131, [%r937+96];
	ld.local.s32 	%rd317, [%rd19];
	mad.lo.s64 	%rd318, %rd30, %rd317, %rd884;
	shl.b64 	%rd319, %rd318, 3;
	add.s64 	%rd320, %rd2, %rd319;
	st.global.f64 	[%rd320], %fd131;
	add.s32 	%r949, %r1922, 5;
	add.s32 	%r950, %r929, 4;
	add.s32 	%r951, %r931, 4;
	add.s32 	%r952, %r933, 4;
	st.local.v4.u32 	[%rd7], {%r949, %r950, %r951, %r952};
	ld.shared.f64 	%fd132, [%r937+128];
	ld.local.s32 	%rd321, [%rd19];
	mad.lo.s64 	%rd322, %rd30, %rd321, %rd884;
	shl.b64 	%rd323, %rd322, 3;
	add.s64 	%rd324, %rd2, %rd323;
	st.global.f64 	[%rd324], %fd132;
	add.s32 	%r953, %r1922, 6;
	add.s32 	%r954, %r929, 5;
	add.s32 	%r955, %r931, 5;
	add.s32 	%r956, %r933, 5;
	st.local.v4.u32 	[%rd7], {%r953, %r954, %r955, %r956};
	ld.shared.f64 	%fd133, [%r937+160];
	ld.local.s32 	%rd325, [%rd19];
	mad.lo.s64 	%rd326, %rd30, %rd325, %rd884;
	shl.b64 	%rd327, %rd326, 3;
	add.s64 	%rd328, %rd2, %rd327;
	st.global.f64 	[%rd328], %fd133;
	add.s32 	%r957, %r1922, 7;
	add.s32 	%r958, %r929, 6;
	add.s32 	%r959, %r931, 6;
	add.s32 	%r960, %r933, 6;
	st.local.v4.u32 	[%rd7], {%r957, %r958, %r959, %r960};
	ld.shared.f64 	%fd134, [%r937+192];
	ld.local.s32 	%rd329, [%rd19];
	mad.lo.s64 	%rd330, %rd30, %rd329, %rd884;
	shl.b64 	%rd331, %rd330, 3;
	add.s64 	%rd332, %rd2, %rd331;
	st.global.f64 	[%rd332], %fd134;
	add.s32 	%r1922, %r1922, 8;
	add.s32 	%r961, %r929, 7;
	add.s32 	%r962, %r931, 7;
	add.s32 	%r963, %r933, 7;
	st.local.v4.u32 	[%rd7], {%r1922, %r961, %r962, %r963};
	ld.shared.f64 	%fd135, [%r937+224];
	ld.local.s32 	%rd333, [%rd19];
	mad.lo.s64 	%rd334, %rd30, %rd333, %rd884;
	shl.b64 	%rd335, %rd334, 3;
	add.s64 	%rd336, %rd2, %rd335;
	st.global.f64 	[%rd336], %fd135;
	add.s32 	%r1950, %r1950, 8;
	add.s32 	%r1909, %r1909, 8;
	sub.s32 	%r964, %r7, %r176;
	and.b32  	%r965, %r964, -8;
	setp.ne.s32 	%p102, %r1909, %r965;
	@%p102 bra 	$L__BB9_94;
$L__BB9_95:
	sub.s32 	%r966, %r7, %r176;
	and.b32  	%r967, %r966, 7;
	setp.eq.s32 	%p103, %r967, 0;
	@%p103 bra 	$L__BB9_103;
	add.s16 	%rs152, %rs271, %rs273;
	cvt.u16.u32 	%rs153, %r599;
	not.b16 	%rs154, %rs152;
	add.s16 	%rs155, %rs154, %rs153;
	cvt.u32.u16 	%r969, %rs155;
	and.b32  	%r188, %r969, 7;
	add.s32 	%r970, %r188, -1;
	setp.lt.u32 	%p104, %r970, 3;
	@%p104 bra 	$L__BB9_98;
	add.s32 	%r971, %r1922, 1;
	add.s32 	%r972, %r971, %r172;
	add.s32 	%r973, %r177, %r972;
	add.s32 	%r974, %r972, %r1;
	sub.s32 	%r975, %r974, %r176;
	not.b32 	%r976, %r176;
	add.s32 	%r977, %r974, %r976;
	st.local.v4.u32 	[%rd7], {%r971, %r973, %r975, %r977};
	shl.b32 	%r978, %r1950, 2;
	add.s32 	%r979, %r978, %r3;
	shl.b32 	%r980, %r979, 3;
	add.s32 	%r981, %r5, %r980;
	ld.shared.f64 	%fd136, [%r981];
	ld.local.s32 	%rd337, [%rd19];
	mad.lo.s64 	%rd338, %rd30, %rd337, %rd884;
	shl.b64 	%rd339, %rd338, 3;
	add.s64 	%rd340, %rd2, %rd339;
	st.global.f64 	[%rd340], %fd136;
	add.s32 	%r982, %r1922, 2;
	add.s32 	%r983, %r973, 1;
	add.s32 	%r984, %r975, 1;
	st.local.v4.u32 	[%rd7], {%r982, %r983, %r984, %r975};
	ld.shared.f64 	%fd137, [%r981+32];
	ld.local.s32 	%rd341, [%rd19];
	mad.lo.s64 	%rd342, %rd30, %rd341, %rd884;
	shl.b64 	%rd343, %rd342, 3;
	add.s64 	%rd344, %rd2, %rd343;
	st.global.f64 	[%rd344], %fd137;
	add.s32 	%r985, %r1922, 3;
	add.s32 	%r986, %r973, 2;
	add.s32 	%r987, %r975, 2;
	add.s32 	%r988, %r977, 2;
	st.local.v4.u32 	[%rd7], {%r985, %r986, %r987, %r988};
	ld.shared.f64 	%fd138, [%r981+64];
	ld.local.s32 	%rd345, [%rd19];
	mad.lo.s64 	%rd346, %rd30, %rd345, %rd884;
	shl.b64 	%rd347, %rd346, 3;
	add.s64 	%rd348, %rd2, %rd347;
	st.global.f64 	[%rd348], %fd138;
	add.s32 	%r1922, %r1922, 4;
	add.s32 	%r989, %r973, 3;
	add.s32 	%r990, %r975, 3;
	add.s32 	%r991, %r977, 3;
	st.local.v4.u32 	[%rd7], {%r1922, %r989, %r990, %r991};
	ld.shared.f64 	%fd139, [%r981+96];
	ld.local.s32 	%rd349, [%rd19];
	mad.lo.s64 	%rd350, %rd30, %rd349, %rd884;
	shl.b64 	%rd351, %rd350, 3;
	add.s64 	%rd352, %rd2, %rd351;
	st.global.f64 	[%rd352], %fd139;
	add.s32 	%r1950, %r1950, 4;
$L__BB9_98:
	and.b32  	%r992, %r188, 3;
	setp.eq.s32 	%p105, %r992, 0;
	@%p105 bra 	$L__BB9_103;
	add.s16 	%rs156, %rs270, %rs272;
	cvt.u16.u32 	%rs157, %r599;
	xor.b16  	%rs158, %rs156, 3;
	add.s16 	%rs32, %rs158, %rs157;
	and.b16  	%rs159, %rs32, 3;
	setp.eq.s16 	%p106, %rs159, 1;
	@%p106 bra 	$L__BB9_101;
	add.s32 	%r994, %r1922, 1;
	add.s32 	%r995, %r994, %r172;
	add.s32 	%r996, %r177, %r995;
	add.s32 	%r997, %r995, %r1;
	sub.s32 	%r998, %r997, %r176;
	not.b32 	%r999, %r176;
	add.s32 	%r1000, %r997, %r999;
	st.local.v4.u32 	[%rd7], {%r994, %r996, %r998, %r1000};
	shl.b32 	%r1001, %r1950, 2;
	add.s32 	%r1002, %r1001, %r3;
	shl.b32 	%r1003, %r1002, 3;
	add.s32 	%r1004, %r5, %r1003;
	ld.shared.f64 	%fd140, [%r1004];
	ld.local.s32 	%rd353, [%rd19];
	mad.lo.s64 	%rd354, %rd30, %rd353, %rd884;
	shl.b64 	%rd355, %rd354, 3;
	add.s64 	%rd356, %rd2, %rd355;
	st.global.f64 	[%rd356], %fd140;
	add.s32 	%r1922, %r1922, 2;
	add.s32 	%r1005, %r996, 1;
	add.s32 	%r1006, %r998, 1;
	st.local.v4.u32 	[%rd7], {%r1922, %r1005, %r1006, %r998};
	ld.shared.f64 	%fd141, [%r1004+32];
	ld.local.s32 	%rd357, [%rd19];
	mad.lo.s64 	%rd358, %rd30, %rd357, %rd884;
	shl.b64 	%rd359, %rd358, 3;
	add.s64 	%rd360, %rd2, %rd359;
	st.global.f64 	[%rd360], %fd141;
	add.s32 	%r1950, %r1950, 2;
$L__BB9_101:
	and.b16  	%rs160, %rs32, 1;
	setp.eq.b16 	%p107, %rs160, 1;
	not.pred 	%p108, %p107;
	@%p108 bra 	$L__BB9_103;
	add.s32 	%r1922, %r1922, 1;
	add.s32 	%r1007, %r1922, %r172;
	add.s32 	%r1008, %r177, %r1007;
	add.s32 	%r1009, %r1007, %r1;
	sub.s32 	%r1010, %r1009, %r176;
	not.b32 	%r1011, %r176;
	add.s32 	%r1012, %r1009, %r1011;
	st.local.v4.u32 	[%rd7], {%r1922, %r1008, %r1010, %r1012};
	shl.b32 	%r1013, %r1950, 2;
	add.s32 	%r1014, %r1013, %r3;
	shl.b32 	%r1015, %r1014, 3;
	add.s32 	%r1016, %r5, %r1015;
	ld.shared.f64 	%fd142, [%r1016];
	ld.local.s32 	%rd361, [%rd19];
	mad.lo.s64 	%rd362, %rd30, %rd361, %rd884;
	shl.b64 	%rd363, %rd362, 3;
	add.s64 	%rd364, %rd2, %rd363;
	st.global.f64 	[%rd364], %fd142;
	add.s32 	%r1950, %r1950, 1;
$L__BB9_103:
	add.s32 	%r1922, %r1922, 2;
	add.s32 	%r1906, %r1906, 1;
	setp.ne.s32 	%p109, %r1906, %r1900;
	add.s16 	%rs273, %rs273, 1;
	add.s16 	%rs272, %rs272, 1;
	@%p109 bra 	$L__BB9_91;
$L__BB9_104:
	add.s32 	%r1922, %r1922, 1;
	add.s32 	%r1903, %r1903, 1;
	add.s32 	%r1900, %r1900, -1;
	setp.ne.s32 	%p110, %r1903, %r599;
	add.s16 	%rs271, %rs271, 1;
	add.s16 	%rs270, %rs270, 1;
	@%p110 bra 	$L__BB9_89;
$L__BB9_105:
	mul.f64 	%fd143, %fd15, %fd21;
	mul.f64 	%fd144, %fd14, %fd24;
	sub.f64 	%fd145, %fd143, %fd144;
	mul.f64 	%fd146, %fd10, %fd145;
	mul.f64 	%fd147, %fd11, %fd15;
	mul.f64 	%fd148, %fd14, %fd12;
	sub.f64 	%fd149, %fd147, %fd148;
	mul.f64 	%fd150, %fd18, %fd149;
	sub.f64 	%fd151, %fd146, %fd150;
	mul.f64 	%fd25, %fd11, %fd24;
	mul.f64 	%fd26, %fd21, %fd12;
	sub.f64 	%fd152, %fd25, %fd26;
	fma.rn.f64 	%fd153, %fd13, %fd152, %fd151;
	setp.gt.f64 	%p111, %fd153, 0d0000000000000000;
	@%p111 bra 	$L__BB9_107;
	mov.u64 	%rd365, $str$2;
	cvta.global.u64 	%rd366, %rd365;
	mov.u64 	%rd367, $str$3;
	cvta.global.u64 	%rd368, %rd367;
	mov.u64 	%rd369, __unnamed_1;
	cvta.global.u64 	%rd370, %rd369;
	{ // callseq 46, 0
	.param .b64 param0;
	st.param.b64 	[param0], %rd366;
	.param .b64 param1;
	st.param.b64 	[param1], %rd368;
	.param .b32 param2;
	st.param.b32 	[param2], 122;
	.param .b64 param3;
	st.param.b64 	[param3], %rd370;
	.param .b64 param4;
	st.param.b64 	[param4], 1;
	call.uni 
	__assertfail, 
	(
	param0, 
	param1, 
	param2, 
	param3, 
	param4
	);
	} // callseq 46
$L__BB9_107:
	@%p9 bra 	$L__BB9_125;
	mov.b32 	%r1949, 0;
	mov.b16 	%rs274, 0;
	mov.u16 	%rs275, %rs274;
	mov.u32 	%r1927, %r599;
	mov.u32 	%r1930, %r1949;
$L__BB9_109:
	sub.s32 	%r1018, %r1, %r1930;
	sub.s32 	%r1019, %r599, %r1930;
	mul.lo.s32 	%r1020, %r1018, %r1019;
	shr.u32 	%r1021, %r1020, 31;
	add.s32 	%r1022, %r1020, %r1021;
	shr.s32 	%r217, %r1022, 1;
	setp.lt.s32 	%p113, %r1019, 1;
	@%p113 bra 	$L__BB9_124;
	mov.b32 	%r1933, 0;
	mov.b16 	%rs276, 0;
	mov.u16 	%rs277, %rs276;
$L__BB9_111:
	add.s32 	%r221, %r1930, %r1933;
	sub.s32 	%r1024, %r599, %r221;
	setp.lt.s32 	%p114, %r1024, 2;
	@%p114 bra 	$L__BB9_123;
	sub.s32 	%r222, %r1, %r221;
	shl.b32 	%r223, %r222, 1;
	sub.s32 	%r1026, %r8, %r221;
	setp.lt.u32 	%p115, %r1026, 7;
	@%p115 bra 	$L__BB9_115;
	mov.b32 	%r1936, 0;
$L__BB9_114:
	.pragma "nounroll";
	add.s32 	%r1028, %r1949, 1;
	add.s32 	%r1029, %r1028, %r217;
	add.s32 	%r1030, %r222, %r1029;
	add.s32 	%r1031, %r223, %r1029;
	add.s32 	%r1032, %r1031, -2;
	add.s32 	%r1033, %r222, %r1028;
	st.local.v4.u32 	[%rd8], {%r1028, %r1030, %r1032, %r1033};
	ld.local.s32 	%rd371, [%rd20];
	mad.lo.s64 	%rd372, %rd30, %rd371, %rd884;
	shl.b64 	%rd373, %rd372, 3;
	add.s64 	%rd374, %rd1, %rd373;
	ld.global.f64 	%fd154, [%rd374];
	shl.b32 	%r1034, %r1950, 2;
	add.s32 	%r1035, %r1034, %r3;
	shl.b32 	%r1036, %r1035, 3;
	add.s32 	%r1037, %r4, %r1036;
	st.shared.f64 	[%r1037], %fd154;
	add.s32 	%r1038, %r1949, 2;
	add.s32 	%r1039, %r1030, 1;
	add.s32 	%r1040, %r1031, -1;
	add.s32 	%r1041, %r1033, 1;
	st.local.v4.u32 	[%rd8], {%r1038, %r1039, %r1040, %r1041};
	ld.local.s32 	%rd375, [%rd20];
	mad.lo.s64 	%rd376, %rd30, %rd375, %rd884;
	shl.b64 	%rd377, %rd376, 3;
	add.s64 	%rd378, %rd1, %rd377;
	ld.global.f64 	%fd155, [%rd378];
	st.shared.f64 	[%r1037+32], %fd155;
	add.s32 	%r1042, %r1949, 3;
	add.s32 	%r1043, %r1030, 2;
	add.s32 	%r1044, %r1033, 2;
	st.local.v4.u32 	[%rd8], {%r1042, %r1043, %r1031, %r1044};
	ld.local.s32 	%rd379, [%rd20];
	mad.lo.s64 	%rd380, %rd30, %rd379, %rd884;
	shl.b64 	%rd381, %rd380, 3;
	add.s64 	%rd382, %rd1, %rd381;
	ld.global.f64 	%fd156, [%rd382];
	st.shared.f64 	[%r1037+64], %fd156;
	add.s32 	%r1045, %r1949, 4;
	add.s32 	%r1046, %r1030, 3;
	add.s32 	%r1047, %r1031, 1;
	add.s32 	%r1048, %r1033, 3;
	st.local.v4.u32 	[%rd8], {%r1045, %r1046, %r1047, %r1048};
	ld.local.s32 	%rd383, [%rd20];
	mad.lo.s64 	%rd384, %rd30, %rd383, %rd884;
	shl.b64 	%rd385, %rd384, 3;
	add.s64 	%rd386, %rd1, %rd385;
	ld.global.f64 	%fd157, [%rd386];
	st.shared.f64 	[%r1037+96], %fd157;
	add.s32 	%r1049, %r1949, 5;
	add.s32 	%r1050, %r1030, 4;
	add.s32 	%r1051, %r1031, 2;
	add.s32 	%r1052, %r1033, 4;
	st.local.v4.u32 	[%rd8], {%r1049, %r1050, %r1051, %r1052};
	ld.local.s32 	%rd387, [%rd20];
	mad.lo.s64 	%rd388, %rd30, %rd387, %rd884;
	shl.b64 	%rd389, %rd388, 3;
	add.s64 	%rd390, %rd1, %rd389;
	ld.global.f64 	%fd158, [%rd390];
	st.shared.f64 	[%r1037+128], %fd158;
	add.s32 	%r1053, %r1949, 6;
	add.s32 	%r1054, %r1030, 5;
	add.s32 	%r1055, %r1031, 3;
	add.s32 	%r1056, %r1033, 5;
	st.local.v4.u32 	[%rd8], {%r1053, %r1054, %r1055, %r1056};
	ld.local.s32 	%rd391, [%rd20];
	mad.lo.s64 	%rd392, %rd30, %rd391, %rd884;
	shl.b64 	%rd393, %rd392, 3;
	add.s64 	%rd394, %rd1, %rd393;
	ld.global.f64 	%fd159, [%rd394];
	st.shared.f64 	[%r1037+160], %fd159;
	add.s32 	%r1057, %r1949, 7;
	add.s32 	%r1058, %r1030, 6;
	add.s32 	%r1059, %r1031, 4;
	add.s32 	%r1060, %r1033, 6;
	st.local.v4.u32 	[%rd8], {%r1057, %r1058, %r1059, %r1060};
	ld.local.s32 	%rd395, [%rd20];
	mad.lo.s64 	%rd396, %rd30, %rd395, %rd884;
	shl.b64 	%rd397, %rd396, 3;
	add.s64 	%rd398, %rd1, %rd397;
	ld.global.f64 	%fd160, [%rd398];
	st.shared.f64 	[%r1037+192], %fd160;
	add.s32 	%r1949, %r1949, 8;
	add.s32 	%r1061, %r1030, 7;
	add.s32 	%r1062, %r1031, 5;
	add.s32 	%r1063, %r1033, 7;
	st.local.v4.u32 	[%rd8], {%r1949, %r1061, %r1062, %r1063};
	ld.local.s32 	%rd399, [%rd20];
	mad.lo.s64 	%rd400, %rd30, %rd399, %rd884;
	shl.b64 	%rd401, %rd400, 3;
	add.s64 	%rd402, %rd1, %rd401;
	ld.global.f64 	%fd161, [%rd402];
	st.shared.f64 	[%r1037+224], %fd161;
	add.s32 	%r1950, %r1950, 8;
	add.s32 	%r1936, %r1936, 8;
	add.s32 	%r1064, %r1930, %r1933;
	sub.s32 	%r1065, %r7, %r1064;
	and.b32  	%r1066, %r1065, -8;
	setp.ne.s32 	%p116, %r1936, %r1066;
	@%p116 bra 	$L__BB9_114;
$L__BB9_115:
	add.s32 	%r1067, %r1930, %r1933;
	sub.s32 	%r1068, %r7, %r1067;
	and.b32  	%r1069, %r1068, 7;
	setp.eq.s32 	%p117, %r1069, 0;
	@%p117 bra 	$L__BB9_123;
	add.s16 	%rs165, %rs275, %rs277;
	cvt.u16.u32 	%rs166, %r599;
	not.b16 	%rs167, %rs165;
	add.s16 	%rs168, %rs167, %rs166;
	cvt.u32.u16 	%r1071, %rs168;
	and.b32  	%r234, %r1071, 7;
	add.s32 	%r1072, %r234, -1;
	setp.lt.u32 	%p118, %r1072, 3;
	@%p118 bra 	$L__BB9_118;
	add.s32 	%r1073, %r1949, 1;
	add.s32 	%r1074, %r1073, %r217;
	add.s32 	%r1075, %r222, %r1074;
	add.s32 	%r1076, %r223, %r1074;
	add.s32 	%r1077, %r1076, -2;
	add.s32 	%r1078, %r222, %r1073;
	st.local.v4.u32 	[%rd8], {%r1073, %r1075, %r1077, %r1078};
	ld.local.s32 	%rd403, [%rd20];
	mad.lo.s64 	%rd404, %rd30, %rd403, %rd884;
	shl.b64 	%rd405, %rd404, 3;
	add.s64 	%rd406, %rd1, %rd405;
	ld.global.f64 	%fd162, [%rd406];
	shl.b32 	%r1079, %r1950, 2;
	add.s32 	%r1080, %r1079, %r3;
	shl.b32 	%r1081, %r1080, 3;
	add.s32 	%r1082, %r4, %r1081;
	st.shared.f64 	[%r1082], %fd162;
	add.s32 	%r1083, %r1949, 2;
	add.s32 	%r1084, %r1075, 1;
	add.s32 	%r1085, %r1076, -1;
	add.s32 	%r1086, %r1078, 1;
	st.local.v4.u32 	[%rd8], {%r1083, %r1084, %r1085, %r1086};
	ld.local.s32 	%rd407, [%rd20];
	mad.lo.s64 	%rd408, %rd30, %rd407, %rd884;
	shl.b64 	%rd409, %rd408, 3;
	add.s64 	%rd410, %rd1, %rd409;
	ld.global.f64 	%fd163, [%rd410];
	st.shared.f64 	[%r1082+32], %fd163;
	add.s32 	%r1087, %r1949, 3;
	add.s32 	%r1088, %r1075, 2;
	add.s32 	%r1089, %r1078, 2;
	st.local.v4.u32 	[%rd8], {%r1087, %r1088, %r1076, %r1089};
	ld.local.s32 	%rd411, [%rd20];
	mad.lo.s64 	%rd412, %rd30, %rd411, %rd884;
	shl.b64 	%rd413, %rd412, 3;
	add.s64 	%rd414, %rd1, %rd413;
	ld.global.f64 	%fd164, [%rd414];
	st.shared.f64 	[%r1082+64], %fd164;
	add.s32 	%r1949, %r1949, 4;
	add.s32 	%r1090, %r1075, 3;
	add.s32 	%r1091, %r1076, 1;
	add.s32 	%r1092, %r1078, 3;
	st.local.v4.u32 	[%rd8], {%r1949, %r1090, %r1091, %r1092};
	ld.local.s32 	%rd415, [%rd20];
	mad.lo.s64 	%rd416, %rd30, %rd415, %rd884;
	shl.b64 	%rd417, %rd416, 3;
	add.s64 	%rd418, %rd1, %rd417;
	ld.global.f64 	%fd165, [%rd418];
	st.shared.f64 	[%r1082+96], %fd165;
	add.s32 	%r1950, %r1950, 4;
$L__BB9_118:
	and.b32  	%r1093, %r234, 3;
	setp.eq.s32 	%p119, %r1093, 0;
	@%p119 bra 	$L__BB9_123;
	add.s16 	%rs169, %rs274, %rs276;
	cvt.u16.u32 	%rs170, %r599;
	xor.b16  	%rs171, %rs169, 3;
	add.s16 	%rs41, %rs171, %rs170;
	and.b16  	%rs172, %rs41, 3;
	setp.eq.s16 	%p120, %rs172, 1;
	@%p120 bra 	$L__BB9_121;
	add.s32 	%r1095, %r1949, 1;
	add.s32 	%r1096, %r1095, %r217;
	add.s32 	%r1097, %r222, %r1096;
	shl.b32 	%r1098, %r222, 1;
	add.s32 	%r1099, %r1098, %r1096;
	add.s32 	%r1100, %r1099, -2;
	add.s32 	%r1101, %r222, %r1095;
	st.local.v4.u32 	[%rd8], {%r1095, %r1097, %r1100, %r1101};
	ld.local.s32 	%rd419, [%rd20];
	mad.lo.s64 	%rd420, %rd30, %rd419, %rd884;
	shl.b64 	%rd421, %rd420, 3;
	add.s64 	%rd422, %rd1, %rd421;
	ld.global.f64 	%fd166, [%rd422];
	shl.b32 	%r1102, %r1950, 2;
	add.s32 	%r1103, %r1102, %r3;
	shl.b32 	%r1104, %r1103, 3;
	add.s32 	%r1105, %r4, %r1104;
	st.shared.f64 	[%r1105], %fd166;
	add.s32 	%r1949, %r1949, 2;
	add.s32 	%r1106, %r1097, 1;
	add.s32 	%r1107, %r1099, -1;
	add.s32 	%r1108, %r1101, 1;
	st.local.v4.u32 	[%rd8], {%r1949, %r1106, %r1107, %r1108};
	ld.local.s32 	%rd423, [%rd20];
	mad.lo.s64 	%rd424, %rd30, %rd423, %rd884;
	shl.b64 	%rd425, %rd424, 3;
	add.s64 	%rd426, %rd1, %rd425;
	ld.global.f64 	%fd167, [%rd426];
	st.shared.f64 	[%r1105+32], %fd167;
	add.s32 	%r1950, %r1950, 2;
$L__BB9_121:
	and.b16  	%rs173, %rs41, 1;
	setp.eq.b16 	%p121, %rs173, 1;
	not.pred 	%p122, %p121;
	@%p122 bra 	$L__BB9_123;
	add.s32 	%r1949, %r1949, 1;
	add.s32 	%r1109, %r1949, %r217;
	add.s32 	%r1110, %r222, %r1109;
	shl.b32 	%r1111, %r222, 1;
	add.s32 	%r1112, %r1111, %r1109;
	add.s32 	%r1113, %r1112, -2;
	add.s32 	%r1114, %r222, %r1949;
	st.local.v4.u32 	[%rd8], {%r1949, %r1110, %r1113, %r1114};
	ld.local.s32 	%rd427, [%rd20];
	mad.lo.s64 	%rd428, %rd30, %rd427, %rd884;
	shl.b64 	%rd429, %rd428, 3;
	add.s64 	%rd430, %rd1, %rd429;
	ld.global.f64 	%fd168, [%rd430];
	shl.b32 	%r1115, %r1950, 2;
	add.s32 	%r1116, %r1115, %r3;
	shl.b32 	%r1117, %r1116, 3;
	add.s32 	%r1118, %r4, %r1117;
	st.shared.f64 	[%r1118], %fd168;
	add.s32 	%r1950, %r1950, 1;
$L__BB9_123:
	add.s32 	%r1949, %r1949, 2;
	add.s32 	%r1933, %r1933, 1;
	setp.ne.s32 	%p123, %r1933, %r1927;
	add.s16 	%rs277, %rs277, 1;
	add.s16 	%rs276, %rs276, 1;
	@%p123 bra 	$L__BB9_111;
$L__BB9_124:
	add.s32 	%r1949, %r1949, 1;
	add.s32 	%r1930, %r1930, 1;
	add.s32 	%r1927, %r1927, -1;
	setp.ne.s32 	%p124, %r1930, %r599;
	add.s16 	%rs275, %rs275, 1;
	add.s16 	%rs274, %rs274, 1;
	@%p124 bra 	$L__BB9_109;
$L__BB9_125:
	bar.warp.sync 	-1;
	bar.warp.sync 	-1;
	selp.b32 	%r2004, 0, %r1950, %p69;
	@%p9 bra 	$L__BB9_143;
	mov.b32 	%r2004, 0;
	mov.b16 	%rs278, 0;
	mov.u16 	%rs279, %rs278;
	mov.u32 	%r1954, %r599;
	mov.u32 	%r1976, %r2004;
	mov.u32 	%r1957, %r2004;
$L__BB9_127:
	sub.s32 	%r1120, %r1, %r1957;
	sub.s32 	%r1121, %r599, %r1957;
	mul.lo.s32 	%r1122, %r1120, %r1121;
	shr.u32 	%r1123, %r1122, 31;
	add.s32 	%r1124, %r1122, %r1123;
	shr.s32 	%r264, %r1124, 1;
	setp.lt.s32 	%p127, %r1121, 1;
	@%p127 bra 	$L__BB9_142;
	mov.b32 	%r1960, 0;
	mov.b16 	%rs280, 0;
	mov.u16 	%rs281, %rs280;
$L__BB9_129:
	add.s32 	%r268, %r1957, %r1960;
	sub.s32 	%r1126, %r599, %r268;
	setp.lt.s32 	%p128, %r1126, 2;
	@%p128 bra 	$L__BB9_141;
	sub.s32 	%r269, %r1, %r268;
	shl.b32 	%r270, %r269, 1;
	sub.s32 	%r1128, %r8, %r268;
	setp.lt.u32 	%p129, %r1128, 7;
	@%p129 bra 	$L__BB9_133;
	mov.b32 	%r1963, 0;
$L__BB9_132:
	.pragma "nounroll";
	add.s32 	%r1130, %r1976, 1;
	add.s32 	%r1131, %r1130, %r264;
	add.s32 	%r1132, %r269, %r1131;
	add.s32 	%r1133, %r270, %r1131;
	add.s32 	%r1134, %r1133, -2;
	add.s32 	%r1135, %r269, %r1130;
	st.local.v4.u32 	[%rd9], {%r1130, %r1132, %r1134, %r1135};
	shl.b32 	%r1136, %r2004, 2;
	add.s32 	%r1137, %r1136, %r3;
	shl.b32 	%r1138, %r1137, 3;
	add.s32 	%r1139, %r5, %r1138;
	ld.shared.f64 	%fd169, [%r1139];
	ld.local.s32 	%rd431, [%rd21];
	mad.lo.s64 	%rd432, %rd30, %rd431, %rd884;
	shl.b64 	%rd433, %rd432, 3;
	add.s64 	%rd434, %rd2, %rd433;
	st.global.f64 	[%rd434], %fd169;
	add.s32 	%r1140, %r1976, 2;
	add.s32 	%r1141, %r1132, 1;
	add.s32 	%r1142, %r1133, -1;
	add.s32 	%r1143, %r1135, 1;
	st.local.v4.u32 	[%rd9], {%r1140, %r1141, %r1142, %r1143};
	ld.shared.f64 	%fd170, [%r1139+32];
	ld.local.s32 	%rd435, [%rd21];
	mad.lo.s64 	%rd436, %rd30, %rd435, %rd884;
	shl.b64 	%rd437, %rd436, 3;
	add.s64 	%rd438, %rd2, %rd437;
	st.global.f64 	[%rd438], %fd170;
	add.s32 	%r1144, %r1976, 3;
	add.s32 	%r1145, %r1132, 2;
	add.s32 	%r1146, %r1135, 2;
	st.local.v4.u32 	[%rd9], {%r1144, %r1145, %r1133, %r1146};
	ld.shared.f64 	%fd171, [%r1139+64];
	ld.local.s32 	%rd439, [%rd21];
	mad.lo.s64 	%rd440, %rd30, %rd439, %rd884;
	shl.b64 	%rd441, %rd440, 3;
	add.s64 	%rd442, %rd2, %rd441;
	st.global.f64 	[%rd442], %fd171;
	add.s32 	%r1147, %r1976, 4;
	add.s32 	%r1148, %r1132, 3;
	add.s32 	%r1149, %r1133, 1;
	add.s32 	%r1150, %r1135, 3;
	st.local.v4.u32 	[%rd9], {%r1147, %r1148, %r1149, %r1150};
	ld.shared.f64 	%fd172, [%r1139+96];
	ld.local.s32 	%rd443, [%rd21];
	mad.lo.s64 	%rd444, %rd30, %rd443, %rd884;
	shl.b64 	%rd445, %rd444, 3;
	add.s64 	%rd446, %rd2, %rd445;
	st.global.f64 	[%rd446], %fd172;
	add.s32 	%r1151, %r1976, 5;
	add.s32 	%r1152, %r1132, 4;
	add.s32 	%r1153, %r1133, 2;
	add.s32 	%r1154, %r1135, 4;
	st.local.v4.u32 	[%rd9], {%r1151, %r1152, %r1153, %r1154};
	ld.shared.f64 	%fd173, [%r1139+128];
	ld.local.s32 	%rd447, [%rd21];
	mad.lo.s64 	%rd448, %rd30, %rd447, %rd884;
	shl.b64 	%rd449, %rd448, 3;
	add.s64 	%rd450, %rd2, %rd449;
	st.global.f64 	[%rd450], %fd173;
	add.s32 	%r1155, %r1976, 6;
	add.s32 	%r1156, %r1132, 5;
	add.s32 	%r1157, %r1133, 3;
	add.s32 	%r1158, %r1135, 5;
	st.local.v4.u32 	[%rd9], {%r1155, %r1156, %r1157, %r1158};
	ld.shared.f64 	%fd174, [%r1139+160];
	ld.local.s32 	%rd451, [%rd21];
	mad.lo.s64 	%rd452, %rd30, %rd451, %rd884;
	shl.b64 	%rd453, %rd452, 3;
	add.s64 	%rd454, %rd2, %rd453;
	st.global.f64 	[%rd454], %fd174;
	add.s32 	%r1159, %r1976, 7;
	add.s32 	%r1160, %r1132, 6;
	add.s32 	%r1161, %r1133, 4;
	add.s32 	%r1162, %r1135, 6;
	st.local.v4.u32 	[%rd9], {%r1159, %r1160, %r1161, %r1162};
	ld.shared.f64 	%fd175, [%r1139+192];
	ld.local.s32 	%rd455, [%rd21];
	mad.lo.s64 	%rd456, %rd30, %rd455, %rd884;
	shl.b64 	%rd457, %rd456, 3;
	add.s64 	%rd458, %rd2, %rd457;
	st.global.f64 	[%rd458], %fd175;
	add.s32 	%r1976, %r1976, 8;
	add.s32 	%r1163, %r1132, 7;
	add.s32 	%r1164, %r1133, 5;
	add.s32 	%r1165, %r1135, 7;
	st.local.v4.u32 	[%rd9], {%r1976, %r1163, %r1164, %r1165};
	ld.shared.f64 	%fd176, [%r1139+224];
	ld.local.s32 	%rd459, [%rd21];
	mad.lo.s64 	%rd460, %rd30, %rd459, %rd884;
	shl.b64 	%rd461, %rd460, 3;
	add.s64 	%rd462, %rd2, %rd461;
	st.global.f64 	[%rd462], %fd176;
	add.s32 	%r2004, %r2004, 8;
	add.s32 	%r1963, %r1963, 8;
	add.s32 	%r1166, %r1957, %r1960;
	sub.s32 	%r1167, %r7, %r1166;
	and.b32  	%r1168, %r1167, -8;
	setp.ne.s32 	%p130, %r1963, %r1168;
	@%p130 bra 	$L__BB9_132;
$L__BB9_133:
	add.s32 	%r1169, %r1957, %r1960;
	sub.s32 	%r1170, %r7, %r1169;
	and.b32  	%r1171, %r1170, 7;
	setp.eq.s32 	%p131, %r1171, 0;
	@%p131 bra 	$L__BB9_141;
	add.s16 	%rs178, %rs279, %rs281;
	cvt.u16.u32 	%rs179, %r599;
	not.b16 	%rs180, %rs178;
	add.s16 	%rs181, %rs180, %rs179;
	cvt.u32.u16 	%r1173, %rs181;
	and.b32  	%r281, %r1173, 7;
	add.s32 	%r1174, %r281, -1;
	setp.lt.u32 	%p132, %r1174, 3;
	@%p132 bra 	$L__BB9_136;
	add.s32 	%r1175, %r1976, 1;
	add.s32 	%r1176, %r1175, %r264;
	add.s32 	%r1177, %r269, %r1176;
	add.s32 	%r1178, %r270, %r1176;
	add.s32 	%r1179, %r1178, -2;
	add.s32 	%r1180, %r269, %r1175;
	st.local.v4.u32 	[%rd9], {%r1175, %r1177, %r1179, %r1180};
	shl.b32 	%r1181, %r2004, 2;
	add.s32 	%r1182, %r1181, %r3;
	shl.b32 	%r1183, %r1182, 3;
	add.s32 	%r1184, %r5, %r1183;
	ld.shared.f64 	%fd177, [%r1184];
	ld.local.s32 	%rd463, [%rd21];
	mad.lo.s64 	%rd464, %rd30, %rd463, %rd884;
	shl.b64 	%rd465, %rd464, 3;
	add.s64 	%rd466, %rd2, %rd465;
	st.global.f64 	[%rd466], %fd177;
	add.s32 	%r1185, %r1976, 2;
	add.s32 	%r1186, %r1177, 1;
	add.s32 	%r1187, %r1178, -1;
	add.s32 	%r1188, %r1180, 1;
	st.local.v4.u32 	[%rd9], {%r1185, %r1186, %r1187, %r1188};
	ld.shared.f64 	%fd178, [%r1184+32];
	ld.local.s32 	%rd467, [%rd21];
	mad.lo.s64 	%rd468, %rd30, %rd467, %rd884;
	shl.b64 	%rd469, %rd468, 3;
	add.s64 	%rd470, %rd2, %rd469;
	st.global.f64 	[%rd470], %fd178;
	add.s32 	%r1189, %r1976, 3;
	add.s32 	%r1190, %r1177, 2;
	add.s32 	%r1191, %r1180, 2;
	st.local.v4.u32 	[%rd9], {%r1189, %r1190, %r1178, %r1191};
	ld.shared.f64 	%fd179, [%r1184+64];
	ld.local.s32 	%rd471, [%rd21];
	mad.lo.s64 	%rd472, %rd30, %rd471, %rd884;
	shl.b64 	%rd473, %rd472, 3;
	add.s64 	%rd474, %rd2, %rd473;
	st.global.f64 	[%rd474], %fd179;
	add.s32 	%r1976, %r1976, 4;
	add.s32 	%r1192, %r1177, 3;
	add.s32 	%r1193, %r1178, 1;
	add.s32 	%r1194, %r1180, 3;
	st.local.v4.u32 	[%rd9], {%r1976, %r1192, %r1193, %r1194};
	ld.shared.f64 	%fd180, [%r1184+96];
	ld.local.s32 	%rd475, [%rd21];
	mad.lo.s64 	%rd476, %rd30, %rd475, %rd884;
	shl.b64 	%rd477, %rd476, 3;
	add.s64 	%rd478, %rd2, %rd477;
	st.global.f64 	[%rd478], %fd180;
	add.s32 	%r2004, %r2004, 4;
$L__BB9_136:
	and.b32  	%r1195, %r281, 3;
	setp.eq.s32 	%p133, %r1195, 0;
	@%p133 bra 	$L__BB9_141;
	add.s16 	%rs182, %rs278, %rs280;
	cvt.u16.u32 	%rs183, %r599;
	xor.b16  	%rs184, %rs182, 3;
	add.s16 	%rs50, %rs184, %rs183;
	and.b16  	%rs185, %rs50, 3;
	setp.eq.s16 	%p134, %rs185, 1;
	@%p134 bra 	$L__BB9_139;
	add.s32 	%r1197, %r1976, 1;
	add.s32 	%r1198, %r1197, %r264;
	add.s32 	%r1199, %r269, %r1198;
	shl.b32 	%r1200, %r269, 1;
	add.s32 	%r1201, %r1200, %r1198;
	add.s32 	%r1202, %r1201, -2;
	add.s32 	%r1203, %r269, %r1197;
	st.local.v4.u32 	[%rd9], {%r1197, %r1199, %r1202, %r1203};
	shl.b32 	%r1204, %r2004, 2;
	add.s32 	%r1205, %r1204, %r3;
	shl.b32 	%r1206, %r1205, 3;
	add.s32 	%r1207, %r5, %r1206;
	ld.shared.f64 	%fd181, [%r1207];
	ld.local.s32 	%rd479, [%rd21];
	mad.lo.s64 	%rd480, %rd30, %rd479, %rd884;
	shl.b64 	%rd481, %rd480, 3;
	add.s64 	%rd482, %rd2, %rd481;
	st.global.f64 	[%rd482], %fd181;
	add.s32 	%r1976, %r1976, 2;
	add.s32 	%r1208, %r1199, 1;
	add.s32 	%r1209, %r1201, -1;
	add.s32 	%r1210, %r1203, 1;
	st.local.v4.u32 	[%rd9], {%r1976, %r1208, %r1209, %r1210};
	ld.shared.f64 	%fd182, [%r1207+32];
	ld.local.s32 	%rd483, [%rd21];
	mad.lo.s64 	%rd484, %rd30, %rd483, %rd884;
	shl.b64 	%rd485, %rd484, 3;
	add.s64 	%rd486, %rd2, %rd485;
	st.global.f64 	[%rd486], %fd182;
	add.s32 	%r2004, %r2004, 2;
$L__BB9_139:
	and.b16  	%rs186, %rs50, 1;
	setp.eq.b16 	%p135, %rs186, 1;
	not.pred 	%p136, %p135;
	@%p136 bra 	$L__BB9_141;
	add.s32 	%r1976, %r1976, 1;
	add.s32 	%r1211, %r1976, %r264;
	add.s32 	%r1212, %r269, %r1211;
	shl.b32 	%r1213, %r269, 1;
	add.s32 	%r1214, %r1213, %r1211;
	add.s32 	%r1215, %r1214, -2;
	add.s32 	%r1216, %r269, %r1976;
	st.local.v4.u32 	[%rd9], {%r1976, %r1212, %r1215, %r1216};
	shl.b32 	%r1217, %r2004, 2;
	add.s32 	%r1218, %r1217, %r3;
	shl.b32 	%r1219, %r1218, 3;
	add.s32 	%r1220, %r5, %r1219;
	ld.shared.f64 	%fd183, [%r1220];
	ld.local.s32 	%rd487, [%rd21];
	mad.lo.s64 	%rd488, %rd30, %rd487, %rd884;
	shl.b64 	%rd489, %rd488, 3;
	add.s64 	%rd490, %rd2, %rd489;
	st.global.f64 	[%rd490], %fd183;
	add.s32 	%r2004, %r2004, 1;
$L__BB9_141:
	add.s32 	%r1976, %r1976, 2;
	add.s32 	%r1960, %r1960, 1;
	setp.ne.s32 	%p137, %r1960, %r1954;
	add.s16 	%rs281, %rs281, 1;
	add.s16 	%rs280, %rs280, 1;
	@%p137 bra 	$L__BB9_129;
$L__BB9_142:
	add.s32 	%r1976, %r1976, 1;
	add.s32 	%r1957, %r1957, 1;
	add.s32 	%r1954, %r1954, -1;
	setp.ne.s32 	%p138, %r1957, %r599;
	add.s16 	%rs279, %rs279, 1;
	add.s16 	%rs278, %rs278, 1;
	@%p138 bra 	$L__BB9_127;
$L__BB9_143:
	cvt.rn.f64.s32 	%fd184, %r599;
	div.rn.f64 	%fd27, %fd17, %fd184;
	div.rn.f64 	%fd28, %fd20, %fd184;
	div.rn.f64 	%fd29, %fd23, %fd184;
	mul.f64 	%fd185, %fd19, %fd24;
	mul.f64 	%fd186, %fd21, %fd22;
	sub.f64 	%fd187, %fd185, %fd186;
	mul.f64 	%fd188, %fd27, %fd187;
	mul.f64 	%fd189, %fd28, %fd24;
	mul.f64 	%fd190, %fd21, %fd29;
	sub.f64 	%fd30, %fd189, %fd190;
	mul.f64 	%fd191, %fd16, %fd30;
	sub.f64 	%fd192, %fd188, %fd191;
	mul.f64 	%fd193, %fd28, %fd22;
	mul.f64 	%fd194, %fd19, %fd29;
	sub.f64 	%fd195, %fd193, %fd194;
	fma.rn.f64 	%fd196, %fd18, %fd195, %fd192;
	setp.gt.f64 	%p139, %fd196, 0d0000000000000000;
	@%p139 bra 	$L__BB9_145;
	mov.u64 	%rd491, $str$2;
	cvta.global.u64 	%rd492, %rd491;
	mov.u64 	%rd493, $str$3;
	cvta.global.u64 	%rd494, %rd493;
	mov.u64 	%rd495, __unnamed_1;
	cvta.global.u64 	%rd496, %rd495;
	{ // callseq 47, 0
	.param .b64 param0;
	st.param.b64 	[param0], %rd492;
	.param .b64 param1;
	st.param.b64 	[param1], %rd494;
	.param .b32 param2;
	st.param.b32 	[param2], 130;
	.param .b64 param3;
	st.param.b64 	[param3], %rd496;
	.param .b64 param4;
	st.param.b64 	[param4], 1;
	call.uni 
	__assertfail, 
	(
	param0, 
	param1, 
	param2, 
	param3, 
	param4
	);
	} // callseq 47
$L__BB9_145:
	@%p9 bra 	$L__BB9_163;
	mov.b32 	%r2003, 0;
	mov.b16 	%rs282, 0;
	mov.u16 	%rs283, %rs282;
	mov.u32 	%r1981, %r599;
	mov.u32 	%r1984, %r2003;
$L__BB9_147:
	sub.s32 	%r1222, %r1, %r1984;
	sub.s32 	%r1223, %r599, %r1984;
	mul.lo.s32 	%r1224, %r1222, %r1223;
	shr.u32 	%r1225, %r1224, 31;
	add.s32 	%r1226, %r1224, %r1225;
	shr.s32 	%r310, %r1226, 1;
	setp.lt.s32 	%p141, %r1223, 1;
	@%p141 bra 	$L__BB9_162;
	mov.b32 	%r1987, 0;
	mov.b16 	%rs284, 0;
	mov.u16 	%rs285, %rs284;
$L__BB9_149:
	add.s32 	%r314, %r1984, %r1987;
	sub.s32 	%r315, %r599, %r314;
	setp.lt.s32 	%p142, %r315, 2;
	@%p142 bra 	$L__BB9_161;
	shl.b32 	%r1229, %r314, 1;
	sub.s32 	%r1230, %r6, %r1229;
	add.s32 	%r316, %r1230, -2;
	sub.s32 	%r1231, %r8, %r314;
	setp.lt.u32 	%p143, %r1231, 7;
	@%p143 bra 	$L__BB9_153;
	mov.b32 	%r1990, 0;
$L__BB9_152:
	.pragma "nounroll";
	add.s32 	%r1233, %r2003, 1;
	add.s32 	%r1234, %r1233, %r310;
	add.s32 	%r1235, %r316, %r1234;
	add.s32 	%r1236, %r315, %r1234;
	add.s32 	%r1237, %r315, %r1233;
	st.local.v4.u32 	[%rd10], {%r1233, %r1235, %r1236, %r1237};
	ld.local.s32 	%rd497, [%rd22];
	mad.lo.s64 	%rd498, %rd30, %rd497, %rd884;
	shl.b64 	%rd499, %rd498, 3;
	add.s64 	%rd500, %rd1, %rd499;
	ld.global.f64 	%fd197, [%rd500];
	shl.b32 	%r1238, %r2004, 2;
	add.s32 	%r1239, %r1238, %r3;
	shl.b32 	%r1240, %r1239, 3;
	add.s32 	%r1241, %r4, %r1240;
	st.shared.f64 	[%r1241], %fd197;
	add.s32 	%r1242, %r2003, 2;
	add.s32 	%r1243, %r1235, 1;
	add.s32 	%r1244, %r1236, 1;
	add.s32 	%r1245, %r1237, 1;
	st.local.v4.u32 	[%rd10], {%r1242, %r1243, %r1244, %r1245};
	ld.local.s32 	%rd501, [%rd22];
	mad.lo.s64 	%rd502, %rd30, %rd501, %rd884;
	shl.b64 	%rd503, %rd502, 3;
	add.s64 	%rd504, %rd1, %rd503;
	ld.global.f64 	%fd198, [%rd504];
	st.shared.f64 	[%r1241+32], %fd198;
	add.s32 	%r1246, %r2003, 3;
	add.s32 	%r1247, %r1235, 2;
	add.s32 	%r1248, %r1236, 2;
	add.s32 	%r1249, %r1237, 2;
	st.local.v4.u32 	[%rd10], {%r1246, %r1247, %r1248, %r1249};
	ld.local.s32 	%rd505, [%rd22];
	mad.lo.s64 	%rd506, %rd30, %rd505, %rd884;
	shl.b64 	%rd507, %rd506, 3;
	add.s64 	%rd508, %rd1, %rd507;
	ld.global.f64 	%fd199, [%rd508];
	st.shared.f64 	[%r1241+64], %fd199;
	add.s32 	%r1250, %r2003, 4;
	add.s32 	%r1251, %r1235, 3;
	add.s32 	%r1252, %r1236, 3;
	add.s32 	%r1253, %r1237, 3;
	st.local.v4.u32 	[%rd10], {%r1250, %r1251, %r1252, %r1253};
	ld.local.s32 	%rd509, [%rd22];
	mad.lo.s64 	%rd510, %rd30, %rd509, %rd884;
	shl.b64 	%rd511, %rd510, 3;
	add.s64 	%rd512, %rd1, %rd511;
	ld.global.f64 	%fd200, [%rd512];
	st.shared.f64 	[%r1241+96], %fd200;
	add.s32 	%r1254, %r2003, 5;
	add.s32 	%r1255, %r1235, 4;
	add.s32 	%r1256, %r1236, 4;
	add.s32 	%r1257, %r1237, 4;
	st.local.v4.u32 	[%rd10], {%r1254, %r1255, %r1256, %r1257};
	ld.local.s32 	%rd513, [%rd22];
	mad.lo.s64 	%rd514, %rd30, %rd513, %rd884;
	shl.b64 	%rd515, %rd514, 3;
	add.s64 	%rd516, %rd1, %rd515;
	ld.global.f64 	%fd201, [%rd516];
	st.shared.f64 	[%r1241+128], %fd201;
	add.s32 	%r1258, %r2003, 6;
	add.s32 	%r1259, %r1235, 5;
	add.s32 	%r1260, %r1236, 5;
	add.s32 	%r1261, %r1237, 5;
	st.local.v4.u32 	[%rd10], {%r1258, %r1259, %r1260, %r1261};
	ld.local.s32 	%rd517, [%rd22];
	mad.lo.s64 	%rd518, %rd30, %rd517, %rd884;
	shl.b64 	%rd519, %rd518, 3;
	add.s64 	%rd520, %rd1, %rd519;
	ld.global.f64 	%fd202, [%rd520];
	st.shared.f64 	[%r1241+160], %fd202;
	add.s32 	%r1262, %r2003, 7;
	add.s32 	%r1263, %r1235, 6;
	add.s32 	%r1264, %r1236, 6;
	add.s32 	%r1265, %r1237, 6;
	st.local.v4.u32 	[%rd10], {%r1262, %r1263, %r1264, %r1265};
	ld.local.s32 	%rd521, [%rd22];
	mad.lo.s64 	%rd522, %rd30, %rd521, %rd884;
	shl.b64 	%rd523, %rd522, 3;
	add.s64 	%rd524, %rd1, %rd523;
	ld.global.f64 	%fd203, [%rd524];
	st.shared.f64 	[%r1241+192], %fd203;
	add.s32 	%r2003, %r2003, 8;
	add.s32 	%r1266, %r1235, 7;
	add.s32 	%r1267, %r1236, 7;
	add.s32 	%r1268, %r1237, 7;
	st.local.v4.u32 	[%rd10], {%r2003, %r1266, %r1267, %r1268};
	ld.local.s32 	%rd525, [%rd22];
	mad.lo.s64 	%rd526, %rd30, %rd525, %rd884;
	shl.b64 	%rd527, %rd526, 3;
	add.s64 	%rd528, %rd1, %rd527;
	ld.global.f64 	%fd204, [%rd528];
	st.shared.f64 	[%r1241+224], %fd204;
	add.s32 	%r2004, %r2004, 8;
	add.s32 	%r1990, %r1990, 8;
	add.s32 	%r1269, %r1984, %r1987;
	sub.s32 	%r1270, %r7, %r1269;
	and.b32  	%r1271, %r1270, -8;
	setp.ne.s32 	%p144, %r1990, %r1271;
	@%p144 bra 	$L__BB9_152;
$L__BB9_153:
	add.s32 	%r1272, %r1984, %r1987;
	sub.s32 	%r1273, %r7, %r1272;
	and.b32  	%r1274, %r1273, 7;
	setp.eq.s32 	%p145, %r1274, 0;
	@%p145 bra 	$L__BB9_161;
	add.s16 	%rs191, %rs283, %rs285;
	cvt.u16.u32 	%rs192, %r599;
	not.b16 	%rs193, %rs191;
	add.s16 	%rs194, %rs193, %rs192;
	cvt.u32.u16 	%r1276, %rs194;
	and.b32  	%r327, %r1276, 7;
	add.s32 	%r1277, %r327, -1;
	setp.lt.u32 	%p146, %r1277, 3;
	@%p146 bra 	$L__BB9_156;
	add.s32 	%r1278, %r2003, 1;
	add.s32 	%r1279, %r1278, %r310;
	add.s32 	%r1280, %r316, %r1279;
	add.s32 	%r1281, %r315, %r1279;
	add.s32 	%r1282, %r315, %r1278;
	st.local.v4.u32 	[%rd10], {%r1278, %r1280, %r1281, %r1282};
	ld.local.s32 	%rd529, [%rd22];
	mad.lo.s64 	%rd530, %rd30, %rd529, %rd884;
	shl.b64 	%rd531, %rd530, 3;
	add.s64 	%rd532, %rd1, %rd531;
	ld.global.f64 	%fd205, [%rd532];
	shl.b32 	%r1283, %r2004, 2;
	add.s32 	%r1284, %r1283, %r3;
	shl.b32 	%r1285, %r1284, 3;
	add.s32 	%r1286, %r4, %r1285;
	st.shared.f64 	[%r1286], %fd205;
	add.s32 	%r1287, %r2003, 2;
	add.s32 	%r1288, %r1280, 1;
	add.s32 	%r1289, %r1281, 1;
	add.s32 	%r1290, %r1282, 1;
	st.local.v4.u32 	[%rd10], {%r1287, %r1288, %r1289, %r1290};
	ld.local.s32 	%rd533, [%rd22];
	mad.lo.s64 	%rd534, %rd30, %rd533, %rd884;
	shl.b64 	%rd535, %rd534, 3;
	add.s64 	%rd536, %rd1, %rd535;
	ld.global.f64 	%fd206, [%rd536];
	st.shared.f64 	[%r1286+32], %fd206;
	add.s32 	%r1291, %r2003, 3;
	add.s32 	%r1292, %r1280, 2;
	add.s32 	%r1293, %r1281, 2;
	add.s32 	%r1294, %r1282, 2;
	st.local.v4.u32 	[%rd10], {%r1291, %r1292, %r1293, %r1294};
	ld.local.s32 	%rd537, [%rd22];
	mad.lo.s64 	%rd538, %rd30, %rd537, %rd884;
	shl.b64 	%rd539, %rd538, 3;
	add.s64 	%rd540, %rd1, %rd539;
	ld.global.f64 	%fd207, [%rd540];
	st.shared.f64 	[%r1286+64], %fd207;
	add.s32 	%r2003, %r2003, 4;
	add.s32 	%r1295, %r1280, 3;
	add.s32 	%r1296, %r1281, 3;
	add.s32 	%r1297, %r1282, 3;
	st.local.v4.u32 	[%rd10], {%r2003, %r1295, %r1296, %r1297};
	ld.local.s32 	%rd541, [%rd22];
	mad.lo.s64 	%rd542, %rd30, %rd541, %rd884;
	shl.b64 	%rd543, %rd542, 3;
	add.s64 	%rd544, %rd1, %rd543;
	ld.global.f64 	%fd208, [%rd544];
	st.shared.f64 	[%r1286+96], %fd208;
	add.s32 	%r2004, %r2004, 4;
$L__BB9_156:
	and.b32  	%r1298, %r327, 3;
	setp.eq.s32 	%p147, %r1298, 0;
	@%p147 bra 	$L__BB9_161;
	add.s16 	%rs195, %rs282, %rs284;
	cvt.u16.u32 	%rs196, %r599;
	xor.b16  	%rs197, %rs195, 3;
	add.s16 	%rs59, %rs197, %rs196;
	and.b16  	%rs198, %rs59, 3;
	setp.eq.s16 	%p148, %rs198, 1;
	@%p148 bra 	$L__BB9_159;
	add.s32 	%r1300, %r2003, 1;
	add.s32 	%r1301, %r1300, %r310;
	add.s32 	%r1302, %r316, %r1301;
	add.s32 	%r1303, %r315, %r1301;
	add.s32 	%r1304, %r315, %r1300;
	st.local.v4.u32 	[%rd10], {%r1300, %r1302, %r1303, %r1304};
	ld.local.s32 	%rd545, [%rd22];
	mad.lo.s64 	%rd546, %rd30, %rd545, %rd884;
	shl.b64 	%rd547, %rd546, 3;
	add.s64 	%rd548, %rd1, %rd547;
	ld.global.f64 	%fd209, [%rd548];
	shl.b32 	%r1305, %r2004, 2;
	add.s32 	%r1306, %r1305, %r3;
	shl.b32 	%r1307, %r1306, 3;
	add.s32 	%r1308, %r4, %r1307;
	st.shared.f64 	[%r1308], %fd209;
	add.s32 	%r2003, %r2003, 2;
	add.s32 	%r1309, %r1302, 1;
	add.s32 	%r1310, %r1303, 1;
	add.s32 	%r1311, %r1304, 1;
	st.local.v4.u32 	[%rd10], {%r2003, %r1309, %r1310, %r1311};
	ld.local.s32 	%rd549, [%rd22];
	mad.lo.s64 	%rd550, %rd30, %rd549, %rd884;
	shl.b64 	%rd551, %rd550, 3;
	add.s64 	%rd552, %rd1, %rd551;
	ld.global.f64 	%fd210, [%rd552];
	st.shared.f64 	[%r1308+32], %fd210;
	add.s32 	%r2004, %r2004, 2;
$L__BB9_159:
	and.b16  	%rs199, %rs59, 1;
	setp.eq.b16 	%p149, %rs199, 1;
	not.pred 	%p150, %p149;
	@%p150 bra 	$L__BB9_161;
	add.s32 	%r2003, %r2003, 1;
	add.s32 	%r1312, %r2003, %r310;
	add.s32 	%r1313, %r316, %r1312;
	add.s32 	%r1314, %r315, %r1312;
	add.s32 	%r1315, %r315, %r2003;
	st.local.v4.u32 	[%rd10], {%r2003, %r1313, %r1314, %r1315};
	ld.local.s32 	%rd553, [%rd22];
	mad.lo.s64 	%rd554, %rd30, %rd553, %rd884;
	shl.b64 	%rd555, %rd554, 3;
	add.s64 	%rd556, %rd1, %rd555;
	ld.global.f64 	%fd211, [%rd556];
	shl.b32 	%r1316, %r2004, 2;
	add.s32 	%r1317, %r1316, %r3;
	shl.b32 	%r1318, %r1317, 3;
	add.s32 	%r1319, %r4, %r1318;
	st.shared.f64 	[%r1319], %fd211;
	add.s32 	%r2004, %r2004, 1;
$L__BB9_161:
	add.s32 	%r2003, %r2003, 2;
	add.s32 	%r1987, %r1987, 1;
	setp.ne.s32 	%p151, %r1987, %r1981;
	add.s16 	%rs285, %rs285, 1;
	add.s16 	%rs284, %rs284, 1;
	@%p151 bra 	$L__BB9_149;
$L__BB9_162:
	add.s32 	%r2003, %r2003, 1;
	add.s32 	%r1984, %r1984, 1;
	add.s32 	%r1981, %r1981, -1;
	setp.ne.s32 	%p152, %r1984, %r599;
	add.s16 	%rs283, %rs283, 1;
	add.s16 	%rs282, %rs282, 1;
	@%p152 bra 	$L__BB9_147;
$L__BB9_163:
	bar.warp.sync 	-1;
	bar.warp.sync 	-1;
	selp.b32 	%r2060, 0, %r2004, %p69;
	@%p9 bra 	$L__BB9_181;
	mov.b32 	%r2060, 0;
	mov.b16 	%rs286, 0;
	mov.u16 	%rs287, %rs286;
	mov.u32 	%r2008, %r599;
	mov.u32 	%r2030, %r2060;
	mov.u32 	%r2011, %r2060;
$L__BB9_165:
	sub.s32 	%r1321, %r1, %r2011;
	sub.s32 	%r1322, %r599, %r2011;
	mul.lo.s32 	%r1323, %r1321, %r1322;
	shr.u32 	%r1324, %r1323, 31;
	add.s32 	%r1325, %r1323, %r1324;
	shr.s32 	%r357, %r1325, 1;
	setp.lt.s32 	%p155, %r1322, 1;
	@%p155 bra 	$L__BB9_180;
	mov.b32 	%r2014, 0;
	mov.b16 	%rs288, 0;
	mov.u16 	%rs289, %rs288;
$L__BB9_167:
	add.s32 	%r361, %r2011, %r2014;
	sub.s32 	%r362, %r599, %r361;
	setp.lt.s32 	%p156, %r362, 2;
	@%p156 bra 	$L__BB9_179;
	shl.b32 	%r1328, %r361, 1;
	sub.s32 	%r1329, %r6, %r1328;
	add.s32 	%r363, %r1329, -2;
	sub.s32 	%r1330, %r8, %r361;
	setp.lt.u32 	%p157, %r1330, 7;
	@%p157 bra 	$L__BB9_171;
	mov.b32 	%r2017, 0;
$L__BB9_170:
	.pragma "nounroll";
	add.s32 	%r1332, %r2030, 1;
	add.s32 	%r1333, %r1332, %r357;
	add.s32 	%r1334, %r363, %r1333;
	add.s32 	%r1335, %r362, %r1333;
	add.s32 	%r1336, %r362, %r1332;
	st.local.v4.u32 	[%rd11], {%r1332, %r1334, %r1335, %r1336};
	shl.b32 	%r1337, %r2060, 2;
	add.s32 	%r1338, %r1337, %r3;
	shl.b32 	%r1339, %r1338, 3;
	add.s32 	%r1340, %r5, %r1339;
	ld.shared.f64 	%fd212, [%r1340];
	mul.wide.u32 	%rd557, %r3, 4;
	add.s64 	%rd558, %rd11, %rd557;
	ld.local.s32 	%rd559, [%rd558];
	mad.lo.s64 	%rd560, %rd30, %rd559, %rd884;
	shl.b64 	%rd561, %rd560, 3;
	add.s64 	%rd562, %rd2, %rd561;
	st.global.f64 	[%rd562], %fd212;
	add.s32 	%r1341, %r2030, 2;
	add.s32 	%r1342, %r1334, 1;
	add.s32 	%r1343, %r1335, 1;
	add.s32 	%r1344, %r1336, 1;
	st.local.v4.u32 	[%rd11], {%r1341, %r1342, %r1343, %r1344};
	ld.shared.f64 	%fd213, [%r1340+32];
	ld.local.s32 	%rd563, [%rd558];
	mad.lo.s64 	%rd564, %rd30, %rd563, %rd884;
	shl.b64 	%rd565, %rd564, 3;
	add.s64 	%rd566, %rd2, %rd565;
	st.global.f64 	[%rd566], %fd213;
	add.s32 	%r1345, %r2030, 3;
	add.s32 	%r1346, %r1334, 2;
	add.s32 	%r1347, %r1335, 2;
	add.s32 	%r1348, %r1336, 2;
	st.local.v4.u32 	[%rd11], {%r1345, %r1346, %r1347, %r1348};
	ld.shared.f64 	%fd214, [%r1340+64];
	ld.local.s32 	%rd567, [%rd558];
	mad.lo.s64 	%rd568, %rd30, %rd567, %rd884;
	shl.b64 	%rd569, %rd568, 3;
	add.s64 	%rd570, %rd2, %rd569;
	st.global.f64 	[%rd570], %fd214;
	add.s32 	%r1349, %r2030, 4;
	add.s32 	%r1350, %r1334, 3;
	add.s32 	%r1351, %r1335, 3;
	add.s32 	%r1352, %r1336, 3;
	st.local.v4.u32 	[%rd11], {%r1349, %r1350, %r1351, %r1352};
	ld.shared.f64 	%fd215, [%r1340+96];
	ld.local.s32 	%rd571, [%rd558];
	mad.lo.s64 	%rd572, %rd30, %rd571, %rd884;
	shl.b64 	%rd573, %rd572, 3;
	add.s64 	%rd574, %rd2, %rd573;
	st.global.f64 	[%rd574], %fd215;
	add.s32 	%r1353, %r2030, 5;
	add.s32 	%r1354, %r1334, 4;
	add.s32 	%r1355, %r1335, 4;
	add.s32 	%r1356, %r1336, 4;
	st.local.v4.u32 	[%rd11], {%r1353, %r1354, %r1355, %r1356};
	ld.shared.f64 	%fd216, [%r1340+128];
	ld.local.s32 	%rd575, [%rd558];
	mad.lo.s64 	%rd576, %rd30, %rd575, %rd884;
	shl.b64 	%rd577, %rd576, 3;
	add.s64 	%rd578, %rd2, %rd577;
	st.global.f64 	[%rd578], %fd216;
	add.s32 	%r1357, %r2030, 6;
	add.s32 	%r1358, %r1334, 5;
	add.s32 	%r1359, %r1335, 5;
	add.s32 	%r1360, %r1336, 5;
	st.local.v4.u32 	[%rd11], {%r1357, %r1358, %r1359, %r1360};
	ld.shared.f64 	%fd217, [%r1340+160];
	ld.local.s32 	%rd579, [%rd558];
	mad.lo.s64 	%rd580, %rd30, %rd579, %rd884;
	shl.b64 	%rd581, %rd580, 3;
	add.s64 	%rd582, %rd2, %rd581;
	st.global.f64 	[%rd582], %fd217;
	add.s32 	%r1361, %r2030, 7;
	add.s32 	%r1362, %r1334, 6;
	add.s32 	%r1363, %r1335, 6;
	add.s32 	%r1364, %r1336, 6;
	st.local.v4.u32 	[%rd11], {%r1361, %r1362, %r1363, %r1364};
	ld.shared.f64 	%fd218, [%r1340+192];
	ld.local.s32 	%rd583, [%rd558];
	mad.lo.s64 	%rd584, %rd30, %rd583, %rd884;
	shl.b64 	%rd585, %rd584, 3;
	add.s64 	%rd586, %rd2, %rd585;
	st.global.f64 	[%rd586], %fd218;
	add.s32 	%r2030, %r2030, 8;
	add.s32 	%r1365, %r1334, 7;
	add.s32 	%r1366, %r1335, 7;
	add.s32 	%r1367, %r1336, 7;
	st.local.v4.u32 	[%rd11], {%r2030, %r1365, %r1366, %r1367};
	ld.shared.f64 	%fd219, [%r1340+224];
	ld.local.s32 	%rd587, [%rd558];
	mad.lo.s64 	%rd588, %rd30, %rd587, %rd884;
	shl.b64 	%rd589, %rd588, 3;
	add.s64 	%rd590, %rd2, %rd589;
	st.global.f64 	[%rd590], %fd219;
	add.s32 	%r2060, %r2060, 8;
	add.s32 	%r2017, %r2017, 8;
	add.s32 	%r1368, %r2011, %r2014;
	sub.s32 	%r1369, %r7, %r1368;
	and.b32  	%r1370, %r1369, -8;
	setp.ne.s32 	%p158, %r2017, %r1370;
	@%p158 bra 	$L__BB9_170;
$L__BB9_171:
	add.s32 	%r1371, %r2011, %r2014;
	sub.s32 	%r1372, %r7, %r1371;
	and.b32  	%r1373, %r1372, 7;
	setp.eq.s32 	%p159, %r1373, 0;
	@%p159 bra 	$L__BB9_179;
	add.s16 	%rs204, %rs287, %rs289;
	cvt.u16.u32 	%rs205, %r599;
	not.b16 	%rs206, %rs204;
	add.s16 	%rs207, %rs206, %rs205;
	cvt.u32.u16 	%r1375, %rs207;
	and.b32  	%r374, %r1375, 7;
	add.s32 	%r1376, %r374, -1;
	setp.lt.u32 	%p160, %r1376, 3;
	@%p160 bra 	$L__BB9_174;
	add.s32 	%r1377, %r2030, 1;
	add.s32 	%r1378, %r1377, %r357;
	add.s32 	%r1379, %r363, %r1378;
	add.s32 	%r1380, %r362, %r1378;
	add.s32 	%r1381, %r362, %r1377;
	st.local.v4.u32 	[%rd11], {%r1377, %r1379, %r1380, %r1381};
	shl.b32 	%r1382, %r2060, 2;
	add.s32 	%r1383, %r1382, %r3;
	shl.b32 	%r1384, %r1383, 3;
	add.s32 	%r1385, %r5, %r1384;
	ld.shared.f64 	%fd220, [%r1385];
	mul.wide.u32 	%rd591, %r3, 4;
	add.s64 	%rd592, %rd11, %rd591;
	ld.local.s32 	%rd593, [%rd592];
	mad.lo.s64 	%rd594, %rd30, %rd593, %rd884;
	shl.b64 	%rd595, %rd594, 3;
	add.s64 	%rd596, %rd2, %rd595;
	st.global.f64 	[%rd596], %fd220;
	add.s32 	%r1386, %r2030, 2;
	add.s32 	%r1387, %r1379, 1;
	add.s32 	%r1388, %r1380, 1;
	add.s32 	%r1389, %r1381, 1;
	st.local.v4.u32 	[%rd11], {%r1386, %r1387, %r1388, %r1389};
	ld.shared.f64 	%fd221, [%r1385+32];
	ld.local.s32 	%rd597, [%rd592];
	mad.lo.s64 	%rd598, %rd30, %rd597, %rd884;
	shl.b64 	%rd599, %rd598, 3;
	add.s64 	%rd600, %rd2, %rd599;
	st.global.f64 	[%rd600], %fd221;
	add.s32 	%r1390, %r2030, 3;
	add.s32 	%r1391, %r1379, 2;
	add.s32 	%r1392, %r1380, 2;
	add.s32 	%r1393, %r1381, 2;
	st.local.v4.u32 	[%rd11], {%r1390, %r1391, %r1392, %r1393};
	ld.shared.f64 	%fd222, [%r1385+64];
	ld.local.s32 	%rd601, [%rd592];
	mad.lo.s64 	%rd602, %rd30, %rd601, %rd884;
	shl.b64 	%rd603, %rd602, 3;
	add.s64 	%rd604, %rd2, %rd603;
	st.global.f64 	[%rd604], %fd222;
	add.s32 	%r2030, %r2030, 4;
	add.s32 	%r1394, %r1379, 3;
	add.s32 	%r1395, %r1380, 3;
	add.s32 	%r1396, %r1381, 3;
	st.local.v4.u32 	[%rd11], {%r2030, %r1394, %r1395, %r1396};
	ld.shared.f64 	%fd223, [%r1385+96];
	ld.local.s32 	%rd605, [%rd592];
	mad.lo.s64 	%rd606, %rd30, %rd605, %rd884;
	shl.b64 	%rd607, %rd606, 3;
	add.s64 	%rd608, %rd2, %rd607;
	st.global.f64 	[%rd608], %fd223;
	add.s32 	%r2060, %r2060, 4;
$L__BB9_174:
	and.b32  	%r1397, %r374, 3;
	setp.eq.s32 	%p161, %r1397, 0;
	@%p161 bra 	$L__BB9_179;
	add.s16 	%rs208, %rs286, %rs288;
	cvt.u16.u32 	%rs209, %r599;
	xor.b16  	%rs210, %rs208, 3;
	add.s16 	%rs68, %rs210, %rs209;
	and.b16  	%rs211, %rs68, 3;
	setp.eq.s16 	%p162, %rs211, 1;
	@%p162 bra 	$L__BB9_177;
	add.s32 	%r1399, %r2030, 1;
	add.s32 	%r1400, %r1399, %r357;
	add.s32 	%r1401, %r363, %r1400;
	add.s32 	%r1402, %r362, %r1400;
	add.s32 	%r1403, %r362, %r1399;
	st.local.v4.u32 	[%rd11], {%r1399, %r1401, %r1402, %r1403};
	shl.b32 	%r1404, %r2060, 2;
	add.s32 	%r1405, %r1404, %r3;
	shl.b32 	%r1406, %r1405, 3;
	add.s32 	%r1407, %r5, %r1406;
	ld.shared.f64 	%fd224, [%r1407];
	mul.wide.u32 	%rd609, %r3, 4;
	add.s64 	%rd610, %rd11, %rd609;
	ld.local.s32 	%rd611, [%rd610];
	mad.lo.s64 	%rd612, %rd30, %rd611, %rd884;
	shl.b64 	%rd613, %rd612, 3;
	add.s64 	%rd614, %rd2, %rd613;
	st.global.f64 	[%rd614], %fd224;
	add.s32 	%r2030, %r2030, 2;
	add.s32 	%r1408, %r1401, 1;
	add.s32 	%r1409, %r1402, 1;
	add.s32 	%r1410, %r1403, 1;
	st.local.v4.u32 	[%rd11], {%r2030, %r1408, %r1409, %r1410};
	ld.shared.f64 	%fd225, [%r1407+32];
	ld.local.s32 	%rd615, [%rd610];
	mad.lo.s64 	%rd616, %rd30, %rd615, %rd884;
	shl.b64 	%rd617, %rd616, 3;
	add.s64 	%rd618, %rd2, %rd617;
	st.global.f64 	[%rd618], %fd225;
	add.s32 	%r2060, %r2060, 2;
$L__BB9_177:
	and.b16  	%rs212, %rs68, 1;
	setp.eq.b16 	%p163, %rs212, 1;
	not.pred 	%p164, %p163;
	@%p164 bra 	$L__BB9_179;
	add.s32 	%r2030, %r2030, 1;
	add.s32 	%r1411, %r2030, %r357;
	add.s32 	%r1412, %r363, %r1411;
	add.s32 	%r1413, %r362, %r1411;
	add.s32 	%r1414, %r362, %r2030;
	st.local.v4.u32 	[%rd11], {%r2030, %r1412, %r1413, %r1414};
	shl.b32 	%r1415, %r2060, 2;
	add.s32 	%r1416, %r1415, %r3;
	shl.b32 	%r1417, %r1416, 3;
	add.s32 	%r1418, %r5, %r1417;
	ld.shared.f64 	%fd226, [%r1418];
	mul.wide.u32 	%rd619, %r3, 4;
	add.s64 	%rd620, %rd11, %rd619;
	ld.local.s32 	%rd621, [%rd620];
	mad.lo.s64 	%rd622, %rd30, %rd621, %rd884;
	shl.b64 	%rd623, %rd622, 3;
	add.s64 	%rd624, %rd2, %rd623;
	st.global.f64 	[%rd624], %fd226;
	add.s32 	%r2060, %r2060, 1;
$L__BB9_179:
	add.s32 	%r2030, %r2030, 2;
	add.s32 	%r2014, %r2014, 1;
	setp.ne.s32 	%p165, %r2014, %r2008;
	add.s16 	%rs289, %rs289, 1;
	add.s16 	%rs288, %rs288, 1;
	@%p165 bra 	$L__BB9_167;
$L__BB9_180:
	add.s32 	%r2030, %r2030, 1;
	add.s32 	%r2011, %r2011, 1;
	add.s32 	%r2008, %r2008, -1;
	setp.ne.s32 	%p166, %r2011, %r599;
	add.s16 	%rs287, %rs287, 1;
	add.s16 	%rs286, %rs286, 1;
	@%p166 bra 	$L__BB9_165;
$L__BB9_181:
	sub.f64 	%fd227, %fd7, %fd4;
	cvt.rn.f64.s32 	%fd228, %r599;
	div.rn.f64 	%fd229, %fd227, %fd228;
	sub.f64 	%fd230, %fd8, %fd5;
	div.rn.f64 	%fd231, %fd230, %fd228;
	sub.f64 	%fd232, %fd9, %fd6;
	div.rn.f64 	%fd233, %fd232, %fd228;
	mul.f64 	%fd234, %fd14, %fd22;
	mul.f64 	%fd235, %fd19, %fd15;
	sub.f64 	%fd236, %fd234, %fd235;
	mul.f64 	%fd237, %fd229, %fd236;
	mul.f64 	%fd238, %fd231, %fd22;
	mul.f64 	%fd239, %fd19, %fd233;
	sub.f64 	%fd240, %fd238, %fd239;
	mul.f64 	%fd241, %fd13, %fd240;
	sub.f64 	%fd242, %fd237, %fd241;
	mul.f64 	%fd243, %fd231, %fd15;
	mul.f64 	%fd244, %fd14, %fd233;
	sub.f64 	%fd245, %fd243, %fd244;
	fma.rn.f64 	%fd246, %fd16, %fd245, %fd242;
	setp.gt.f64 	%p167, %fd246, 0d0000000000000000;
	@%p167 bra 	$L__BB9_183;
	mov.u64 	%rd625, $str$2;
	cvta.global.u64 	%rd626, %rd625;
	mov.u64 	%rd627, $str$3;
	cvta.global.u64 	%rd628, %rd627;
	mov.u64 	%rd629, __unnamed_1;
	cvta.global.u64 	%rd630, %rd629;
	{ // callseq 48, 0
	.param .b64 param0;
	st.param.b64 	[param0], %rd626;
	.param .b64 param1;
	st.param.b64 	[param1], %rd628;
	.param .b32 param2;
	st.param.b32 	[param2], 138;
	.param .b64 param3;
	st.param.b64 	[param3], %rd630;
	.param .b64 param4;
	st.param.b64 	[param4], 1;
	call.uni 
	__assertfail, 
	(
	param0, 
	param1, 
	param2, 
	param3, 
	param4
	);
	} // callseq 48
$L__BB9_183:
	not.pred 	%p168, %p2;
	@%p168 bra 	$L__BB9_201;
	mov.b32 	%r2039, 1;
	mov.b32 	%r2036, -1;
	mov.b32 	%r2038, 0;
	mov.b16 	%rs290, 0;
	mov.u16 	%rs291, %rs290;
	mov.u32 	%r2035, %r7;
	mov.u32 	%r2040, %r2038;
$L__BB9_185:
	mov.u32 	%r404, %r2039;
	add.s32 	%r405, %r2036, %r1;
	add.s32 	%r2059, %r405, %r2038;
	sub.s32 	%r1422, %r1, %r404;
	sub.s32 	%r1423, %r599, %r404;
	mul.lo.s32 	%r1424, %r1422, %r1423;
	shr.u32 	%r1425, %r1424, 31;
	add.s32 	%r1426, %r1424, %r1425;
	shr.s32 	%r407, %r1426, 1;
	setp.lt.s32 	%p169, %r1423, 1;
	@%p169 bra 	$L__BB9_200;
	add.s32 	%r408, %r2036, %r599;
	mov.b32 	%r2043, 0;
	mov.b16 	%rs292, 0;
	mov.u16 	%rs293, %rs292;
$L__BB9_187:
	add.s32 	%r412, %r2040, %r2043;
	add.s32 	%r2059, %r2059, 2;
	sub.s32 	%r1428, %r408, %r2043;
	setp.lt.s32 	%p170, %r1428, 2;
	@%p170 bra 	$L__BB9_199;
	mul.wide.u32 	%rd631, %r3, 4;
	add.s64 	%rd24, %rd12, %rd631;
	shl.b32 	%r1430, %r404, 1;
	add.s32 	%r414, %r2043, %r1430;
	not.b32 	%r415, %r414;
	sub.s32 	%r1431, %r599, %r412;
	add.s32 	%r1432, %r1431, -3;
	setp.lt.u32 	%p171, %r1432, 7;
	@%p171 bra 	$L__BB9_191;
	mov.b32 	%r2046, 0;
$L__BB9_190:
	.pragma "nounroll";
	add.s32 	%r1434, %r2059, %r407;
	add.s32 	%r1435, %r1434, %r6;
	sub.s32 	%r1436, %r1435, %r414;
	add.s32 	%r1437, %r405, %r1434;
	add.s32 	%r1438, %r1435, %r415;
	st.local.v4.u32 	[%rd12], {%r2059, %r1436, %r1437, %r1438};
	ld.local.s32 	%rd632, [%rd24];
	mad.lo.s64 	%rd633, %rd30, %rd632, %rd884;
	shl.b64 	%rd634, %rd633, 3;
	add.s64 	%rd635, %rd1, %rd634;
	ld.global.f64 	%fd247, [%rd635];
	shl.b32 	%r1439, %r2060, 2;
	add.s32 	%r1440, %r1439, %r3;
	shl.b32 	%r1441, %r1440, 3;
	add.s32 	%r1442, %r4, %r1441;
	st.shared.f64 	[%r1442], %fd247;
	add.s32 	%r1443, %r2059, 1;
	add.s32 	%r1444, %r1436, 1;
	add.s32 	%r1445, %r1437, 1;
	st.local.v4.u32 	[%rd12], {%r1443, %r1444, %r1445, %r1436};
	ld.local.s32 	%rd636, [%rd24];
	mad.lo.s64 	%rd637, %rd30, %rd636, %rd884;
	shl.b64 	%rd638, %rd637, 3;
	add.s64 	%rd639, %rd1, %rd638;
	ld.global.f64 	%fd248, [%rd639];
	st.shared.f64 	[%r1442+32], %fd248;
	add.s32 	%r1446, %r2059, 2;
	add.s32 	%r1447, %r1436, 2;
	add.s32 	%r1448, %r1437, 2;
	add.s32 	%r1449, %r1438, 2;
	st.local.v4.u32 	[%rd12], {%r1446, %r1447, %r1448, %r1449};
	ld.local.s32 	%rd640, [%rd24];
	mad.lo.s64 	%rd641, %rd30, %rd640, %rd884;
	shl.b64 	%rd642, %rd641, 3;
	add.s64 	%rd643, %rd1, %rd642;
	ld.global.f64 	%fd249, [%rd643];
	st.shared.f64 	[%r1442+64], %fd249;
	add.s32 	%r1450, %r2059, 3;
	add.s32 	%r1451, %r1436, 3;
	add.s32 	%r1452, %r1437, 3;
	add.s32 	%r1453, %r1438, 3;
	st.local.v4.u32 	[%rd12], {%r1450, %r1451, %r1452, %r1453};
	ld.local.s32 	%rd644, [%rd24];
	mad.lo.s64 	%rd645, %rd30, %rd644, %rd884;
	shl.b64 	%rd646, %rd645, 3;
	add.s64 	%rd647, %rd1, %rd646;
	ld.global.f64 	%fd250, [%rd647];
	st.shared.f64 	[%r1442+96], %fd250;
	add.s32 	%r1454, %r2059, 4;
	add.s32 	%r1455, %r1436, 4;
	add.s32 	%r1456, %r1437, 4;
	add.s32 	%r1457, %r1438, 4;
	st.local.v4.u32 	[%rd12], {%r1454, %r1455, %r1456, %r1457};
	ld.local.s32 	%rd648, [%rd24];
	mad.lo.s64 	%rd649, %rd30, %rd648, %rd884;
	shl.b64 	%rd650, %rd649, 3;
	add.s64 	%rd651, %rd1, %rd650;
	ld.global.f64 	%fd251, [%rd651];
	st.shared.f64 	[%r1442+128], %fd251;
	add.s32 	%r1458, %r2059, 5;
	add.s32 	%r1459, %r1436, 5;
	add.s32 	%r1460, %r1437, 5;
	add.s32 	%r1461, %r1438, 5;
	st.local.v4.u32 	[%rd12], {%r1458, %r1459, %r1460, %r1461};
	ld.local.s32 	%rd652, [%rd24];
	mad.lo.s64 	%rd653, %rd30, %rd652, %rd884;
	shl.b64 	%rd654, %rd653, 3;
	add.s64 	%rd655, %rd1, %rd654;
	ld.global.f64 	%fd252, [%rd655];
	st.shared.f64 	[%r1442+160], %fd252;
	add.s32 	%r1462, %r2059, 6;
	add.s32 	%r1463, %r1436, 6;
	add.s32 	%r1464, %r1437, 6;
	add.s32 	%r1465, %r1438, 6;
	st.local.v4.u32 	[%rd12], {%r1462, %r1463, %r1464, %r1465};
	ld.local.s32 	%rd656, [%rd24];
	mad.lo.s64 	%rd657, %rd30, %rd656, %rd884;
	shl.b64 	%rd658, %rd657, 3;
	add.s64 	%rd659, %rd1, %rd658;
	ld.global.f64 	%fd253, [%rd659];
	st.shared.f64 	[%r1442+192], %fd253;
	add.s32 	%r1466, %r2059, 7;
	add.s32 	%r1467, %r1436, 7;
	add.s32 	%r1468, %r1437, 7;
	add.s32 	%r1469, %r1438, 7;
	st.local.v4.u32 	[%rd12], {%r1466, %r1467, %r1468, %r1469};
	ld.local.s32 	%rd660, [%rd24];
	mad.lo.s64 	%rd661, %rd30, %rd660, %rd884;
	shl.b64 	%rd662, %rd661, 3;
	add.s64 	%rd663, %rd1, %rd662;
	ld.global.f64 	%fd254, [%rd663];
	st.shared.f64 	[%r1442+224], %fd254;
	add.s32 	%r2060, %r2060, 8;
	add.s32 	%r2059, %r2059, 8;
	add.s32 	%r2046, %r2046, 8;
	sub.s32 	%r1471, %r8, %r412;
	and.b32  	%r1472, %r1471, -8;
	setp.ne.s32 	%p172, %r2046, %r1472;
	@%p172 bra 	$L__BB9_190;
$L__BB9_191:
	sub.s32 	%r1474, %r8, %r412;
	and.b32  	%r1475, %r1474, 7;
	setp.eq.s32 	%p173, %r1475, 0;
	@%p173 bra 	$L__BB9_199;
	add.s16 	%rs217, %rs291, %rs293;
	cvt.u16.u32 	%rs218, %r599;
	sub.s16 	%rs219, %rs218, %rs217;
	add.s16 	%rs220, %rs219, 6;
	cvt.u32.u16 	%r1477, %rs220;
	and.b32  	%r426, %r1477, 7;
	add.s32 	%r1478, %r426, -1;
	setp.lt.u32 	%p174, %r1478, 3;
	@%p174 bra 	$L__BB9_194;
	add.s32 	%r1479, %r2059, %r407;
	add.s32 	%r1480, %r1479, %r6;
	sub.s32 	%r1481, %r1480, %r414;
	add.s32 	%r1482, %r405, %r1479;
	add.s32 	%r1483, %r1480, %r415;
	st.local.v4.u32 	[%rd12], {%r2059, %r1481, %r1482, %r1483};
	ld.local.s32 	%rd664, [%rd24];
	mad.lo.s64 	%rd665, %rd30, %rd664, %rd884;
	shl.b64 	%rd666, %rd665, 3;
	add.s64 	%rd667, %rd1, %rd666;
	ld.global.f64 	%fd255, [%rd667];
	shl.b32 	%r1484, %r2060, 2;
	add.s32 	%r1485, %r1484, %r3;
	shl.b32 	%r1486, %r1485, 3;
	add.s32 	%r1487, %r4, %r1486;
	st.shared.f64 	[%r1487], %fd255;
	add.s32 	%r1488, %r2059, 1;
	add.s32 	%r1489, %r1481, 1;
	add.s32 	%r1490, %r1482, 1;
	st.local.v4.u32 	[%rd12], {%r1488, %r1489, %r1490, %r1481};
	ld.local.s32 	%rd668, [%rd24];
	mad.lo.s64 	%rd669, %rd30, %rd668, %rd884;
	shl.b64 	%rd670, %rd669, 3;
	add.s64 	%rd671, %rd1, %rd670;
	ld.global.f64 	%fd256, [%rd671];
	st.shared.f64 	[%r1487+32], %fd256;
	add.s32 	%r1491, %r2059, 2;
	add.s32 	%r1492, %r1481, 2;
	add.s32 	%r1493, %r1482, 2;
	add.s32 	%r1494, %r1483, 2;
	st.local.v4.u32 	[%rd12], {%r1491, %r1492, %r1493, %r1494};
	ld.local.s32 	%rd672, [%rd24];
	mad.lo.s64 	%rd673, %rd30, %rd672, %rd884;
	shl.b64 	%rd674, %rd673, 3;
	add.s64 	%rd675, %rd1, %rd674;
	ld.global.f64 	%fd257, [%rd675];
	st.shared.f64 	[%r1487+64], %fd257;
	add.s32 	%r1495, %r2059, 3;
	add.s32 	%r1496, %r1481, 3;
	add.s32 	%r1497, %r1482, 3;
	add.s32 	%r1498, %r1483, 3;
	st.local.v4.u32 	[%rd12], {%r1495, %r1496, %r1497, %r1498};
	ld.local.s32 	%rd676, [%rd24];
	mad.lo.s64 	%rd677, %rd30, %rd676, %rd884;
	shl.b64 	%rd678, %rd677, 3;
	add.s64 	%rd679, %rd1, %rd678;
	ld.global.f64 	%fd258, [%rd679];
	st.shared.f64 	[%r1487+96], %fd258;
	add.s32 	%r2059, %r2059, 4;
	add.s32 	%r2060, %r2060, 4;
$L__BB9_194:
	and.b32  	%r1499, %r426, 3;
	setp.eq.s32 	%p175, %r1499, 0;
	@%p175 bra 	$L__BB9_199;
	add.s16 	%rs221, %rs290, %rs292;
	cvt.u16.u32 	%rs222, %r599;
	xor.b16  	%rs223, %rs222, 2;
	sub.s16 	%rs77, %rs223, %rs221;
	and.b16  	%rs224, %rs77, 3;
	setp.eq.s16 	%p176, %rs224, 1;
	@%p176 bra 	$L__BB9_197;
	add.s32 	%r1501, %r2059, %r407;
	add.s32 	%r1502, %r1501, %r6;
	sub.s32 	%r1503, %r1502, %r414;
	add.s32 	%r1504, %r405, %r1501;
	add.s32 	%r1505, %r1502, %r415;
	st.local.v4.u32 	[%rd12], {%r2059, %r1503, %r1504, %r1505};
	ld.local.s32 	%rd680, [%rd24];
	mad.lo.s64 	%rd681, %rd30, %rd680, %rd884;
	shl.b64 	%rd682, %rd681, 3;
	add.s64 	%rd683, %rd1, %rd682;
	ld.global.f64 	%fd259, [%rd683];
	shl.b32 	%r1506, %r2060, 2;
	add.s32 	%r1507, %r1506, %r3;
	shl.b32 	%r1508, %r1507, 3;
	add.s32 	%r1509, %r4, %r1508;
	st.shared.f64 	[%r1509], %fd259;
	add.s32 	%r1510, %r2059, 1;
	add.s32 	%r1511, %r1503, 1;
	add.s32 	%r1512, %r1504, 1;
	st.local.v4.u32 	[%rd12], {%r1510, %r1511, %r1512, %r1503};
	ld.local.s32 	%rd684, [%rd24];
	mad.lo.s64 	%rd685, %rd30, %rd684, %rd884;
	shl.b64 	%rd686, %rd685, 3;
	add.s64 	%rd687, %rd1, %rd686;
	ld.global.f64 	%fd260, [%rd687];
	st.shared.f64 	[%r1509+32], %fd260;
	add.s32 	%r2059, %r2059, 2;
	add.s32 	%r2060, %r2060, 2;
$L__BB9_197:
	and.b16  	%rs225, %rs77, 1;
	setp.eq.b16 	%p177, %rs225, 1;
	not.pred 	%p178, %p177;
	@%p178 bra 	$L__BB9_199;
	add.s32 	%r1513, %r2059, %r407;
	add.s32 	%r1514, %r1513, %r6;
	sub.s32 	%r1515, %r1514, %r414;
	add.s32 	%r1516, %r405, %r1513;
	add.s32 	%r1517, %r1514, %r415;
	st.local.v4.u32 	[%rd12], {%r2059, %r1515, %r1516, %r1517};
	ld.local.s32 	%rd688, [%rd24];
	mad.lo.s64 	%rd689, %rd30, %rd688, %rd884;
	shl.b64 	%rd690, %rd689, 3;
	add.s64 	%rd691, %rd1, %rd690;
	ld.global.f64 	%fd261, [%rd691];
	shl.b32 	%r1518, %r2060, 2;
	add.s32 	%r1519, %r1518, %r3;
	shl.b32 	%r1520, %r1519, 3;
	add.s32 	%r1521, %r4, %r1520;
	st.shared.f64 	[%r1521], %fd261;
	add.s32 	%r2060, %r2060, 1;
	add.s32 	%r2059, %r2059, 1;
$L__BB9_199:
	add.s32 	%r2043, %r2043, 1;
	setp.ne.s32 	%p179, %r2043, %r2035;
	add.s16 	%rs293, %rs293, 1;
	add.s16 	%rs292, %rs292, 1;
	@%p179 bra 	$L__BB9_187;
$L__BB9_200:
	add.s32 	%r2038, %r2059, 2;
	add.s32 	%r2039, %r404, 1;
	not.b32 	%r448, %r404;
	add.s32 	%r2035, %r7, %r2036;
	setp.ne.s32 	%p180, %r2039, %r599;
	add.s16 	%rs291, %rs291, 1;
	add.s16 	%rs290, %rs290, 1;
	mov.u32 	%r2036, %r448;
	mov.u32 	%r2040, %r404;
	@%p180 bra 	$L__BB9_185;
$L__BB9_201:
	bar.warp.sync 	-1;
	bar.warp.sync 	-1;
	selp.b32 	%r2089, 0, %r2060, %p69;
	@%p168 bra 	$L__BB9_219;
	mov.b32 	%r2066, 1;
	mov.b32 	%r2065, -1;
	mov.b32 	%r2089, 0;
	mov.b16 	%rs294, 0;
	mov.u16 	%rs295, %rs294;
	mov.u32 	%r2064, %r7;
	mov.u32 	%r2068, %r2089;
	mov.u32 	%r2069, %r2089;
$L__BB9_203:
	mov.u32 	%r455, %r2066;
	add.s32 	%r1525, %r2068, %r1;
	add.s32 	%r2088, %r1525, %r2065;
	sub.s32 	%r1526, %r1, %r455;
	sub.s32 	%r1527, %r599, %r455;
	mul.lo.s32 	%r1528, %r1526, %r1527;
	shr.u32 	%r1529, %r1528, 31;
	add.s32 	%r1530, %r1528, %r1529;
	shr.s32 	%r459, %r1530, 1;
	setp.lt.s32 	%p183, %r1527, 1;
	@%p183 bra 	$L__BB9_218;
	add.s32 	%r460, %r2065, %r599;
	mov.b32 	%r2070, 0;
	mov.b16 	%rs296, 0;
	mov.u16 	%rs297, %rs296;
$L__BB9_205:
	add.s32 	%r464, %r2069, %r2070;
	add.s32 	%r2088, %r2088, 2;
	sub.s32 	%r1532, %r460, %r2070;
	setp.lt.s32 	%p184, %r1532, 2;
	@%p184 bra 	$L__BB9_217;
	mul.wide.u32 	%rd692, %r3, 4;
	add.s64 	%rd25, %rd13, %rd692;
	shl.b32 	%r1534, %r455, 1;
	add.s32 	%r466, %r2070, %r1534;
	sub.s32 	%r1535, %r599, %r464;
	add.s32 	%r1536, %r1535, -3;
	setp.lt.u32 	%p185, %r1536, 7;
	@%p185 bra 	$L__BB9_209;
	mov.b32 	%r2075, 0;
$L__BB9_208:
	.pragma "nounroll";
	add.s32 	%r1538, %r2088, %r459;
	add.s32 	%r1539, %r1538, %r6;
	sub.s32 	%r1540, %r1539, %r466;
	add.s32 	%r1541, %r460, %r1538;
	add.s32 	%r1542, %r1541, 1;
	not.b32 	%r1543, %r466;
	add.s32 	%r1544, %r1539, %r1543;
	st.local.v4.u32 	[%rd13], {%r2088, %r1540, %r1542, %r1544};
	shl.b32 	%r1545, %r2089, 2;
	add.s32 	%r1546, %r1545, %r3;
	shl.b32 	%r1547, %r1546, 3;
	add.s32 	%r1548, %r5, %r1547;
	ld.shared.f64 	%fd262, [%r1548];
	ld.local.s32 	%rd693, [%rd25];
	mad.lo.s64 	%rd694, %rd30, %rd693, %rd884;
	shl.b64 	%rd695, %rd694, 3;
	add.s64 	%rd696, %rd2, %rd695;
	st.global.f64 	[%rd696], %fd262;
	add.s32 	%r1549, %r2088, 1;
	add.s32 	%r1550, %r1540, 1;
	add.s32 	%r1551, %r1541, 2;
	st.local.v4.u32 	[%rd13], {%r1549, %r1550, %r1551, %r1540};
	ld.shared.f64 	%fd263, [%r1548+32];
	ld.local.s32 	%rd697, [%rd25];
	mad.lo.s64 	%rd698, %rd30, %rd697, %rd884;
	shl.b64 	%rd699, %rd698, 3;
	add.s64 	%rd700, %rd2, %rd699;
	st.global.f64 	[%rd700], %fd263;
	add.s32 	%r1552, %r2088, 2;
	add.s32 	%r1553, %r1540, 2;
	add.s32 	%r1554, %r1541, 3;
	add.s32 	%r1555, %r1544, 2;
	st.local.v4.u32 	[%rd13], {%r1552, %r1553, %r1554, %r1555};
	ld.shared.f64 	%fd264, [%r1548+64];
	ld.local.s32 	%rd701, [%rd25];
	mad.lo.s64 	%rd702, %rd30, %rd701, %rd884;
	shl.b64 	%rd703, %rd702, 3;
	add.s64 	%rd704, %rd2, %rd703;
	st.global.f64 	[%rd704], %fd264;
	add.s32 	%r1556, %r2088, 3;
	add.s32 	%r1557, %r1540, 3;
	add.s32 	%r1558, %r1541, 4;
	add.s32 	%r1559, %r1544, 3;
	st.local.v4.u32 	[%rd13], {%r1556, %r1557, %r1558, %r1559};
	ld.shared.f64 	%fd265, [%r1548+96];
	ld.local.s32 	%rd705, [%rd25];
	mad.lo.s64 	%rd706, %rd30, %rd705, %rd884;
	shl.b64 	%rd707, %rd706, 3;
	add.s64 	%rd708, %rd2, %rd707;
	st.global.f64 	[%rd708], %fd265;
	add.s32 	%r1560, %r2088, 4;
	add.s32 	%r1561, %r1540, 4;
	add.s32 	%r1562, %r1541, 5;
	add.s32 	%r1563, %r1544, 4;
	st.local.v4.u32 	[%rd13], {%r1560, %r1561, %r1562, %r1563};
	ld.shared.f64 	%fd266, [%r1548+128];
	ld.local.s32 	%rd709, [%rd25];
	mad.lo.s64 	%rd710, %rd30, %rd709, %rd884;
	shl.b64 	%rd711, %rd710, 3;
	add.s64 	%rd712, %rd2, %rd711;
	st.global.f64 	[%rd712], %fd266;
	add.s32 	%r1564, %r2088, 5;
	add.s32 	%r1565, %r1540, 5;
	add.s32 	%r1566, %r1541, 6;
	add.s32 	%r1567, %r1544, 5;
	st.local.v4.u32 	[%rd13], {%r1564, %r1565, %r1566, %r1567};
	ld.shared.f64 	%fd267, [%r1548+160];
	ld.local.s32 	%rd713, [%rd25];
	mad.lo.s64 	%rd714, %rd30, %rd713, %rd884;
	shl.b64 	%rd715, %rd714, 3;
	add.s64 	%rd716, %rd2, %rd715;
	st.global.f64 	[%rd716], %fd267;
	add.s32 	%r1568, %r2088, 6;
	add.s32 	%r1569, %r1540, 6;
	add.s32 	%r1570, %r1541, 7;
	add.s32 	%r1571, %r1544, 6;
	st.local.v4.u32 	[%rd13], {%r1568, %r1569, %r1570, %r1571};
	ld.shared.f64 	%fd268, [%r1548+192];
	ld.local.s32 	%rd717, [%rd25];
	mad.lo.s64 	%rd718, %rd30, %rd717, %rd884;
	shl.b64 	%rd719, %rd718, 3;
	add.s64 	%rd720, %rd2, %rd719;
	st.global.f64 	[%rd720], %fd268;
	add.s32 	%r1572, %r2088, 7;
	add.s32 	%r1573, %r1540, 7;
	add.s32 	%r1574, %r1541, 8;
	add.s32 	%r1575, %r1544, 7;
	st.local.v4.u32 	[%rd13], {%r1572, %r1573, %r1574, %r1575};
	ld.shared.f64 	%fd269, [%r1548+224];
	ld.local.s32 	%rd721, [%rd25];
	mad.lo.s64 	%rd722, %rd30, %rd721, %rd884;
	shl.b64 	%rd723, %rd722, 3;
	add.s64 	%rd724, %rd2, %rd723;
	st.global.f64 	[%rd724], %fd269;
	add.s32 	%r2089, %r2089, 8;
	add.s32 	%r2088, %r2088, 8;
	add.s32 	%r2075, %r2075, 8;
	sub.s32 	%r1577, %r8, %r464;
	and.b32  	%r1578, %r1577, -8;
	setp.ne.s32 	%p186, %r2075, %r1578;
	@%p186 bra 	$L__BB9_208;
$L__BB9_209:
	sub.s32 	%r1580, %r8, %r464;
	and.b32  	%r1581, %r1580, 7;
	setp.eq.s32 	%p187, %r1581, 0;
	@%p187 bra 	$L__BB9_217;
	add.s16 	%rs230, %rs295, %rs297;
	cvt.u16.u32 	%rs231, %r599;
	sub.s16 	%rs232, %rs231, %rs230;
	add.s16 	%rs233, %rs232, 6;
	cvt.u32.u16 	%r1583, %rs233;
	and.b32  	%r477, %r1583, 7;
	add.s32 	%r1584, %r477, -1;
	setp.lt.u32 	%p188, %r1584, 3;
	@%p188 bra 	$L__BB9_212;
	add.s32 	%r1585, %r2088, %r459;
	add.s32 	%r1586, %r1585, %r6;
	sub.s32 	%r1587, %r1586, %r466;
	add.s32 	%r1588, %r460, %r1585;
	add.s32 	%r1589, %r1588, 1;
	not.b32 	%r1590, %r466;
	add.s32 	%r1591, %r1586, %r1590;
	st.local.v4.u32 	[%rd13], {%r2088, %r1587, %r1589, %r1591};
	shl.b32 	%r1592, %r2089, 2;
	add.s32 	%r1593, %r1592, %r3;
	shl.b32 	%r1594, %r1593, 3;
	add.s32 	%r1595, %r5, %r1594;
	ld.shared.f64 	%fd270, [%r1595];
	ld.local.s32 	%rd725, [%rd25];
	mad.lo.s64 	%rd726, %rd30, %rd725, %rd884;
	shl.b64 	%rd727, %rd726, 3;
	add.s64 	%rd728, %rd2, %rd727;
	st.global.f64 	[%rd728], %fd270;
	add.s32 	%r1596, %r2088, 1;
	add.s32 	%r1597, %r1587, 1;
	add.s32 	%r1598, %r1588, 2;
	st.local.v4.u32 	[%rd13], {%r1596, %r1597, %r1598, %r1587};
	ld.shared.f64 	%fd271, [%r1595+32];
	ld.local.s32 	%rd729, [%rd25];
	mad.lo.s64 	%rd730, %rd30, %rd729, %rd884;
	shl.b64 	%rd731, %rd730, 3;
	add.s64 	%rd732, %rd2, %rd731;
	st.global.f64 	[%rd732], %fd271;
	add.s32 	%r1599, %r2088, 2;
	add.s32 	%r1600, %r1587, 2;
	add.s32 	%r1601, %r1588, 3;
	add.s32 	%r1602, %r1591, 2;
	st.local.v4.u32 	[%rd13], {%r1599, %r1600, %r1601, %r1602};
	ld.shared.f64 	%fd272, [%r1595+64];
	ld.local.s32 	%rd733, [%rd25];
	mad.lo.s64 	%rd734, %rd30, %rd733, %rd884;
	shl.b64 	%rd735, %rd734, 3;
	add.s64 	%rd736, %rd2, %rd735;
	st.global.f64 	[%rd736], %fd272;
	add.s32 	%r1603, %r2088, 3;
	add.s32 	%r1604, %r1587, 3;
	add.s32 	%r1605, %r1588, 4;
	add.s32 	%r1606, %r1591, 3;
	st.local.v4.u32 	[%rd13], {%r1603, %r1604, %r1605, %r1606};
	ld.shared.f64 	%fd273, [%r1595+96];
	ld.local.s32 	%rd737, [%rd25];
	mad.lo.s64 	%rd738, %rd30, %rd737, %rd884;
	shl.b64 	%rd739, %rd738, 3;
	add.s64 	%rd740, %rd2, %rd739;
	st.global.f64 	[%rd740], %fd273;
	add.s32 	%r2088, %r2088, 4;
	add.s32 	%r2089, %r2089, 4;
$L__BB9_212:
	and.b32  	%r1607, %r477, 3;
	setp.eq.s32 	%p189, %r1607, 0;
	@%p189 bra 	$L__BB9_217;
	add.s16 	%rs234, %rs294, %rs296;
	cvt.u16.u32 	%rs235, %r599;
	xor.b16  	%rs236, %rs235, 2;
	sub.s16 	%rs86, %rs236, %rs234;
	and.b16  	%rs237, %rs86, 3;
	setp.eq.s16 	%p190, %rs237, 1;
	@%p190 bra 	$L__BB9_215;
	add.s32 	%r1609, %r2088, %r459;
	add.s32 	%r1610, %r1609, %r6;
	sub.s32 	%r1611, %r1610, %r466;
	add.s32 	%r1612, %r460, %r1609;
	add.s32 	%r1613, %r1612, 1;
	not.b32 	%r1614, %r466;
	add.s32 	%r1615, %r1610, %r1614;
	st.local.v4.u32 	[%rd13], {%r2088, %r1611, %r1613, %r1615};
	shl.b32 	%r1616, %r2089, 2;
	add.s32 	%r1617, %r1616, %r3;
	shl.b32 	%r1618, %r1617, 3;
	add.s32 	%r1619, %r5, %r1618;
	ld.shared.f64 	%fd274, [%r1619];
	ld.local.s32 	%rd741, [%rd25];
	mad.lo.s64 	%rd742, %rd30, %rd741, %rd884;
	shl.b64 	%rd743, %rd742, 3;
	add.s64 	%rd744, %rd2, %rd743;
	st.global.f64 	[%rd744], %fd274;
	add.s32 	%r1620, %r2088, 1;
	add.s32 	%r1621, %r1611, 1;
	add.s32 	%r1622, %r1612, 2;
	st.local.v4.u32 	[%rd13], {%r1620, %r1621, %r1622, %r1611};
	ld.shared.f64 	%fd275, [%r1619+32];
	ld.local.s32 	%rd745, [%rd25];
	mad.lo.s64 	%rd746, %rd30, %rd745, %rd884;
	shl.b64 	%rd747, %rd746, 3;
	add.s64 	%rd748, %rd2, %rd747;
	st.global.f64 	[%rd748], %fd275;
	add.s32 	%r2088, %r2088, 2;
	add.s32 	%r2089, %r2089, 2;
$L__BB9_215:
	and.b16  	%rs238, %rs86, 1;
	setp.eq.b16 	%p191, %rs238, 1;
	not.pred 	%p192, %p191;
	@%p192 bra 	$L__BB9_217;
	add.s32 	%r1623, %r2088, %r459;
	add.s32 	%r1624, %r1623, %r6;
	sub.s32 	%r1625, %r1624, %r466;
	add.s32 	%r1626, %r460, %r1623;
	add.s32 	%r1627, %r1626, 1;
	not.b32 	%r1628, %r466;
	add.s32 	%r1629, %r1624, %r1628;
	st.local.v4.u32 	[%rd13], {%r2088, %r1625, %r1627, %r1629};
	shl.b32 	%r1630, %r2089, 2;
	add.s32 	%r1631, %r1630, %r3;
	shl.b32 	%r1632, %r1631, 3;
	add.s32 	%r1633, %r5, %r1632;
	ld.shared.f64 	%fd276, [%r1633];
	ld.local.s32 	%rd749, [%rd25];
	mad.lo.s64 	%rd750, %rd30, %rd749, %rd884;
	shl.b64 	%rd751, %rd750, 3;
	add.s64 	%rd752, %rd2, %rd751;
	st.global.f64 	[%rd752], %fd276;
	add.s32 	%r2089, %r2089, 1;
	add.s32 	%r2088, %r2088, 1;
$L__BB9_217:
	add.s32 	%r2070, %r2070, 1;
	setp.ne.s32 	%p193, %r2070, %r2064;
	add.s16 	%rs297, %rs297, 1;
	add.s16 	%rs296, %rs296, 1;
	@%p193 bra 	$L__BB9_205;
$L__BB9_218:
	add.s32 	%r2068, %r2088, 2;
	add.s32 	%r2066, %r455, 1;
	not.b32 	%r499, %r455;
	add.s32 	%r2064, %r7, %r2065;
	setp.ne.s32 	%p194, %r2066, %r599;
	add.s16 	%rs295, %rs295, 1;
	add.s16 	%rs294, %rs294, 1;
	mov.u32 	%r2065, %r499;
	mov.u32 	%r2069, %r455;
	@%p194 bra 	$L__BB9_203;
$L__BB9_219:
	sub.f64 	%fd277, %fd26, %fd25;
	mul.f64 	%fd278, %fd27, %fd277;
	mul.f64 	%fd279, %fd28, %fd12;
	mul.f64 	%fd280, %fd11, %fd29;
	sub.f64 	%fd281, %fd279, %fd280;
	mul.f64 	%fd282, %fd18, %fd281;
	sub.f64 	%fd283, %fd278, %fd282;
	fma.rn.f64 	%fd284, %fd10, %fd30, %fd283;
	setp.gt.f64 	%p195, %fd284, 0d0000000000000000;
	@%p195 bra 	$L__BB9_221;
	mov.u64 	%rd753, $str$2;
	cvta.global.u64 	%rd754, %rd753;
	mov.u64 	%rd755, $str$3;
	cvta.global.u64 	%rd756, %rd755;
	mov.u64 	%rd757, __unnamed_1;
	cvta.global.u64 	%rd758, %rd757;
	{ // callseq 49, 0
	.param .b64 param0;
	st.param.b64 	[param0], %rd754;
	.param .b64 param1;
	st.param.b64 	[param1], %rd756;
	.param .b32 param2;
	st.param.b32 	[param2], 146;
	.param .b64 param3;
	st.param.b64 	[param3], %rd758;
	.param .b64 param4;
	st.param.b64 	[param4], 1;
	call.uni 
	__assertfail, 
	(
	param0, 
	param1, 
	param2, 
	param3, 
	param4
	);
	} // callseq 49
$L__BB9_221:
	cvt.u16.u32 	%rs239, %r599;
	add.s16 	%rs91, %rs239, 7;
	add.s16 	%rs92, %rs239, 3;
	add.s32 	%r502, %r6, -2;
	@%p9 bra 	$L__BB9_239;
	mov.b32 	%r2094, 0;
	mov.b16 	%rs298, 0;
	mov.u16 	%rs299, %rs298;
	mov.u32 	%r2093, %r599;
	mov.u32 	%r2115, %r2094;
$L__BB9_223:
	sub.s32 	%r507, %r599, %r2094;
	setp.lt.s32 	%p197, %r507, 1;
	@%p197 bra 	$L__BB9_238;
	sub.s32 	%r1636, %r1, %r2094;
	mul.lo.s32 	%r1637, %r1636, %r507;
	shr.u32 	%r1638, %r1637, 31;
	add.s32 	%r1639, %r1637, %r1638;
	shr.s32 	%r1640, %r1639, 1;
	add.s32 	%r508, %r502, %r1640;
	mov.b32 	%r2097, 0;
	mov.b16 	%rs300, 0;
	mov.u16 	%rs301, %rs300;
$L__BB9_225:
	add.s32 	%r512, %r2094, %r2097;
	sub.s32 	%r513, %r7, %r512;
	sub.s32 	%r1641, %r599, %r512;
	setp.lt.s32 	%p198, %r1641, 2;
	@%p198 bra 	$L__BB9_237;
	mul.wide.u32 	%rd759, %r3, 4;
	add.s64 	%rd26, %rd14, %rd759;
	shl.b32 	%r1643, %r512, 1;
	sub.s32 	%r514, %r508, %r1643;
	not.b32 	%r515, %r512;
	sub.s32 	%r1644, %r8, %r512;
	setp.lt.u32 	%p199, %r1644, 7;
	@%p199 bra 	$L__BB9_229;
	and.b32  	%r516, %r513, -8;
	mov.b32 	%r2102, 0;
$L__BB9_228:
	.pragma "nounroll";
	add.s32 	%r1646, %r2115, 1;
	add.s32 	%r1647, %r1646, %r1;
	sub.s32 	%r1648, %r1647, %r512;
	add.s32 	%r1649, %r1646, %r514;
	add.s32 	%r1650, %r1647, %r515;
	st.local.v4.u32 	[%rd14], {%r1646, %r1648, %r1649, %r1650};
	ld.local.s32 	%rd760, [%rd26];
	mad.lo.s64 	%rd761, %rd30, %rd760, %rd884;
	shl.b64 	%rd762, %rd761, 3;
	add.s64 	%rd763, %rd1, %rd762;
	ld.global.f64 	%fd285, [%rd763];
	shl.b32 	%r1651, %r2089, 2;
	add.s32 	%r1652, %r1651, %r3;
	shl.b32 	%r1653, %r1652, 3;
	add.s32 	%r1654, %r4, %r1653;
	st.shared.f64 	[%r1654], %fd285;
	add.s32 	%r1655, %r2115, 2;
	add.s32 	%r1656, %r1648, 1;
	add.s32 	%r1657, %r1649, 1;
	st.local.v4.u32 	[%rd14], {%r1655, %r1656, %r1657, %r1648};
	ld.local.s32 	%rd764, [%rd26];
	mad.lo.s64 	%rd765, %rd30, %rd764, %rd884;
	shl.b64 	%rd766, %rd765, 3;
	add.s64 	%rd767, %rd1, %rd766;
	ld.global.f64 	%fd286, [%rd767];
	st.shared.f64 	[%r1654+32], %fd286;
	add.s32 	%r1658, %r2115, 3;
	add.s32 	%r1659, %r1648, 2;
	add.s32 	%r1660, %r1649, 2;
	add.s32 	%r1661, %r1650, 2;
	st.local.v4.u32 	[%rd14], {%r1658, %r1659, %r1660, %r1661};
	ld.local.s32 	%rd768, [%rd26];
	mad.lo.s64 	%rd769, %rd30, %rd768, %rd884;
	shl.b64 	%rd770, %rd769, 3;
	add.s64 	%rd771, %rd1, %rd770;
	ld.global.f64 	%fd287, [%rd771];
	st.shared.f64 	[%r1654+64], %fd287;
	add.s32 	%r1662, %r2115, 4;
	add.s32 	%r1663, %r1648, 3;
	add.s32 	%r1664, %r1649, 3;
	add.s32 	%r1665, %r1650, 3;
	st.local.v4.u32 	[%rd14], {%r1662, %r1663, %r1664, %r1665};
	ld.local.s32 	%rd772, [%rd26];
	mad.lo.s64 	%rd773, %rd30, %rd772, %rd884;
	shl.b64 	%rd774, %rd773, 3;
	add.s64 	%rd775, %rd1, %rd774;
	ld.global.f64 	%fd288, [%rd775];
	st.shared.f64 	[%r1654+96], %fd288;
	add.s32 	%r1666, %r2115, 5;
	add.s32 	%r1667, %r1648, 4;
	add.s32 	%r1668, %r1649, 4;
	add.s32 	%r1669, %r1650, 4;
	st.local.v4.u32 	[%rd14], {%r1666, %r1667, %r1668, %r1669};
	ld.local.s32 	%rd776, [%rd26];
	mad.lo.s64 	%rd777, %rd30, %rd776, %rd884;
	shl.b64 	%rd778, %rd777, 3;
	add.s64 	%rd779, %rd1, %rd778;
	ld.global.f64 	%fd289, [%rd779];
	st.shared.f64 	[%r1654+128], %fd289;
	add.s32 	%r1670, %r2115, 6;
	add.s32 	%r1671, %r1648, 5;
	add.s32 	%r1672, %r1649, 5;
	add.s32 	%r1673, %r1650, 5;
	st.local.v4.u32 	[%rd14], {%r1670, %r1671, %r1672, %r1673};
	ld.local.s32 	%rd780, [%rd26];
	mad.lo.s64 	%rd781, %rd30, %rd780, %rd884;
	shl.b64 	%rd782, %rd781, 3;
	add.s64 	%rd783, %rd1, %rd782;
	ld.global.f64 	%fd290, [%rd783];
	st.shared.f64 	[%r1654+160], %fd290;
	add.s32 	%r1674, %r2115, 7;
	add.s32 	%r1675, %r1648, 6;
	add.s32 	%r1676, %r1649, 6;
	add.s32 	%r1677, %r1650, 6;
	st.local.v4.u32 	[%rd14], {%r1674, %r1675, %r1676, %r1677};
	ld.local.s32 	%rd784, [%rd26];
	mad.lo.s64 	%rd785, %rd30, %rd784, %rd884;
	shl.b64 	%rd786, %rd785, 3;
	add.s64 	%rd787, %rd1, %rd786;
	ld.global.f64 	%fd291, [%rd787];
	st.shared.f64 	[%r1654+192], %fd291;
	add.s32 	%r2115, %r2115, 8;
	add.s32 	%r1678, %r1648, 7;
	add.s32 	%r1679, %r1649, 7;
	add.s32 	%r1680, %r1650, 7;
	st.local.v4.u32 	[%rd14], {%r2115, %r1678, %r1679, %r1680};
	ld.local.s32 	%rd788, [%rd26];
	mad.lo.s64 	%rd789, %rd30, %rd788, %rd884;
	shl.b64 	%rd790, %rd789, 3;
	add.s64 	%rd791, %rd1, %rd790;
	ld.global.f64 	%fd292, [%rd791];
	st.shared.f64 	[%r1654+224], %fd292;
	add.s32 	%r2089, %r2089, 8;
	add.s32 	%r2102, %r2102, 8;
	setp.ne.s32 	%p200, %r2102, %r516;
	@%p200 bra 	$L__BB9_228;
$L__BB9_229:
	and.b32  	%r1681, %r513, 7;
	setp.eq.s32 	%p201, %r1681, 0;
	@%p201 bra 	$L__BB9_237;
	add.s16 	%rs244, %rs299, %rs301;
	sub.s16 	%rs245, %rs91, %rs244;
	cvt.u32.u16 	%r1683, %rs245;
	and.b32  	%r527, %r1683, 7;
	add.s32 	%r1684, %r527, -1;
	setp.lt.u32 	%p202, %r1684, 3;
	@%p202 bra 	$L__BB9_232;
	add.s32 	%r1685, %r2115, 1;
	add.s32 	%r1686, %r1685, %r1;
	sub.s32 	%r1687, %r1686, %r512;
	add.s32 	%r1688, %r1685, %r514;
	add.s32 	%r1689, %r1686, %r515;
	st.local.v4.u32 	[%rd14], {%r1685, %r1687, %r1688, %r1689};
	ld.local.s32 	%rd792, [%rd26];
	mad.lo.s64 	%rd793, %rd30, %rd792, %rd884;
	shl.b64 	%rd794, %rd793, 3;
	add.s64 	%rd795, %rd1, %rd794;
	ld.global.f64 	%fd293, [%rd795];
	shl.b32 	%r1690, %r2089, 2;
	add.s32 	%r1691, %r1690, %r3;
	shl.b32 	%r1692, %r1691, 3;
	add.s32 	%r1693, %r4, %r1692;
	st.shared.f64 	[%r1693], %fd293;
	add.s32 	%r1694, %r2115, 2;
	add.s32 	%r1695, %r1687, 1;
	add.s32 	%r1696, %r1688, 1;
	st.local.v4.u32 	[%rd14], {%r1694, %r1695, %r1696, %r1687};
	ld.local.s32 	%rd796, [%rd26];
	mad.lo.s64 	%rd797, %rd30, %rd796, %rd884;
	shl.b64 	%rd798, %rd797, 3;
	add.s64 	%rd799, %rd1, %rd798;
	ld.global.f64 	%fd294, [%rd799];
	st.shared.f64 	[%r1693+32], %fd294;
	add.s32 	%r1697, %r2115, 3;
	add.s32 	%r1698, %r1687, 2;
	add.s32 	%r1699, %r1688, 2;
	add.s32 	%r1700, %r1689, 2;
	st.local.v4.u32 	[%rd14], {%r1697, %r1698, %r1699, %r1700};
	ld.local.s32 	%rd800, [%rd26];
	mad.lo.s64 	%rd801, %rd30, %rd800, %rd884;
	shl.b64 	%rd802, %rd801, 3;
	add.s64 	%rd803, %rd1, %rd802;
	ld.global.f64 	%fd295, [%rd803];
	st.shared.f64 	[%r1693+64], %fd295;
	add.s32 	%r2115, %r2115, 4;
	add.s32 	%r1701, %r1687, 3;
	add.s32 	%r1702, %r1688, 3;
	add.s32 	%r1703, %r1689, 3;
	st.local.v4.u32 	[%rd14], {%r2115, %r1701, %r1702, %r1703};
	ld.local.s32 	%rd804, [%rd26];
	mad.lo.s64 	%rd805, %rd30, %rd804, %rd884;
	shl.b64 	%rd806, %rd805, 3;
	add.s64 	%rd807, %rd1, %rd806;
	ld.global.f64 	%fd296, [%rd807];
	st.shared.f64 	[%r1693+96], %fd296;
	add.s32 	%r2089, %r2089, 4;
$L__BB9_232:
	and.b32  	%r1704, %r527, 3;
	setp.eq.s32 	%p203, %r1704, 0;
	@%p203 bra 	$L__BB9_237;
	add.s16 	%rs246, %rs298, %rs300;
	sub.s16 	%rs97, %rs92, %rs246;
	and.b16  	%rs247, %rs97, 3;
	setp.eq.s16 	%p204, %rs247, 1;
	@%p204 bra 	$L__BB9_235;
	add.s32 	%r1706, %r2115, 1;
	add.s32 	%r1707, %r1706, %r1;
	sub.s32 	%r1708, %r1707, %r512;
	add.s32 	%r1709, %r1706, %r514;
	add.s32 	%r1710, %r1707, %r515;
	st.local.v4.u32 	[%rd14], {%r1706, %r1708, %r1709, %r1710};
	ld.local.s32 	%rd808, [%rd26];
	mad.lo.s64 	%rd809, %rd30, %rd808, %rd884;
	shl.b64 	%rd810, %rd809, 3;
	add.s64 	%rd811, %rd1, %rd810;
	ld.global.f64 	%fd297, [%rd811];
	shl.b32 	%r1711, %r2089, 2;
	add.s32 	%r1712, %r1711, %r3;
	shl.b32 	%r1713, %r1712, 3;
	add.s32 	%r1714, %r4, %r1713;
	st.shared.f64 	[%r1714], %fd297;
	add.s32 	%r2115, %r2115, 2;
	add.s32 	%r1715, %r1708, 1;
	add.s32 	%r1716, %r1709, 1;
	st.local.v4.u32 	[%rd14], {%r2115, %r1715, %r1716, %r1708};
	ld.local.s32 	%rd812, [%rd26];
	mad.lo.s64 	%rd813, %rd30, %rd812, %rd884;
	shl.b64 	%rd814, %rd813, 3;
	add.s64 	%rd815, %rd1, %rd814;
	ld.global.f64 	%fd298, [%rd815];
	st.shared.f64 	[%r1714+32], %fd298;
	add.s32 	%r2089, %r2089, 2;
$L__BB9_235:
	and.b16  	%rs248, %rs97, 1;
	setp.eq.b16 	%p205, %rs248, 1;
	not.pred 	%p206, %p205;
	@%p206 bra 	$L__BB9_237;
	add.s32 	%r2115, %r2115, 1;
	add.s32 	%r1717, %r2115, %r1;
	sub.s32 	%r1718, %r1717, %r512;
	add.s32 	%r1719, %r2115, %r514;
	add.s32 	%r1720, %r1717, %r515;
	st.local.v4.u32 	[%rd14], {%r2115, %r1718, %r1719, %r1720};
	ld.local.s32 	%rd816, [%rd26];
	mad.lo.s64 	%rd817, %rd30, %rd816, %rd884;
	shl.b64 	%rd818, %rd817, 3;
	add.s64 	%rd819, %rd1, %rd818;
	ld.global.f64 	%fd299, [%rd819];
	shl.b32 	%r1721, %r2089, 2;
	add.s32 	%r1722, %r1721, %r3;
	shl.b32 	%r1723, %r1722, 3;
	add.s32 	%r1724, %r4, %r1723;
	st.shared.f64 	[%r1724], %fd299;
	add.s32 	%r2089, %r2089, 1;
$L__BB9_237:
	add.s32 	%r2115, %r2115, 2;
	add.s32 	%r2097, %r2097, 1;
	setp.ne.s32 	%p207, %r2097, %r2093;
	add.s16 	%rs301, %rs301, 1;
	add.s16 	%rs300, %rs300, 1;
	@%p207 bra 	$L__BB9_225;
$L__BB9_238:
	add.s32 	%r2115, %r2115, 1;
	add.s32 	%r2094, %r2094, 1;
	add.s32 	%r2093, %r2093, -1;
	setp.ne.s32 	%p208, %r2094, %r599;
	add.s16 	%rs299, %rs299, 1;
	add.s16 	%rs298, %rs298, 1;
	@%p208 bra 	$L__BB9_223;
$L__BB9_239:
	bar.warp.sync 	-1;
	bar.warp.sync 	-1;
	@%p9 bra 	$L__BB9_257;
	mov.b32 	%r2120, 0;
	mov.b16 	%rs302, 0;
	mov.u16 	%rs303, %rs302;
	mov.u32 	%r2119, %r599;
	mov.u32 	%r2142, %r2120;
	mov.u32 	%r2141, %r2120;
$L__BB9_241:
	sub.s32 	%r555, %r599, %r2120;
	setp.lt.s32 	%p210, %r555, 1;
	@%p210 bra 	$L__BB9_256;
	sub.s32 	%r1727, %r1, %r2120;
	mul.lo.s32 	%r1728, %r1727, %r555;
	shr.u32 	%r1729, %r1728, 31;
	add.s32 	%r1730, %r1728, %r1729;
	shr.s32 	%r1731, %r1730, 1;
	add.s32 	%r556, %r502, %r1731;
	mov.b32 	%r2123, 0;
	mov.b16 	%rs304, 0;
	mov.u16 	%rs305, %rs304;
$L__BB9_243:
	add.s32 	%r560, %r2120, %r2123;
	sub.s32 	%r561, %r7, %r560;
	sub.s32 	%r1732, %r599, %r560;
	setp.lt.s32 	%p211, %r1732, 2;
	@%p211 bra 	$L__BB9_255;
	mul.wide.u32 	%rd820, %r3, 4;
	add.s64 	%rd27, %rd15, %rd820;
	shl.b32 	%r1734, %r560, 1;
	sub.s32 	%r562, %r556, %r1734;
	not.b32 	%r563, %r560;
	sub.s32 	%r1735, %r8, %r560;
	setp.lt.u32 	%p212, %r1735, 7;
	@%p212 bra 	$L__BB9_247;
	and.b32  	%r564, %r561, -8;
	mov.b32 	%r2128, 0;
$L__BB9_246:
	.pragma "nounroll";
	add.s32 	%r1737, %r2141, 1;
	add.s32 	%r1738, %r1737, %r1;
	sub.s32 	%r1739, %r1738, %r560;
	add.s32 	%r1740, %r1737, %r562;
	add.s32 	%r1741, %r1738, %r563;
	st.local.v4.u32 	[%rd15], {%r1737, %r1739, %r1740, %r1741};
	shl.b32 	%r1742, %r2142, 2;
	add.s32 	%r1743, %r1742, %r3;
	shl.b32 	%r1744, %r1743, 3;
	add.s32 	%r1745, %r5, %r1744;
	ld.shared.f64 	%fd300, [%r1745];
	ld.local.s32 	%rd821, [%rd27];
	mad.lo.s64 	%rd822, %rd30, %rd821, %rd884;
	shl.b64 	%rd823, %rd822, 3;
	add.s64 	%rd824, %rd2, %rd823;
	st.global.f64 	[%rd824], %fd300;
	add.s32 	%r1746, %r2141, 2;
	add.s32 	%r1747, %r1739, 1;
	add.s32 	%r1748, %r1740, 1;
	st.local.v4.u32 	[%rd15], {%r1746, %r1747, %r1748, %r1739};
	ld.shared.f64 	%fd301, [%r1745+32];
	ld.local.s32 	%rd825, [%rd27];
	mad.lo.s64 	%rd826, %rd30, %rd825, %rd884;
	shl.b64 	%rd827, %rd826, 3;
	add.s64 	%rd828, %rd2, %rd827;
	st.global.f64 	[%rd828], %fd301;
	add.s32 	%r1749, %r2141, 3;
	add.s32 	%r1750, %r1739, 2;
	add.s32 	%r1751, %r1740, 2;
	add.s32 	%r1752, %r1741, 2;
	st.local.v4.u32 	[%rd15], {%r1749, %r1750, %r1751, %r1752};
	ld.shared.f64 	%fd302, [%r1745+64];
	ld.local.s32 	%rd829, [%rd27];
	mad.lo.s64 	%rd830, %rd30, %rd829, %rd884;
	shl.b64 	%rd831, %rd830, 3;
	add.s64 	%rd832, %rd2, %rd831;
	st.global.f64 	[%rd832], %fd302;
	add.s32 	%r1753, %r2141, 4;
	add.s32 	%r1754, %r1739, 3;
	add.s32 	%r1755, %r1740, 3;
	add.s32 	%r1756, %r1741, 3;
	st.local.v4.u32 	[%rd15], {%r1753, %r1754, %r1755, %r1756};
	ld.shared.f64 	%fd303, [%r1745+96];
	ld.local.s32 	%rd833, [%rd27];
	mad.lo.s64 	%rd834, %rd30, %rd833, %rd884;
	shl.b64 	%rd835, %rd834, 3;
	add.s64 	%rd836, %rd2, %rd835;
	st.global.f64 	[%rd836], %fd303;
	add.s32 	%r1757, %r2141, 5;
	add.s32 	%r1758, %r1739, 4;
	add.s32 	%r1759, %r1740, 4;
	add.s32 	%r1760, %r1741, 4;
	st.local.v4.u32 	[%rd15], {%r1757, %r1758, %r1759, %r1760};
	ld.shared.f64 	%fd304, [%r1745+128];
	ld.local.s32 	%rd837, [%rd27];
	mad.lo.s64 	%rd838, %rd30, %rd837, %rd884;
	shl.b64 	%rd839, %rd838, 3;
	add.s64 	%rd840, %rd2, %rd839;
	st.global.f64 	[%rd840], %fd304;
	add.s32 	%r1761, %r2141, 6;
	add.s32 	%r1762, %r1739, 5;
	add.s32 	%r1763, %r1740, 5;
	add.s32 	%r1764, %r1741, 5;
	st.local.v4.u32 	[%rd15], {%r1761, %r1762, %r1763, %r1764};
	ld.shared.f64 	%fd305, [%r1745+160];
	ld.local.s32 	%rd841, [%rd27];
	mad.lo.s64 	%rd842, %rd30, %rd841, %rd884;
	shl.b64 	%rd843, %rd842, 3;
	add.s64 	%rd844, %rd2, %rd843;
	st.global.f64 	[%rd844], %fd305;
	add.s32 	%r1765, %r2141, 7;
	add.s32 	%r1766, %r1739, 6;
	add.s32 	%r1767, %r1740, 6;
	add.s32 	%r1768, %r1741, 6;
	st.local.v4.u32 	[%rd15], {%r1765, %r1766, %r1767, %r1768};
	ld.shared.f64 	%fd306, [%r1745+192];
	ld.local.s32 	%rd845, [%rd27];
	mad.lo.s64 	%rd846, %rd30, %rd845, %rd884;
	shl.b64 	%rd847, %rd846, 3;
	add.s64 	%rd848, %rd2, %rd847;
	st.global.f64 	[%rd848], %fd306;
	add.s32 	%r2141, %r2141, 8;
	add.s32 	%r1769, %r1739, 7;
	add.s32 	%r1770, %r1740, 7;
	add.s32 	%r1771, %r1741, 7;
	st.local.v4.u32 	[%rd15], {%r2141, %r1769, %r1770, %r1771};
	ld.shared.f64 	%fd307, [%r1745+224];
	ld.local.s32 	%rd849, [%rd27];
	mad.lo.s64 	%rd850, %rd30, %rd849, %rd884;
	shl.b64 	%rd851, %rd850, 3;
	add.s64 	%rd852, %rd2, %rd851;
	st.global.f64 	[%rd852], %fd307;
	add.s32 	%r2142, %r2142, 8;
	add.s32 	%r2128, %r2128, 8;
	setp.ne.s32 	%p213, %r2128, %r564;
	@%p213 bra 	$L__BB9_246;
$L__BB9_247:
	and.b32  	%r1772, %r561, 7;
	setp.eq.s32 	%p214, %r1772, 0;
	@%p214 bra 	$L__BB9_255;
	add.s16 	%rs253, %rs303, %rs305;
	sub.s16 	%rs254, %rs91, %rs253;
	cvt.u32.u16 	%r1774, %rs254;
	and.b32  	%r575, %r1774, 7;
	add.s32 	%r1775, %r575, -1;
	setp.lt.u32 	%p215, %r1775, 3;
	@%p215 bra 	$L__BB9_250;
	add.s32 	%r1776, %r2141, 1;
	add.s32 	%r1777, %r1776, %r1;
	sub.s32 	%r1778, %r1777, %r560;
	add.s32 	%r1779, %r1776, %r562;
	add.s32 	%r1780, %r1777, %r563;
	st.local.v4.u32 	[%rd15], {%r1776, %r1778, %r1779, %r1780};
	shl.b32 	%r1781, %r2142, 2;
	add.s32 	%r1782, %r1781, %r3;
	shl.b32 	%r1783, %r1782, 3;
	add.s32 	%r1784, %r5, %r1783;
	ld.shared.f64 	%fd308, [%r1784];
	ld.local.s32 	%rd853, [%rd27];
	mad.lo.s64 	%rd854, %rd30, %rd853, %rd884;
	shl.b64 	%rd855, %rd854, 3;
	add.s64 	%rd856, %rd2, %rd855;
	st.global.f64 	[%rd856], %fd308;
	add.s32 	%r1785, %r2141, 2;
	add.s32 	%r1786, %r1778, 1;
	add.s32 	%r1787, %r1779, 1;
	st.local.v4.u32 	[%rd15], {%r1785, %r1786, %r1787, %r1778};
	ld.shared.f64 	%fd309, [%r1784+32];
	ld.local.s32 	%rd857, [%rd27];
	mad.lo.s64 	%rd858, %rd30, %rd857, %rd884;
	shl.b64 	%rd859, %rd858, 3;
	add.s64 	%rd860, %rd2, %rd859;
	st.global.f64 	[%rd860], %fd309;
	add.s32 	%r1788, %r2141, 3;
	add.s32 	%r1789, %r1778, 2;
	add.s32 	%r1790, %r1779, 2;
	add.s32 	%r1791, %r1780, 2;
	st.local.v4.u32 	[%rd15], {%r1788, %r1789, %r1790, %r1791};
	ld.shared.f64 	%fd310, [%r1784+64];
	ld.local.s32 	%rd861, [%rd27];
	mad.lo.s64 	%rd862, %rd30, %rd861, %rd884;
	shl.b64 	%rd863, %rd862, 3;
	add.s64 	%rd864, %rd2, %rd863;
	st.global.f64 	[%rd864], %fd310;
	add.s32 	%r2141, %r2141, 4;
	add.s32 	%r1792, %r1778, 3;
	add.s32 	%r1793, %r1779, 3;
	add.s32 	%r1794, %r1780, 3;
	st.local.v4.u32 	[%rd15], {%r2141, %r1792, %r1793, %r1794};
	ld.shared.f64 	%fd311, [%r1784+96];
	ld.local.s32 	%rd865, [%rd27];
	mad.lo.s64 	%rd866, %rd30, %rd865, %rd884;
	shl.b64 	%rd867, %rd866, 3;
	add.s64 	%rd868, %rd2, %rd867;
	st.global.f64 	[%rd868], %fd311;
	add.s32 	%r2142, %r2142, 4;
$L__BB9_250:
	and.b32  	%r1795, %r575, 3;
	setp.eq.s32 	%p216, %r1795, 0;
	@%p216 bra 	$L__BB9_255;
	add.s16 	%rs255, %rs302, %rs304;
	sub.s16 	%rs106, %rs92, %rs255;
	and.b16  	%rs256, %rs106, 3;
	setp.eq.s16 	%p217, %rs256, 1;
	@%p217 bra 	$L__BB9_253;
	add.s32 	%r1797, %r2141, 1;
	add.s32 	%r1798, %r1797, %r1;
	sub.s32 	%r1799, %r1798, %r560;
	add.s32 	%r1800, %r1797, %r562;
	add.s32 	%r1801, %r1798, %r563;
	st.local.v4.u32 	[%rd15], {%r1797, %r1799, %r1800, %r1801};
	shl.b32 	%r1802, %r2142, 2;
	add.s32 	%r1803, %r1802, %r3;
	shl.b32 	%r1804, %r1803, 3;
	add.s32 	%r1805, %r5, %r1804;
	ld.shared.f64 	%fd312, [%r1805];
	ld.local.s32 	%rd869, [%rd27];
	mad.lo.s64 	%rd870, %rd30, %rd869, %rd884;
	shl.b64 	%rd871, %rd870, 3;
	add.s64 	%rd872, %rd2, %rd871;
	st.global.f64 	[%rd872], %fd312;
	add.s32 	%r2141, %r2141, 2;
	add.s32 	%r1806, %r1799, 1;
	add.s32 	%r1807, %r1800, 1;
	st.local.v4.u32 	[%rd15], {%r2141, %r1806, %r1807, %r1799};
	ld.shared.f64 	%fd313, [%r1805+32];
	ld.local.s32 	%rd873, [%rd27];
	mad.lo.s64 	%rd874, %rd30, %rd873, %rd884;
	shl.b64 	%rd875, %rd874, 3;
	add.s64 	%rd876, %rd2, %rd875;
	st.global.f64 	[%rd876], %fd313;
	add.s32 	%r2142, %r2142, 2;
$L__BB9_253:
	and.b16  	%rs257, %rs106, 1;
	setp.eq.b16 	%p218, %rs257, 1;
	not.pred 	%p219, %p218;
	@%p219 bra 	$L__BB9_255;
	add.s32 	%r2141, %r2141, 1;
	add.s32 	%r1808, %r2141, %r1;
	sub.s32 	%r1809, %r1808, %r560;
	add.s32 	%r1810, %r2141, %r562;
	add.s32 	%r1811, %r1808, %r563;
	st.local.v4.u32 	[%rd15], {%r2141, %r1809, %r1810, %r1811};
	shl.b32 	%r1812, %r2142, 2;
	add.s32 	%r1813, %r1812, %r3;
	shl.b32 	%r1814, %r1813, 3;
	add.s32 	%r1815, %r5, %r1814;
	ld.shared.f64 	%fd314, [%r1815];
	ld.local.s32 	%rd877, [%rd27];
	mad.lo.s64 	%rd878, %rd30, %rd877, %rd884;
	shl.b64 	%rd879, %rd878, 3;
	add.s64 	%rd880, %rd2, %rd879;
	st.global.f64 	[%rd880], %fd314;
	add.s32 	%r2142, %r2142, 1;
$L__BB9_255:
	add.s32 	%r2141, %r2141, 2;
	add.s32 	%r2123, %r2123, 1;
	setp.ne.s32 	%p220, %r2123, %r2119;
	add.s16 	%rs305, %rs305, 1;
	add.s16 	%rs304, %rs304, 1;
	@%p220 bra 	$L__BB9_243;
$L__BB9_256:
	add.s32 	%r2141, %r2141, 1;
	add.s32 	%r2120, %r2120, 1;
	add.s32 	%r2119, %r2119, -1;
	setp.ne.s32 	%p221, %r2120, %r599;
	add.s16 	%rs303, %rs303, 1;
	add.s16 	%rs302, %rs302, 1;
	@%p221 bra 	$L__BB9_241;
$L__BB9_257:
	ld.param.u64 	%rd882, [_Z36cu_macro_tet4_laplacian_apply_kernelIdEvmmiPKT_S2_PS0__param_0];
	mov.u32 	%r1816, %ntid.x;
	mov.u32 	%r1817, %nctaid.x;
	mul.lo.s32 	%r1818, %r1816, %r1817;
	cvt.u64.u32 	%rd881, %r1818;
	add.s64 	%rd884, %rd884, %rd881;
	setp.lt.u64 	%p222, %rd884, %rd882;
	@%p222 bra 	$L__BB9_2;
$L__BB9_258:
	ret;

}


// ===== COMPILED SASS (sm_100) =====

	.target	sm_100

	.elftype	@"ET_EXEC"


//--------------------- .note.nv.tkinfo           --------------------------
	.section	.note.nv.tkinfo,"",@"SHT_NOTE"
	.sectionflags	@"SHF_NOTE_NV_TKINFO"
	.tkinfo
        /*0018*/ 	.word	0x00000002
        /*0030*/ 	.string	""
        /*0030*/ 	.string	"ptxas"
        /*0030*/ 	.string	"Cuda compilation tools, release 13.0, V13.0.88"
        /*0030*/ 	.string	"Build cuda_13.0.r13.0/compiler.36424714_0"
        /*0030*/ 	.string	"-arch sm_100 -m 64 "



//--------------------- .note.nv.cuinfo           --------------------------
	.section	.note.nv.cuinfo,"",@"SHT_NOTE"
	.sectionflags	@"SHF_NOTE_NV_CUINFO"
        /*0018*/ 	.short	0x0002
        /*001a*/ 	.short	0x0064
        /*001c*/ 	.short	0x0082
	.zero		2


//--------------------- .nv.info                  --------------------------
	.section	.nv.info,"",@"SHT_CUDA_INFO"
	.align	4


	//----- nvinfo : EIATTR_REGCOUNT
	.align		4
        /*0000*/ 	.byte	0x04, 0x2f
        /*0002*/ 	.short	(.L_12 - .L_11)
	.align		4
.L_11:
        /*0004*/ 	.word	index@(_Z14applyDirichletPdS_mmPmm)
        /*0008*/ 	.word	0x00000016


	//----- nvinfo : EIATTR_FRAME_SIZE
	.align		4
.L_12:
        /*000c*/ 	.byte	0x04, 0x11
        /*000e*/ 	.short	(.L_14 - .L_13)
	.align		4
.L_13:
        /*0010*/ 	.word	index@(_Z14applyDirichletPdS_mmPmm)
        /*0014*/ 	.word	0x00000000


	//----- nvinfo : EIATTR_REGCOUNT
	.align		4
.L_14:
        /*0018*/ 	.byte	0x04, 0x2f
        /*001a*/ 	.short	(.L_16 - .L_15)
	.align		4
.L_15:
        /*001c*/ 	.word	index@(_Z15computeResidualPdS_S_mmm)
        /*0020*/ 	.word	0x00000020


	//----- nvinfo : EIATTR_FRAME_SIZE
	.align		4
.L_16:
        /*0024*/ 	.byte	0x04, 0x11
        /*0026*/ 	.short	(.L_18 - .L_17)
	.align		4
.L_17:
        /*0028*/ 	.word	index@(_Z15computeResidualPdS_S_mmm)
        /*002c*/ 	.word	0x00000000


	//----- nvinfo : EIATTR_REGCOUNT
	.align		4
.L_18:
        /*0030*/ 	.byte	0x04, 0x2f
        /*0032*/ 	.short	(.L_20 - .L_19)
	.align		4
.L_19:
        /*0034*/ 	.word	index@(_Z10dotProductPKdS0_Pdmmm)
        /*0038*/ 	.word	0x00000020


	//----- nvinfo : EIATTR_FRAME_SIZE
	.align		4
.L_20:
        /*003c*/ 	.byte	0x04, 0x11
        /*003e*/ 	.short	(.L_22 - .L_21)
	.align		4
.L_21:
        /*0040*/ 	.word	index@(_Z10dotProductPKdS0_Pdmmm)
        /*0044*/ 	.word	0x00000010


	//----- nvinfo : EIATTR_REGCOUNT
	.align		4
.L_22:
        /*0048*/ 	.byte	0x04, 0x2f
        /*004a*/ 	.short	(.L_24 - .L_23)
	.align		4
.L_23:
        /*004c*/ 	.word	index@(_Z9vectorAddPdPKdS1_S1_mmm)
        /*0050*/ 	.word	0x00000020


	//----- nvinfo : EIATTR_FRAME_SIZE
	.align		4
.L_24:
        /*0054*/ 	.byte	0x04, 0x11
        /*0056*/ 	.short	(.L_26 - .L_25)
	.align		4
.L_25:
        /*0058*/ 	.word	index@(_Z9vectorAddPdPKdS1_S1_mmm)
        /*005c*/ 	.word	0x00000008


	//----- nvinfo : EIATTR_REGCOUNT
	.align		4
.L_26:
        /*0060*/ 	.byte	0x04, 0x2f
        /*0062*/ 	.short	(.L_28 - .L_27)
	.align		4
.L_27:
        /*0064*/ 	.word	index@(_Z12vectorUpdatePddPKdmmm)
        /*0068*/ 	.word	0x00000020


	//----- nvinfo : EIATTR_FRAME_SIZE
	.align		4
.L_28:
        /*006c*/ 	.byte	0x04, 0x11
        /*006e*/ 	.short	(.L_30 - .L_29)
	.align		4
.L_29:
        /*0070*/ 	.word	index@(_Z12vectorUpdatePddPKdmmm)
        /*0074*/ 	.word	0x00000000


	//----- nvinfo : EIATTR_REGCOUNT
	.align		4
.L_30:
        /*0078*/ 	.byte	0x04, 0x2f
        /*007a*/ 	.short	(.L_32 - .L_31)
	.align		4
.L_31:
        /*007c*/ 	.word	index@(_Z11vectorMinusPdPKdS_mmm)
        /*0080*/ 	.word	0x00000020


	//----- nvinfo : EIATTR_FRAME_SIZE
	.align		4
.L_32:
        /*0084*/ 	.byte	0x04, 0x11
        /*0086*/ 	.short	(.L_34 - .L_33)
	.align		4
.L_33:
        /*0088*/ 	.word	index@(_Z11vectorMinusPdPKdS_mmm)
        /*008c*/ 	.word	0x00000008


	//----- nvinfo : EIATTR_REGCOUNT
	.align		4
.L_34:
        /*0090*/ 	.byte	0x04, 0x2f
        /*0092*/ 	.short	(.L_36 - .L_35)
	.align		4
.L_35:
        /*0094*/ 	.word	index@(_Z12scalarDividePdPKdS_m)
        /*0098*/ 	.word	0x0000001e


	//----- nvinfo : EIATTR_FRAME_SIZE
	.align		4
.L_36:
        /*009c*/ 	.byte	0x04, 0x11
        /*009e*/ 	.short	(.L_38 - .L_37)
	.align		4
.L_37:
        /*00a0*/ 	.word	index@($__internal_1_$__cuda_sm20_div_rn_f64_full)
        /*00a4*/ 	.word	0x00000018


	//----- nvinfo : EIATTR_FRAME_SIZE
	.align		4
.L_38:
        /*00a8*/ 	.byte	0x04, 0x11
        /*00aa*/ 	.short	(.L_40 - .L_39)
	.align		4
.L_39:
        /*00ac*/ 	.word	index@(_Z12scalarDividePdPKdS_m)
        /*00b0*/ 	.word	0x00000018


	//----- nvinfo : EIATTR_REGCOUNT
	.align		4
.L_40:
        /*00b4*/ 	.byte	0x04, 0x2f
        /*00b6*/ 	.short	(.L_42 - .L_41)
	.align		4
.L_41:
        /*00b8*/ 	.word	index@(_Z16checkConvergencedPKdiPm)
        /*00bc*/ 	.word	0x0000000a


	//----- nvinfo : EIATTR_FRAME_SIZE
	.align		4
.L_42:
        /*00c0*/ 	.byte	0x04, 0x11
        /*00c2*/ 	.short	(.L_44 - .L_43)
	.align		4
.L_43:
        /*00c4*/ 	.word	index@(_Z16checkConvergencedPKdiPm)
        /*00c8*/ 	.word	0x00000000


	//----- nvinfo : EIATTR_REGCOUNT
	.align		4
.L_44:
        /*00cc*/ 	.byte	0x04, 0x2f
        /*00ce*/ 	.short	(.L_46 - .L_45)
	.align		4
.L_45:
        /*00d0*/ 	.word	index@(_Z30setDirichletBoundaryConditionsPmPdS0_mmS0_m)
        /*00d4*/ 	.word	0x0000001c


	//----- nvinfo : EIATTR_FRAME_SIZE
	.align		4
.L_46:
        /*00d8*/ 	.byte	0x04, 0x11
        /*00da*/ 	.short	(.L_48 - .L_47)
	.align		4
.L_47:
        /*00dc*/ 	.word	index@(_Z30setDirichletBoundaryConditionsPmPdS0_mmS0_m)
        /*00e0*/ 	.word	0x00000000


	//----- nvinfo : EIATTR_REGCOUNT
	.align		4
.L_48:
        /*00e4*/ 	.byte	0x04, 0x2f
        /*00e6*/ 	.short	(.L_50 - .L_49)
	.align		4
.L_49:
        /*00e8*/ 	.word	index@(_Z36cu_macro_tet4_laplacian_apply_kernelIdEvmmiPKT_S2_PS0_)
        /*00ec*/ 	.word	0x00000060


	//----- nvinfo : EIATTR_FRAME_SIZE
	.align		4
.L_50:
        /*00f0*/ 	.byte	0x04, 0x11
        /*00f2*/ 	.short	(.L_52 - .L_51)
	.align		4
.L_51:
        /*00f4*/ 	.word	index@($__internal_0_$__cuda_sm20_div_rn_f64_full)
        /*00f8*/ 	.word	0x000000e0


	//----- nvinfo : EIATTR_FRAME_SIZE
	.align		4
.L_52:
        /*00fc*/ 	.byte	0x04, 0x11
        /*00fe*/ 	.short	(.L_54 - .L_53)
	.align		4
.L_53:
        /*0100*/ 	.word	index@(_Z36cu_macro_tet4_laplacian_apply_kernelIdEvmmiPKT_S2_PS0_)
        /*0104*/ 	.word	0x000000e0


	//----- nvinfo : EIATTR_MIN_STACK_SIZE
	.align		4
.L_54:
        /*0108*/ 	.byte	0x04, 0x12
        /*010a*/ 	.short	(.L_56 - .L_55)
	.align		4
.L_55:
        /*010c*/ 	.word	index@(_Z36cu_macro_tet4_laplacian_apply_kernelIdEvmmiPKT_S2_PS0_)
        /*0110*/ 	.word	0x000000e0


	//----- nvinfo : EIATTR_MIN_STACK_SIZE
	.align		4
.L_56:
        /*0114*/ 	.byte	0x04, 0x12
        /*0116*/ 	.short	(.L_58 - .L_57)
	.align		4
.L_57:
        /*0118*/ 	.word	index@(_Z30setDirichletBoundaryConditionsPmPdS0_mmS0_m)
        /*011c*/ 	.word	0x00000000


	//----- nvinfo : EIATTR_MIN_STACK_SIZE
	.align		4
.L_58:
        /*0120*/ 	.byte	0x04, 0x12
        /*0122*/ 	.short	(.L_60 - .L_59)
	.align		4
.L_59:
        /*0124*/ 	.word	index@(_Z16checkConvergencedPKdiPm)
        /*0128*/ 	.word	0x00000000


	//----- nvinfo : EIATTR_MIN_STACK_SIZE
	.align		4
.L_60:
        /*012c*/ 	.byte	0x04, 0x12
        /*012e*/ 	.short	(.L_62 - .L_61)
	.align		4
.L_61:
        /*0130*/ 	.word	index@(_Z12scalarDividePdPKdS_m)
        /*0134*/ 	.word	0x00000018


	//----- nvinfo : EIATTR_MIN_STACK_SIZE
	.align		4
.L_62:
        /*0138*/ 	.byte	0x04, 0x12
        /*013a*/ 	.short	(.L_64 - .L_63)
	.align		4
.L_63:
        /*013c*/ 	.word	index@(_Z11vectorMinusPdPKdS_mmm)
        /*0140*/ 	.word	0x00000008


	//----- nvinfo : EIATTR_MIN_STACK_SIZE
	.align		4
.L_64:
        /*0144*/ 	.byte	0x04, 0x12
        /*0146*/ 	.short	(.L_66 - .L_65)
	.align		4
.L_65:
        /*0148*/ 	.word	index@(_Z12vectorUpdatePddPKdmmm)
        /*014c*/ 	.word	0x00000000


	//----- nvinfo : EIATTR_MIN_STACK_SIZE
	.align		4
.L_66:
        /*0150*/ 	.byte	0x04, 0x12
        /*0152*/ 	.short	(.L_68 - .L_67)
	.align		4
.L_67:
        /*0154*/ 	.word	index@(_Z9vectorAddPdPKdS1_S1_mmm)
        /*0158*/ 	.word	0x00000008


	//----- nvinfo : EIATTR_MIN_STACK_SIZE
	.align		4
.L_68:
        /*015c*/ 	.byte	0x04, 0x12
        /*015e*/ 	.short	(.L_70 - .L_69)
	.align		4
.L_69:
        /*0160*/ 	.word	index@(_Z10dotProductPKdS0_Pdmmm)
        /*0164*/ 	.word	0x00000010


	//----- nvinfo : EIATTR_MIN_STACK_SIZE
	.align		4
.L_70:
        /*0168*/ 	.byte	0x04, 0x12
        /*016a*/ 	.short	(.L_72 - .L_71)
	.align		4
.L_71:
        /*016c*/ 	.word	index@(_Z15computeResidualPdS_S_mmm)
        /*0170*/ 	.word	0x00000000


	//----- nvinfo : EIATTR_MIN_STACK_SIZE
	.align		4
.L_72:
        /*0174*/ 	.byte	0x04, 0x12
        /*0176*/ 	.short	(.L_74 - .L_73)
	.align		4
.L_73:
        /*0178*/ 	.word	index@(_Z14applyDirichletPdS_mmPmm)
        /*017c*/ 	.word	0x00000000
.L_74:


//--------------------- .nv.compat                --------------------------
	.section	.nv.compat,"",@"SHT_CUDA_COMPAT_INFO"
	.align	4
        /*0000*/ 	.byte	0x02, 0x09, 0x00, 0x00, 0x02, 0x02, 0x01, 0x00, 0x02, 0x05, 0x05, 0x00, 0x03, 0x07, 0x01, 0x01
        /*0010*/ 	.byte	0x02, 0x03, 0x00, 0x00, 0x02, 0x06, 0x01, 0x00, 0x04, 0x0b, 0x08, 0x00, 0x01, 0x00, 0x00, 0x00
        /*0020*/ 	.byte	0x00, 0x00, 0x00, 0x00


//--------------------- .nv.info._Z36cu_macro_tet4_laplacian_apply_kernelIdEvmmiPKT_S2_PS0_ --------------------------
	.section	.nv.info._Z36cu_macro_tet4_laplacian_apply_kernelIdEvmmiPKT_S2_PS0_,"",@"SHT_CUDA_INFO"
	.sectionflags	@""
	.align	4


	//----- nvinfo : EIATTR_CUDA_API_VERSION
	.align		4
        /*0000*/ 	.byte	0x04, 0x37
        /*0002*/ 	.short	(.L_76 - .L_75)
.L_75:
        /*0004*/ 	.word	0x00000082


	//----- nvinfo : EIATTR_KPARAM_INFO
	.align		4
.L_76:
        /*0008*/ 	.byte	0x04, 0x17
        /*000a*/ 	.short	(.L_78 - .L_77)
.L_77:
        /*000c*/ 	.word	0x00000000
        /*0010*/ 	.short	0x0005
        /*0012*/ 	.short	0x0028
        /*0014*/ 	.byte	0x00, 0xf5, 0x21, 0x00


	//----- nvinfo : EIATTR_KPARAM_INFO
	.align		4
.L_78:
        /*0018*/ 	.byte	0x04, 0x17
        /*001a*/ 	.short	(.L_80 - .L_79)
.L_79:
        /*001c*/ 	.word	0x00000000
        /*0020*/ 	.short	0x0004
        /*0022*/ 	.short	0x0020
        /*0024*/ 	.byte	0x00, 0xf5, 0x21, 0x00


	//----- nvinfo : EIATTR_KPARAM_INFO
	.align		4
.L_80:
        /*0028*/ 	.byte	0x04, 0x17
        /*002a*/ 	.short	(.L_82 - .L_81)
.L_81:
        /*002c*/ 	.word	0x00000000
        /*0030*/ 	.short	0x0003
        /*0032*/ 	.short	0x0018
        /*0034*/ 	.byte	0x00, 0xf5, 0x21, 0x00


	//----- nvinfo : EIATTR_KPARAM_INFO
	.align		4
.L_82:
        /*0038*/ 	.byte	0x04, 0x17
        /*003a*/ 	.short	(.L_84 - .L_83)
.L_83:
        /*003c*/ 	.word	0x00000000
        /*0040*/ 	.short	0x0002
        /*0042*/ 	.short	0x0010
        /*0044*/ 	.byte	0x00, 0xf0, 0x11, 0x00


	//----- nvinfo : EIATTR_KPARAM_INFO
	.align		4
.L_84:
        /*0048*/ 	.byte	0x04, 0x17
        /*004a*/ 	.short	(.L_86 - .L_85)
.L_85:
        /*004c*/ 	.word	0x00000000
        /*0050*/ 	.short	0x0001
        /*0052*/ 	.short	0x0008
        /*0054*/ 	.byte	0x00, 0xf0, 0x21, 0x00


	//----- nvinfo : EIATTR_KPARAM_INFO
	.align		4
.L_86:
        /*0058*/ 	.byte	0x04, 0x17
        /*005a*/ 	.short	(.L_88 - .L_87)
.L_87:
        /*005c*/ 	.word	0x00000000
        /*0060*/ 	.short	0x0000
        /*0062*/ 	.short	0x0000
        /*0064*/ 	.byte	0x00, 0xf0, 0x21, 0x00


	//----- nvinfo : EIATTR_SPARSE_MMA_MASK
	.align		4
.L_88:
        /*0068*/ 	.byte	0x03, 0x50
        /*006a*/ 	.short	0x0000


	//----- nvinfo : EIATTR_MAXREG_COUNT
	.align		4
        /*006c*/ 	.byte	0x03, 0x1b
        /*006e*/ 	.short	0x00ff


	//----- nvinfo : EIATTR_EXTERNS
	.align		4
        /*0070*/ 	.byte	0x04, 0x0f
        /*0072*/ 	.short	(.L_90 - .L_89)


	//   ....[0]....
	.align		4
.L_89:
        /*0074*/ 	.word	index@(vprintf)


	//   ....[1]....
	.align		4
        /*0078*/ 	.word	index@(__assertfail)


	//----- nvinfo : EIATTR_MERCURY_ISA_VERSION
	.align		4
.L_90:
        /*007c*/ 	.byte	0x03, 0x5f
        /*007e*/ 	.short	0x0101


	//----- nvinfo : EIATTR_COOP_GROUP_MASK_REGIDS
	.align		4
        /*0080*/ 	.byte	0x04, 0x29
        /*0082*/ 	.short	(.L_92 - .L_91)


	//   ....[0]....
.L_91:
        /*0084*/ 	.word	0xffffffff


	//   ....[1]....
        /*0088*/ 	.word	0xffffffff


	//   ....[2]....
        /*008c*/ 	.word	0xffffffff


	//   ....[3]....
        /*0090*/ 	.word	0xffffffff


	//   ....[4]....
        /*0094*/ 	.word	0xffffffff


	//   ....[5]....
        /*0098*/ 	.word	0xffffffff


	//   ....[6]....
        /*009c*/ 	.word	0xffffffff


	//   ....[7]....
        /*00a0*/ 	.word	0xffffffff


	//   ....[8]....
        /*00a4*/ 	.word	0xffffffff


	//   ....[9]....
        /*00a8*/ 	.word	0xffffffff


	//   ....[10]....
        /*00ac*/ 	.word	0xffffffff


	//   ....[11]....
        /*00b0*/ 	.word	0xffffffff


	//   ....[12]....
        /*00b4*/ 	.word	0x0500000f


	//   ....[13]....
        /*00b8*/ 	.word	0x0500000f


	//   ....[14]....
        /*00bc*/ 	.word	0x0500000f


	//   ....[15]....
        /*00c0*/ 	.word	0x0500000f


	//   ....[16]....
        /*00c4*/ 	.word	0x0500000f


	//   ....[17]....
        /*00c8*/ 	.word	0x0500000f


	//   ....[18]....
        /*00cc*/ 	.word	0x0500000f


	//   ....[19]....
        /*00d0*/ 	.word	0x0500000f


	//   ....[20]....
        /*00d4*/ 	.word	0x0500000f


	//   ....[21]....
        /*00d8*/ 	.word	0x0500000f


	//   ....[22]....
        /*00dc*/ 	.word	0x0500000f


	//   ....[23]....
        /*00e0*/ 	.word	0x0500000f


	//----- nvinfo : EIATTR_COOP_GROUP_INSTR_OFFSETS
	.align		4
.L_92:
        /*00e4*/ 	.byte	0x04, 0x28
        /*00e6*/ 	.short	(.L_94 - .L_93)


	//   ....[0]....
.L_93:
        /*00e8*/ 	.word	0x00003f50


	//   ....[1]....
        /*00ec*/ 	.word	0x00003f60


	//   ....[2]....
        /*00f0*/ 	.word	0x00007510


	//   ....[3]....
        /*00f4*/ 	.word	0x00007520


	//   ....[4]....
        /*00f8*/ 	.word	0x0000a1a0


	//   ....[5]....
        /*00fc*/ 	.word	0x0000a1b0


	//   ....[6]....
        /*0100*/ 	.word	0x0000d270


	//   ....[7]....
        /*0104*/ 	.word	0x0000d280


	//   ....[8]....
        /*0108*/ 	.word	0x00010470


	//   ....[9]....
        /*010c*/ 	.word	0x00010480


	//   ....[10]....
        /*0110*/ 	.word	0x000131b0


	//   ....[11]....
        /*0114*/ 	.word	0x000131c0


	//   ....[12]....
        /*0118*/ 	.word	0x000147a0


	//   ....[13]....
        /*011c*/ 	.word	0x000147f0


	//   ....[14]....
        /*0120*/ 	.word	0x00014850


	//   ....[15]....
        /*0124*/ 	.word	0x000148a0


	//   ....[16]....
        /*0128*/ 	.word	0x00014900


	//   ....[17]....
        /*012c*/ 	.word	0x00014950


	//   ....[18]....
        /*0130*/ 	.word	0x000149b0


	//   ....[19]....
        /*0134*/ 	.word	0x00014a00


	//   ....[20]....
        /*0138*/ 	.word	0x00014a60


	//   ....[21]....
        /*013c*/ 	.word	0x00014ab0


	//   ....[22]....
        /*0140*/ 	.word	0x00014b10


	//   ....[23]....
        /*0144*/ 	.word	0x00014b60


	//----- nvinfo : EIATTR_VRC_CTA_INIT_COUNT
	.align		4
.L_94:
        /*0148*/ 	.byte	0x02, 0x4a
	.zero		1
	.zero		1


	//----- nvinfo : EIATTR_SYSCALL_OFFSETS
	.align		4
        /*014c*/ 	.byte	0x04, 0x46
        /*014e*/ 	.short	(.L_96 - .L_95)


	//   ....[0]....
.L_95:
        /*0150*/ 	.word	0x000013f0


	//   ....[1]....
        /*0154*/ 	.word	0x000018f0


	//   ....[2]....
        /*0158*/ 	.word	0x00001b60


	//   ....[3]....
        /*015c*/ 	.word	0x00001dd0


	//   ....[4]....
        /*0160*/ 	.word	0x00002040


	//   ....[5]....
        /*0164*/ 	.word	0x000022b0


	//   ....[6]....
        /*0168*/ 	.word	0x00002520


	//   ....[7]....
        /*016c*/ 	.word	0x00002790


	//   ....[8]....
        /*0170*/ 	.word	0x00002a10


	//   ....[9]....
        /*0174*/ 	.word	0x00002e00


	//   ....[10]....
        /*0178*/ 	.word	0x00003070


	//   ....[11]....
        /*017c*/ 	.word	0x000032e0


	//   ....[12]....
        /*0180*/ 	.word	0x00003570


	//   ....[13]....
        /*0184*/ 	.word	0x000038b0


	//   ....[14]....
        /*0188*/ 	.word	0x00003b30


	//   ....[15]....
        /*018c*/ 	.word	0x00003df0


	//   ....[16]....
        /*0190*/ 	.word	0x00005f70


	//   ....[17]....
        /*0194*/ 	.word	0x00008c80


	//   ....[18]....
        /*0198*/ 	.word	0x0000bd50


	//   ....[19]....
        /*019c*/ 	.word	0x0000ee80


	//   ....[20]....
        /*01a0*/ 	.word	0x00011c40


	//----- nvinfo : EIATTR_EXIT_INSTR_OFFSETS
	.align		4
.L_96:
        /*01a4*/ 	.byte	0x04, 0x1c
        /*01a6*/ 	.short	(.L_98 - .L_97)


	//   ....[0]....
.L_97:
        /*01a8*/ 	.word	0x000000e0


	//   ....[1]....
        /*01ac*/ 	.word	0x00014760


	//----- nvinfo : EIATTR_CRS_STACK_SIZE
	.align		4
.L_98:
        /*01b0*/ 	.byte	0x04, 0x1e
        /*01b2*/ 	.short	(.L_100 - .L_99)
.L_99:
        /*01b4*/ 	.word	0x00000000


	//----- nvinfo : EIATTR_CBANK_PARAM_SIZE
	.align		4
.L_100:
        /*01b8*/ 	.byte	0x03, 0x19
        /*01ba*/ 	.short	0x0030


	//----- nvinfo : EIATTR_PARAM_CBANK
	.align		4
        /*01bc*/ 	.byte	0x04, 0x0a
        /*01be*/ 	.short	(.L_102 - .L_101)
	.align		4
.L_101:
        /*01c0*/ 	.word	index@(.nv.constant0._Z36cu_macro_tet4_laplacian_apply_kernelIdEvmmiPKT_S2_PS0_)
        /*01c4*/ 	.short	0x0380
        /*01c6*/ 	.short	0x0030


	//----- nvinfo : EIATTR_SW_WAR
	.align		4
.L_102:
        /*01c8*/ 	.byte	0x04, 0x36
        /*01ca*/ 	.short	(.L_104 - .L_103)
.L_103:
        /*01cc*/ 	.word	0x00000008
.L_104:


//--------------------- .nv.info._Z30setDirichletBoundaryConditionsPmPdS0_mmS0_m --------------------------
	.section	.nv.info._Z30setDirichletBoundaryConditionsPmPdS0_mmS0_m,"",@"SHT_CUDA_INFO"
	.sectionflags	@""
	.align	4


	//----- nvinfo : EIATTR_CUDA_API_VERSION
	.align		4
        /*0000*/ 	.byte	0x04, 0x37
        /*0002*/ 	.short	(.L_106 - .L_105)
.L_105:
        /*0004*/ 	.word	0x00000082


	//----- nvinfo : EIATTR_KPARAM_INFO
	.align		4
.L_106:
        /*0008*/ 	.byte	0x04, 0x17
        /*000a*/ 	.short	(.L_108 - .L_107)
.L_107:
        /*000c*/ 	.word	0x00000000
        /*0010*/ 	.short	0x0006
        /*0012*/ 	.short	0x0030
        /*0014*/ 	.byte	0x00, 0xf0, 0x21, 0x00


	//----- nvinfo : EIATTR_KPARAM_INFO
	.align		4
.L_108:
        /*0018*/ 	.byte	0x04, 0x17
        /*001a*/ 	.short	(.L_110 - .L_109)
.L_109:
        /*001c*/ 	.word	0x00000000
        /*0020*/ 	.short	0x0005
        /*0022*/ 	.short	0x0028
        /*0024*/ 	.byte	0x00, 0xf5, 0x21, 0x00


	//----- nvinfo : EIATTR_KPARAM_INFO
	.align		4
.L_110:
        /*0028*/ 	.byte	0x04, 0x17
        /*002a*/ 	.short	(.L_112 - .L_111)
.L_111:
        /*002c*/ 	.word	0x00000000
        /*0030*/ 	.short	0x0004
        /*0032*/ 	.short	0x0020
        /*0034*/ 	.byte	0x00, 0xf0, 0x21, 0x00


	//----- nvinfo : EIATTR_KPARAM_INFO
	.align		4
.L_112:
        /*0038*/ 	.byte	0x04, 0x17
        /*003a*/ 	.short	(.L_114 - .L_113)
.L_113:
        /*003c*/ 	.word	0x00000000
        /*0040*/ 	.short	0x0003
        /*0042*/ 	.short	0x0018
        /*0044*/ 	.byte	0x00, 0xf0, 0x21, 0x00


	//----- nvinfo : EIATTR_KPARAM_INFO
	.align		4
.L_114:
        /*0048*/ 	.byte	0x04, 0x17
        /*004a*/ 	.short	(.L_116 - .L_115)
.L_115:
        /*004c*/ 	.word	0x00000000
        /*0050*/ 	.short	0x0002
        /*0052*/ 	.short	0x0010
        /*0054*/ 	.byte	0x00, 0xf5, 0x21, 0x00


	//----- nvinfo : EIATTR_KPARAM_INFO
	.align		4
.L_116:
        /*0058*/ 	.byte	0x04, 0x17
        /*005a*/ 	.short	(.L_118 - .L_117)
.L_117:
        /*005c*/ 	.word	0x00000000
        /*0060*/ 	.short	0x0001
        /*0062*/ 	.short	0x0008
        /*0064*/ 	.byte	0x00, 0xf5, 0x21, 0x00


	//----- nvinfo : EIATTR_KPARAM_INFO
	.align		4
.L_118:
        /*0068*/ 	.byte	0x04, 0x17
        /*006a*/ 	.short	(.L_120 - .L_119)
.L_119:
        /*006c*/ 	.word	0x00000000
        /*0070*/ 	.short	0x0000
        /*0072*/ 	.short	0x0000
        /*0074*/ 	.byte	0x00, 0xf5, 0x21, 0x00


	//----- nvinfo : EIATTR_SPARSE_MMA_MASK
	.align		4
.L_120:
        /*0078*/ 	.byte	0x03, 0x50
        /*007a*/ 	.short	0x0000


	//----- nvinfo : EIATTR_MAXREG_COUNT
	.align		4
        /*007c*/ 	.byte	0x03, 0x1b
        /*007e*/ 	.short	0x00ff


	//----- nvinfo : EIATTR_MERCURY_ISA_VERSION
	.align		4
        /*0080*/ 	.byte	0x03, 0x5f
        /*0082*/ 	.short	0x0101


	//----- nvinfo : EIATTR_VRC_CTA_INIT_COUNT
	.align		4
        /*0084*/ 	.byte	0x02, 0x4a
	.zero		1
	.zero		1


	//----- nvinfo : EIATTR_EXIT_INSTR_OFFSETS
	.align		4
        /*0088*/ 	.byte	0x04, 0x1c
        /*008a*/ 	.short	(.L_122 - .L_121)


	//   ....[0]....
.L_121:
        /*008c*/ 	.word	0x00000080


	//   ....[1]....
        /*0090*/ 	.word	0x000000e0


	//   ....[2]....
        /*0094*/ 	.word	0x000013d0


	//----- nvinfo : EIATTR_CRS_STACK_SIZE
	.align		4
.L_122:
        /*0098*/ 	.byte	0x04, 0x1e
        /*009a*/ 	.short	(.L_124 - .L_123)
.L_123:
        /*009c*/ 	.word	0x00000000


	//----- nvinfo : EIATTR_CBANK_PARAM_SIZE
	.align		4
.L_124:
        /*00a0*/ 	.byte	0x03, 0x19
        /*00a2*/ 	.short	0x0038


	//----- nvinfo : EIATTR_PARAM_CBANK
	.align		4
        /*00a4*/ 	.byte	0x04, 0x0a
        /*00a6*/ 	.short	(.L_126 - .L_125)
	.align		4
.L_125:
        /*00a8*/ 	.word	index@(.nv.constant0._Z30setDirichletBoundaryConditionsPmPdS0_mmS0_m)
        /*00ac*/ 	.short	0x0380
        /*00ae*/ 	.short	0x0038


	//----- nvinfo : EIATTR_SW_WAR
	.align		4
.L_126:
        /*00b0*/ 	.byte	0x04, 0x36
        /*00b2*/ 	.short	(.L_128 - .L_127)
.L_127:
        /*00b4*/ 	.word	0x00000008
.L_128:


//--------------------- .nv.info._Z16checkConvergencedPKdiPm --------------------------
	.section	.nv.info._Z16checkConvergencedPKdiPm,"",@"SHT_CUDA_INFO"
	.sectionflags	@""
	.align	4


	//----- nvinfo : EIATTR_CUDA_API_VERSION
	.align		4
        /*0000*/ 	.byte	0x04, 0x37
        /*0002*/ 	.short	(.L_130 - .L_129)
.L_129:
        /*0004*/ 	.word	0x00000082


	//----- nvinfo : EIATTR_KPARAM_INFO
	.align		4
.L_130:
        /*0008*/ 	.byte	0x04, 0x17
        /*000a*/ 	.short	(.L_132 - .L_131)
.L_131:
        /*000c*/ 	.word	0x00000000
        /*0010*/ 	.short	0x0003
        /*0012*/ 	.short	0x0018
        /*0014*/ 	.byte	0x00, 0xf5, 0x21, 0x00


	//----- nvinfo : EIATTR_KPARAM_INFO
	.align		4
.L_132:
        /*0018*/ 	.byte	0x04, 0x17
        /*001a*/ 	.short	(.L_134 - .L_133)
.L_133:
        /*001c*/ 	.word	0x00000000
        /*0020*/ 	.short	0x0002
        /*0022*/ 	.short	0x0010
        /*0024*/ 	.byte	0x00, 0xf0, 0x11, 0x00


	//----- nvinfo : EIATTR_KPARAM_INFO
	.align		4
.L_134:
        /*0028*/ 	.byte	0x04, 0x17
        /*002a*/ 	.short	(.L_136 - .L_135)
.L_135:
        /*002c*/ 	.word	0x00000000
        /*0030*/ 	.short	0x0001
        /*0032*/ 	.short	0x0008
        /*0034*/ 	.byte	0x00, 0xf5, 0x21, 0x00


	//----- nvinfo : EIATTR_KPARAM_INFO
	.align		4
.L_136:
        /*0038*/ 	.byte	0x04, 0x17
        /*003a*/ 	.short	(.L_138 - .L_137)
.L_137:
        /*003c*/ 	.word	0x00000000
        /*0040*/ 	.short	0x0000
        /*0042*/ 	.short	0x0000
        /*0044*/ 	.byte	0x00, 0xf0, 0x21, 0x00


	//----- nvinfo : EIATTR_SPARSE_MMA_MASK
	.align		4
.L_138:
        /*0048*/ 	.byte	0x03, 0x50
        /*004a*/ 	.short	0x0000


	//----- nvinfo : EIATTR_MAXREG_COUNT
	.align		4
        /*004c*/ 	.byte	0x03, 0x1b
        /*004e*/ 	.short	0x00ff


	//----- nvinfo : EIATTR_MERCURY_ISA_VERSION
	.align		4
        /*0050*/ 	.byte	0x03, 0x5f
        /*0052*/ 	.short	0x0101


	//----- nvinfo : EIATTR_VRC_CTA_INIT_COUNT
	.align		4
        /*0054*/ 	.byte	0x02, 0x4a
	.zero		1
	.zero		1


	//----- nvinfo : EIATTR_EXIT_INSTR_OFFSETS
	.align		4
        /*0058*/ 	.byte	0x04, 0x1c
        /*005a*/ 	.short	(.L_140 - .L_139)


	//   ....[0]....
.L_139:
        /*005c*/ 	.word	0x00000090


	//   ....[1]....
        /*0060*/ 	.word	0x000001e0


	//   ....[2]....
        /*0064*/ 	.word	0x00000220


	//----- nvinfo : EIATTR_CRS_STACK_SIZE
	.align		4
.L_140:
        /*0068*/ 	.byte	0x04, 0x1e
        /*006a*/ 	.short	(.L_142 - .L_141)
.L_141:
        /*006c*/ 	.word	0x00000000


	//----- nvinfo : EIATTR_CBANK_PARAM_SIZE
	.align		4
.L_142:
        /*0070*/ 	.byte	0x03, 0x19
        /*0072*/ 	.short	0x0020


	//----- nvinfo : EIATTR_PARAM_CBANK
	.align		4
        /*0074*/ 	.byte	0x04, 0x0a
        /*0076*/ 	.short	(.L_144 - .L_143)
	.align		4
.L_143:
        /*0078*/ 	.word	index@(.nv.constant0._Z16checkConvergencedPKdiPm)
        /*007c*/ 	.short	0x0380
        /*007e*/ 	.short	0x0020


	//----- nvinfo : EIATTR_SW_WAR
	.align		4
.L_144:
        /*0080*/ 	.byte	0x04, 0x36
        /*0082*/ 	.short	(.L_146 - .L_145)
.L_145:
        /*0084*/ 	.word	0x00000008
.L_146:


//--------------------- .nv.info._Z12scalarDividePdPKdS_m --------------------------
	.section	.nv.info._Z12scalarDividePdPKdS_m,"",@"SHT_CUDA_INFO"
	.sectionflags	@""
	.align	4


	//----- nvinfo : EIATTR_CUDA_API_VERSION
	.align		4
        /*0000*/ 	.byte	0x04, 0x37
        /*0002*/ 	.short	(.L_148 - .L_147)
.L_147:
        /*0004*/ 	.word	0x00000082


	//----- nvinfo : EIATTR_KPARAM_INFO
	.align		4
.L_148:
        /*0008*/ 	.byte	0x04, 0x17
        /*000a*/ 	.short	(.L_150 - .L_149)
.L_149:
        /*000c*/ 	.word	0x00000000
        /*0010*/ 	.short	0x0003
        /*0012*/ 	.short	0x0018
        /*0014*/ 	.byte	0x00, 0xf0, 0x21, 0x00


	//----- nvinfo : EIATTR_KPARAM_INFO
	.align		4
.L_150:
        /*0018*/ 	.byte	0x04, 0x17
        /*001a*/ 	.short	(.L_152 - .L_151)
.L_151:
        /*001c*/ 	.word	0x00000000
        /*0020*/ 	.short	0x0002
        /*0022*/ 	.short	0x0010
        /*0024*/ 	.byte	0x00, 0xf5, 0x21, 0x00


	//----- nvinfo : EIATTR_KPARAM_INFO
	.align		4
.L_152:
        /*0028*/ 	.byte	0x04, 0x17
        /*002a*/ 	.short	(.L_154 - .L_153)
.L_153:
        /*002c*/ 	.word	0x00000000
        /*0030*/ 	.short	0x0001
        /*0032*/ 	.short	0x0008
        /*0034*/ 	.byte	0x00, 0xf5, 0x21, 0x00


	//----- nvinfo : EIATTR_KPARAM_INFO
	.align		4
.L_154:
        /*0038*/ 	.byte	0x04, 0x17
        /*003a*/ 	.short	(.L_156 - .L_155)
.L_155:
        /*003c*/ 	.word	0x00000000
        /*0040*/ 	.short	0x0000
        /*0042*/ 	.short	0x0000
        /*0044*/ 	.byte	0x00, 0xf5, 0x21, 0x00


	//----- nvinfo : EIATTR_SPARSE_MMA_MASK
	.align		4
.L_156:
        /*0048*/ 	.byte	0x03, 0x50
        /*004a*/ 	.short	0x0000


	//----- nvinfo : EIATTR_MAXREG_COUNT
	.align		4
        /*004c*/ 	.byte	0x03, 0x1b
        /*004e*/ 	.short	0x00ff


	//----- nvinfo : EIATTR_EXTERNS
	.align		4
        /*0050*/ 	.byte	0x04, 0x0f
        /*0052*/ 	.short	(.L_158 - .L_157)


	//   ....[0]....
	.align		4
.L_157:
        /*0054*/ 	.word	index@(vprintf)


	//----- nvinfo : EIATTR_MERCURY_ISA_VERSION
	.align		4
.L_158:
        /*0058*/ 	.byte	0x03, 0x5f
        /*005a*/ 	.short	0x0101


	//----- nvinfo : EIATTR_VRC_CTA_INIT_COUNT
	.align		4
        /*005c*/ 	.byte	0x02, 0x4a
	.zero		1
	.zero		1


	//----- nvinfo : EIATTR_SYSCALL_OFFSETS
	.align		4
        /*0060*/ 	.byte	0x04, 0x46
        /*0062*/ 	.short	(.L_160 - .L_159)


	//   ....[0]....
.L_159:
        /*0064*/ 	.word	0x000004a0


	//----- nvinfo : EIATTR_EXIT_INSTR_OFFSETS
	.align		4
.L_160:
        /*0068*/ 	.byte	0x04, 0x1c
        /*006a*/ 	.short	(.L_162 - .L_161)


	//   ....[0]....
.L_161:
        /*006c*/ 	.word	0x000000d0


	//   ....[1]....
        /*0070*/ 	.word	0x00000510


	//----- nvinfo : EIATTR_CRS_STACK_SIZE
	.align		4
.L_162:
        /*0074*/ 	.byte	0x04, 0x1e
        /*0076*/ 	.short	(.L_164 - .L_163)
.L_163:
        /*0078*/ 	.word	0x00000000


	//----- nvinfo : EIATTR_CBANK_PARAM_SIZE
	.align		4
.L_164:
        /*007c*/ 	.byte	0x03, 0x19
        /*007e*/ 	.short	0x0020


	//----- nvinfo : EIATTR_PARAM_CBANK
	.align		4
        /*0080*/ 	.byte	0x04, 0x0a
        /*0082*/ 	.short	(.L_166 - .L_165)
	.align		4
.L_165:
        /*0084*/ 	.word	index@(.nv.constant0._Z12scalarDividePdPKdS_m)
        /*0088*/ 	.short	0x0380
        /*008a*/ 	.short	0x0020


	//----- nvinfo : EIATTR_SW_WAR
	.align		4
.L_166:
        /*008c*/ 	.byte	0x04, 0x36
        /*008e*/ 	.short	(.L_168 - .L_167)
.L_167:
        /*0090*/ 	.word	0x00000008
.L_168:


//--------------------- .nv.info._Z11vectorMinusPdPKdS_mmm --------------------------
	.section	.nv.info._Z11vectorMinusPdPKdS_mmm,"",@"SHT_CUDA_INFO"
	.sectionflags	@""
	.align	4


	//----- nvinfo : EIATTR_CUDA_API_VERSION
	.align		4
        /*0000*/ 	.byte	0x04, 0x37
        /*0002*/ 	.short	(.L_170 - .L_169)
.L_169:
        /*0004*/ 	.word	0x00000082


	//----- nvinfo : EIATTR_KPARAM_INFO
	.align		4
.L_170:
        /*0008*/ 	.byte	0x04, 0x17
        /*000a*/ 	.short	(.L_172 - .L_171)
.L_171:
        /*000c*/ 	.word	0x00000000
        /*0010*/ 	.short	0x0005
        /*0012*/ 	.short	0x0028
        /*0014*/ 	.byte	0x00, 0xf0, 0x21, 0x00


	//----- nvinfo : EIATTR_KPARAM_INFO
	.align		4
.L_172:
        /*0018*/ 	.byte	0x04, 0x17
        /*001a*/ 	.short	(.L_174 - .L_173)
.L_173:
        /*001c*/ 	.word	0x00000000
        /*0020*/ 	.short	0x0004
        /*0022*/ 	.short	0x0020
        /*0024*/ 	.byte	0x00, 0xf0, 0x21, 0x00


	//----- nvinfo : EIATTR_KPARAM_INFO
	.align		4
.L_174:
        /*0028*/ 	.byte	0x04, 0x17
        /*002a*/ 	.short	(.L_176 - .L_175)
.L_175:
        /*002c*/ 	.word	0x00000000
        /*0030*/ 	.short	0x0003
        /*0032*/ 	.short	0x0018
        /*0034*/ 	.byte	0x00, 0xf0, 0x21, 0x00


	//----- nvinfo : EIATTR_KPARAM_INFO
	.align		4
.L_176:
        /*0038*/ 	.byte	0x04, 0x17
        /*003a*/ 	.short	(.L_178 - .L_177)
.L_177:
        /*003c*/ 	.word	0x00000000
        /*0040*/ 	.short	0x0002
        /*0042*/ 	.short	0x0010
        /*0044*/ 	.byte	0x00, 0xf5, 0x21, 0x00


	//----- nvinfo : EIATTR_KPARAM_INFO
	.align		4
.L_178:
        /*0048*/ 	.byte	0x04, 0x17
        /*004a*/ 	.short	(.L_180 - .L_179)
.L_179:
        /*004c*/ 	.word	0x00000000
        /*0050*/ 	.short	0x0001
        /*0052*/ 	.short	0x0008
        /*0054*/ 	.byte	0x00, 0xf5, 0x21, 0x00


	//----- nvinfo : EIATTR_KPARAM_INFO
	.align		4
.L_180:
        /*0058*/ 	.byte	0x04, 0x17
        /*005a*/ 	.short	(.L_182 - .L_181)
.L_181:
        /*005c*/ 	.word	0x00000000
        /*0060*/ 	.short	0x0000
        /*0062*/ 	.short	0x0000
        /*0064*/ 	.byte	0x00, 0xf5, 0x21, 0x00


	//----- nvinfo : EIATTR_SPARSE_MMA_MASK
	.align		4
.L_182:
        /*0068*/ 	.byte	0x03, 0x50
        /*006a*/ 	.short	0x0000


	//----- nvinfo : EIATTR_MAXREG_COUNT
	.align		4
        /*006c*/ 	.byte	0x03, 0x1b
        /*006e*/ 	.short	0x00ff


	//----- nvinfo : EIATTR_EXTERNS
	.align		4
        /*0070*/ 	.byte	0x04, 0x0f
        /*0072*/ 	.short	(.L_184 - .L_183)


	//   ....[0]....
	.align		4
.L_183:
        /*0074*/ 	.word	index@(vprintf)


	//----- nvinfo : EIATTR_MERCURY_ISA_VERSION
	.align		4
.L_184:
        /*0078*/ 	.byte	0x03, 0x5f
        /*007a*/ 	.short	0x0101


	//----- nvinfo : EIATTR_VRC_CTA_INIT_COUNT
	.align		4
        /*007c*/ 	.byte	0x02, 0x4a
	.zero		1
	.zero		1


	//----- nvinfo : EIATTR_SYSCALL_OFFSETS
	.align		4
        /*0080*/ 	.byte	0x04, 0x46
        /*0082*/ 	.short	(.L_186 - .L_185)


	//   ....[0]....
.L_185:
        /*0084*/ 	.word	0x000002f0


	//   ....[1]....
        /*0088*/ 	.word	0x00000440


	//   ....[2]....
        /*008c*/ 	.word	0x00000500


	//   ....[3]....
        /*0090*/ 	.word	0x000005d0


	//   ....[4]....
        /*0094*/ 	.word	0x000006d0


	//   ....[5]....
        /*0098*/ 	.word	0x000007a0


	//   ....[6]....
        /*009c*/ 	.word	0x00000850


	//   ....[7]....
        /*00a0*/ 	.word	0x00001740


	//   ....[8]....
        /*00a4*/ 	.word	0x000018a0


	//   ....[9]....
        /*00a8*/ 	.word	0x00001990


	//   ....[10]....
        /*00ac*/ 	.word	0x00001a50


	//   ....[11]....
        /*00b0*/ 	.word	0x00001b10


	//   ....[12]....
        /*00b4*/ 	.word	0x00001bb0


	//   ....[13]....
        /*00b8*/ 	.word	0x00001c60


	//----- nvinfo : EIATTR_EXIT_INSTR_OFFSETS
	.align		4
.L_186:
        /*00bc*/ 	.byte	0x04, 0x1c
        /*00be*/ 	.short	(.L_188 - .L_187)


	//   ....[0]....
.L_187:
        /*00c0*/ 	.word	0x000000f0


	//   ....[1]....
        /*00c4*/ 	.word	0x00000890


	//   ....[2]....
        /*00c8*/ 	.word	0x00001ce0


	//----- nvinfo : EIATTR_CRS_STACK_SIZE
	.align		4
.L_188:
        /*00cc*/ 	.byte	0x04, 0x1e
        /*00ce*/ 	.short	(.L_190 - .L_189)
.L_189:
        /*00d0*/ 	.word	0x00000000


	//----- nvinfo : EIATTR_CBANK_PARAM_SIZE
	.align		4
.L_190:
        /*00d4*/ 	.byte	0x03, 0x19
        /*00d6*/ 	.short	0x0030


	//----- nvinfo : EIATTR_PARAM_CBANK
	.align		4
        /*00d8*/ 	.byte	0x04, 0x0a
        /*00da*/ 	.short	(.L_192 - .L_191)
	.align		4
.L_191:
        /*00dc*/ 	.word	index@(.nv.constant0._Z11vectorMinusPdPKdS_mmm)
        /*00e0*/ 	.short	0x0380
        /*00e2*/ 	.short	0x0030


	//----- nvinfo : EIATTR_SW_WAR
	.align		4
.L_192:
        /*00e4*/ 	.byte	0x04, 0x36
        /*00e6*/ 	.short	(.L_194 - .L_193)
.L_193:
        /*00e8*/ 	.word	0x00000008
.L_194:


//--------------------- .nv.info._Z12vectorUpdatePddPKdmmm --------------------------
	.section	.nv.info._Z12vectorUpdatePddPKdmmm,"",@"SHT_CUDA_INFO"
	.sectionflags	@""
	.align	4


	//----- nvinfo : EIATTR_CUDA_API_VERSION
	.align		4
        /*0000*/ 	.byte	0x04, 0x37
        /*0002*/ 	.short	(.L_196 - .L_195)
.L_195:
        /*0004*/ 	.word	0x00000082


	//----- nvinfo : EIATTR_KPARAM_INFO
	.align		4
.L_196:
        /*0008*/ 	.byte	0x04, 0x17
        /*000a*/ 	.short	(.L_198 - .L_197)
.L_197:
        /*000c*/ 	.word	0x00000000
        /*0010*/ 	.short	0x0005
        /*0012*/ 	.short	0x0028
        /*0014*/ 	.byte	0x00, 0xf0, 0x21, 0x00


	//----- nvinfo : EIATTR_KPARAM_INFO
	.align		4
.L_198:
        /*0018*/ 	.byte	0x04, 0x17
        /*001a*/ 	.short	(.L_200 - .L_199)
.L_199:
        /*001c*/ 	.word	0x00000000
        /*0020*/ 	.short	0x0004
        /*0022*/ 	.short	0x0020
        /*0024*/ 	.byte	0x00, 0xf0, 0x21, 0x00


	//----- nvinfo : EIATTR_KPARAM_INFO
	.align		4
.L_200:
        /*0028*/ 	.byte	0x04, 0x17
        /*002a*/ 	.short	(.L_202 - .L_201)
.L_201:
        /*002c*/ 	.word	0x00000000
        /*0030*/ 	.short	0x0003
        /*0032*/ 	.short	0x0018
        /*0034*/ 	.byte	0x00, 0xf0, 0x21, 0x00


	//----- nvinfo : EIATTR_KPARAM_INFO
	.align		4
.L_202:
        /*0038*/ 	.byte	0x04, 0x17
        /*003a*/ 	.short	(.L_204 - .L_203)
.L_203:
        /*003c*/ 	.word	0x00000000
        /*0040*/ 	.short	0x0002
        /*0042*/ 	.short	0x0010
        /*0044*/ 	.byte	0x00, 0xf5, 0x21, 0x00


	//----- nvinfo : EIATTR_KPARAM_INFO
	.align		4
.L_204:
        /*0048*/ 	.byte	0x04, 0x17
        /*004a*/ 	.short	(.L_206 - .L_205)
.L_205:
        /*004c*/ 	.word	0x00000000
        /*0050*/ 	.short	0x0001
        /*0052*/ 	.short	0x0008
        /*0054*/ 	.byte	0x00, 0xf0, 0x21, 0x00


	//----- nvinfo : EIATTR_KPARAM_INFO
	.align		4
.L_206:
        /*0058*/ 	.byte	0x04, 0x17
        /*005a*/ 	.short	(.L_208 - .L_207)
.L_207:
        /*005c*/ 	.word	0x00000000
        /*0060*/ 	.short	0x0000
        /*0062*/ 	.short	0x0000
        /*0064*/ 	.byte	0x00, 0xf5, 0x21, 0x00


	//----- nvinfo : EIATTR_SPARSE_MMA_MASK
	.align		4
.L_208:
        /*0068*/ 	.byte	0x03, 0x50
        /*006a*/ 	.short	0x0000


	//----- nvinfo : EIATTR_MAXREG_COUNT
	.align		4
        /*006c*/ 	.byte	0x03, 0x1b
        /*006e*/ 	.short	0x00ff


	//----- nvinfo : EIATTR_MERCURY_ISA_VERSION
	.align		4
        /*0070*/ 	.byte	0x03, 0x5f
        /*0072*/ 	.short	0x0101


	//----- nvinfo : EIATTR_VRC_CTA_INIT_COUNT
	.align		4
        /*0074*/ 	.byte	0x02, 0x4a
	.zero		1
	.zero		1


	//----- nvinfo : EIATTR_EXIT_INSTR_OFFSETS
	.align		4
        /*0078*/ 	.byte	0x04, 0x1c
        /*007a*/ 	.short	(.L_210 - .L_209)


	//   ....[0]....
.L_209:
        /*007c*/ 	.word	0x00000080


	//   ....[1]....
        /*0080*/ 	.word	0x000000e0


	//   ....[2]....
        /*0084*/ 	.word	0x00001450


	//----- nvinfo : EIATTR_CRS_STACK_SIZE
	.align		4
.L_210:
        /*0088*/ 	.byte	0x04, 0x1e
        /*008a*/ 	.short	(.L_212 - .L_211)
.L_211:
        /*008c*/ 	.word	0x00000000


	//----- nvinfo : EIATTR_CBANK_PARAM_SIZE
	.align		4
.L_212:
        /*0090*/ 	.byte	0x03, 0x19
        /*0092*/ 	.short	0x0030


	//----- nvinfo : EIATTR_PARAM_CBANK
	.align		4
        /*0094*/ 	.byte	0x04, 0x0a
        /*0096*/ 	.short	(.L_214 - .L_213)
	.align		4
.L_213:
        /*0098*/ 	.word	index@(.nv.constant0._Z12vectorUpdatePddPKdmmm)
        /*009c*/ 	.short	0x0380
        /*009e*/ 	.short	0x0030


	//----- nvinfo : EIATTR_SW_WAR
	.align		4
.L_214:
        /*00a0*/ 	.byte	0x04, 0x36
        /*00a2*/ 	.short	(.L_216 - .L_215)
.L_215:
        /*00a4*/ 	.word	0x00000008
.L_216:


//--------------------- .nv.info._Z9vectorAddPdPKdS1_S1_mmm --------------------------
	.section	.nv.info._Z9vectorAddPdPKdS1_S1_mmm,"",@"SHT_CUDA_INFO"
	.sectionflags	@""
	.align	4


	//----- nvinfo : EIATTR_CUDA_API_VERSION
	.align		4
        /*0000*/ 	.byte	0x04, 0x37
        /*0002*/ 	.short	(.L_218 - .L_217)
.L_217:
        /*0004*/ 	.word	0x00000082


	//----- nvinfo : EIATTR_KPARAM_INFO
	.align		4
.L_218:
        /*0008*/ 	.byte	0x04, 0x17
        /*000a*/ 	.short	(.L_220 - .L_219)
.L_219:
        /*000c*/ 	.word	0x00000000
        /*0010*/ 	.short	0x0006
        /*0012*/ 	.short	0x0030
        /*0014*/ 	.byte	0x00, 0xf0, 0x21, 0x00


	//----- nvinfo : EIATTR_KPARAM_INFO
	.align		4
.L_220:
        /*0018*/ 	.byte	0x04, 0x17
        /*001a*/ 	.short	(.L_222 - .L_221)
.L_221:
        /*001c*/ 	.word	0x00000000
        /*0020*/ 	.short	0x0005
        /*0022*/ 	.short	0x0028
        /*0024*/ 	.byte	0x00, 0xf0, 0x21, 0x00


	//----- nvinfo : EIATTR_KPARAM_INFO
	.align		4
.L_222:
        /*0028*/ 	.byte	0x04, 0x17
        /*002a*/ 	.short	(.L_224 - .L_223)
.L_223:
        /*002c*/ 	.word	0x00000000
        /*0030*/ 	.short	0x0004
        /*0032*/ 	.short	0x0020
        /*0034*/ 	.byte	0x00, 0xf0, 0x21, 0x00


	//----- nvinfo : EIATTR_KPARAM_INFO
	.align		4
.L_224:
        /*0038*/ 	.byte	0x04, 0x17
        /*003a*/ 	.short	(.L_226 - .L_225)
.L_225:
        /*003c*/ 	.word	0x00000000
        /*0040*/ 	.short	0x0003
        /*0042*/ 	.short	0x0018
        /*0044*/ 	.byte	0x00, 0xf5, 0x21, 0x00


	//----- nvinfo : EIATTR_KPARAM_INFO
	.align		4
.L_226:
        /*0048*/ 	.byte	0x04, 0x17
        /*004a*/ 	.short	(.L_228 - .L_227)
.L_227:
        /*004c*/ 	.word	0x00000000
        /*0050*/ 	.short	0x0002
        /*0052*/ 	.short	0x0010
        /*0054*/ 	.byte	0x00, 0xf5, 0x21, 0x00


	//----- nvinfo : EIATTR_KPARAM_INFO
	.align		4
.L_228:
        /*0058*/ 	.byte	0x04, 0x17
        /*005a*/ 	.short	(.L_230 - .L_229)
.L_229:
        /*005c*/ 	.word	0x00000000
        /*0060*/ 	.short	0x0001
        /*0062*/ 	.short	0x0008
        /*0064*/ 	.byte	0x00, 0xf5, 0x21, 0x00


	//----- nvinfo : EIATTR_KPARAM_INFO
	.align		4
.L_230:
        /*0068*/ 	.byte	0x04, 0x17
        /*006a*/ 	.short	(.L_232 - .L_231)
.L_231:
        /*006c*/ 	.word	0x00000000
        /*0070*/ 	.short	0x0000
        /*0072*/ 	.short	0x0000
        /*0074*/ 	.byte	0x00, 0xf5, 0x21, 0x00


	//----- nvinfo : EIATTR_SPARSE_MMA_MASK
	.align		4
.L_232:
        /*0078*/ 	.byte	0x03, 0x50
        /*007a*/ 	.short	0x0000


	//----- nvinfo : EIATTR_MAXREG_COUNT
	.align		4
        /*007c*/ 	.byte	0x03, 0x1b
        /*007e*/ 	.short	0x00ff


	//----- nvinfo : EIATTR_EXTERNS
	.align		4
        /*0080*/ 	.byte	0x04, 0x0f
        /*0082*/ 	.short	(.L_234 - .L_233)


	//   ....[0]....
	.align		4
.L_233:
        /*0084*/ 	.word	index@(vprintf)


	//----- nvinfo : EIATTR_MERCURY_ISA_VERSION
	.align		4
.L_234:
        /*0088*/ 	.byte	0x03, 0x5f
        /*008a*/ 	.short	0x0101


	//----- nvinfo : EIATTR_VRC_CTA_INIT_COUNT
	.align		4
        /*008c*/ 	.byte	0x02, 0x4a
	.zero		1
	.zero		1


	//----- nvinfo : EIATTR_SYSCALL_OFFSETS
	.align		4
        /*0090*/ 	.byte	0x04, 0x46
        /*0092*/ 	.short	(.L_236 - .L_235)


	//   ....[0]....
.L_235:
        /*0094*/ 	.word	0x000002f0


	//   ....[1]....
        /*0098*/ 	.word	0x00000440


	//   ....[2]....
        /*009c*/ 	.word	0x00000500


	//   ....[3]....
        /*00a0*/ 	.word	0x000005d0


	//   ....[4]....
        /*00a4*/ 	.word	0x000006d0


	//   ....[5]....
        /*00a8*/ 	.word	0x000007a0


	//   ....[6]....
        /*00ac*/ 	.word	0x000018a0


	//   ....[7]....
        /*00b0*/ 	.word	0x00001a00


	//   ....[8]....
        /*00b4*/ 	.word	0x00001af0


	//   ....[9]....
        /*00b8*/ 	.word	0x00001bb0


	//   ....[10]....
        /*00bc*/ 	.word	0x00001c70


	//   ....[11]....
        /*00c0*/ 	.word	0x00001d10


	//----- nvinfo : EIATTR_EXIT_INSTR_OFFSETS
	.align		4
.L_236:
        /*00c4*/ 	.byte	0x04, 0x1c
        /*00c6*/ 	.short	(.L_238 - .L_237)


	//   ....[0]....
.L_237:
        /*00c8*/ 	.word	0x000000f0


	//   ....[1]....
        /*00cc*/ 	.word	0x000007e0


	//   ....[2]....
        /*00d0*/ 	.word	0x00001da0


	//----- nvinfo : EIATTR_CRS_STACK_SIZE
	.align		4
.L_238:
        /*00d4*/ 	.byte	0x04, 0x1e
        /*00d6*/ 	.short	(.L_240 - .L_239)
.L_239:
        /*00d8*/ 	.word	0x00000000


	//----- nvinfo : EIATTR_CBANK_PARAM_SIZE
	.align		4
.L_240:
        /*00dc*/ 	.byte	0x03, 0x19
        /*00de*/ 	.short	0x0038


	//----- nvinfo : EIATTR_PARAM_CBANK
	.align		4
        /*00e0*/ 	.byte	0x04, 0x0a
        /*00e2*/ 	.short	(.L_242 - .L_241)
	.align		4
.L_241:
        /*00e4*/ 	.word	index@(.nv.constant0._Z9vectorAddPdPKdS1_S1_mmm)
        /*00e8*/ 	.short	0x0380
        /*00ea*/ 	.short	0x0038


	//----- nvinfo : EIATTR_SW_WAR
	.align		4
.L_242:
        /*00ec*/ 	.byte	0x04, 0x36
        /*00ee*/ 	.short	(.L_244 - .L_243)
.L_243:
        /*00f0*/ 	.word	0x00000008
.L_244:


//--------------------- .nv.info._Z10dotProductPKdS0_Pdmmm --------------------------
	.section	.nv.info._Z10dotProductPKdS0_Pdmmm,"",@"SHT_CUDA_INFO"
	.sectionflags	@""
	.align	4


	//----- nvinfo : EIATTR_CUDA_API_VERSION
	.align		4
        /*0000*/ 	.byte	0x04, 0x37
        /*0002*/ 	.short	(.L_246 - .L_245)
.L_245:
        /*0004*/ 	.word	0x00000082


	//----- nvinfo : EIATTR_KPARAM_INFO
	.align		4
.L_246:
        /*0008*/ 	.byte	0x04, 0x17
        /*000a*/ 	.short	(.L_248 - .L_247)
.L_247:
        /*000c*/ 	.word	0x00000000
        /*0010*/ 	.short	0x0005
        /*0012*/ 	.short	0x0028
        /*0014*/ 	.byte	0x00, 0xf0, 0x21, 0x00


	//----- nvinfo : EIATTR_KPARAM_INFO
	.align		4
.L_248:
        /*0018*/ 	.byte	0x04, 0x17
        /*001a*/ 	.short	(.L_250 - .L_249)
.L_249:
        /*001c*/ 	.word	0x00000000
        /*0020*/ 	.short	0x0004
        /*0022*/ 	.short	0x0020
        /*0024*/ 	.byte	0x00, 0xf0, 0x21, 0x00


	//----- nvinfo : EIATTR_KPARAM_INFO
	.align		4
.L_250:
        /*0028*/ 	.byte	0x04, 0x17
        /*002a*/ 	.short	(.L_252 - .L_251)
.L_251:
        /*002c*/ 	.word	0x00000000
        /*0030*/ 	.short	0x0003
        /*0032*/ 	.short	0x0018
        /*0034*/ 	.byte	0x00, 0xf0, 0x21, 0x00


	//----- nvinfo : EIATTR_KPARAM_INFO
	.align		4
.L_252:
        /*0038*/ 	.byte	0x04, 0x17
        /*003a*/ 	.short	(.L_254 - .L_253)
.L_253:
        /*003c*/ 	.word	0x00000000
        /*0040*/ 	.short	0x0002
        /*0042*/ 	.short	0x0010
        /*0044*/ 	.byte	0x00, 0xf5, 0x21, 0x00


	//----- nvinfo : EIATTR_KPARAM_INFO
	.align		4
.L_254:
        /*0048*/ 	.byte	0x04, 0x17
        /*004a*/ 	.short	(.L_256 - .L_255)
.L_255:
        /*004c*/ 	.word	0x00000000
        /*0050*/ 	.short	0x0001
        /*0052*/ 	.short	0x0008
        /*0054*/ 	.byte	0x00, 0xf5, 0x21, 0x00


	//----- nvinfo : EIATTR_KPARAM_INFO
	.align		4
.L_256:
        /*0058*/ 	.byte	0x04, 0x17
        /*005a*/ 	.short	(.L_258 - .L_257)
.L_257:
        /*005c*/ 	.word	0x00000000
        /*0060*/ 	.short	0x0000
        /*0062*/ 	.short	0x0000
        /*0064*/ 	.byte	0x00, 0xf5, 0x21, 0x00


	//----- nvinfo : EIATTR_SPARSE_MMA_MASK
	.align		4
.L_258:
        /*0068*/ 	.byte	0x03, 0x50
        /*006a*/ 	.short	0x0000


	//----- nvinfo : EIATTR_MAXREG_COUNT
	.align		4
        /*006c*/ 	.byte	0x03, 0x1b
        /*006e*/ 	.short	0x00ff


	//----- nvinfo : EIATTR_EXTERNS
	.align		4
        /*0070*/ 	.byte	0x04, 0x0f
        /*0072*/ 	.short	(.L_260 - .L_259)


	//   ....[0]....
	.align		4
.L_259:
        /*0074*/ 	.word	index@(vprintf)


	//----- nvinfo : EIATTR_MERCURY_ISA_VERSION
	.align		4
.L_260:
        /*0078*/ 	.byte	0x03, 0x5f
        /*007a*/ 	.short	0x0101


	//----- nvinfo : EIATTR_VRC_CTA_INIT_COUNT
	.align		4
        /*007c*/ 	.byte	0x02, 0x4a
	.zero		1
	.zero		1


	//----- nvinfo : EIATTR_SYSCALL_OFFSETS
	.align		4
        /*0080*/ 	.byte	0x04, 0x46
        /*0082*/ 	.short	(.L_262 - .L_261)


	//   ....[0]....
.L_261:
        /*0084*/ 	.word	0x000002e0


	//   ....[1]....
        /*0088*/ 	.word	0x000010c0


	//----- nvinfo : EIATTR_EXIT_INSTR_OFFSETS
	.align		4
.L_262:
        /*008c*/ 	.byte	0x04, 0x1c
        /*008e*/ 	.short	(.L_264 - .L_263)


	//   ....[0]....
.L_263:
        /*0090*/ 	.word	0x000000f0


	//   ....[1]....
        /*0094*/ 	.word	0x00000320


	//   ....[2]....
        /*0098*/ 	.word	0x00001150


	//----- nvinfo : EIATTR_CRS_STACK_SIZE
	.align		4
.L_264:
        /*009c*/ 	.byte	0x04, 0x1e
        /*009e*/ 	.short	(.L_266 - .L_265)
.L_265:
        /*00a0*/ 	.word	0x00000000


	//----- nvinfo : EIATTR_CBANK_PARAM_SIZE
	.align		4
.L_266:
        /*00a4*/ 	.byte	0x03, 0x19
        /*00a6*/ 	.short	0x0030


	//----- nvinfo : EIATTR_PARAM_CBANK
	.align		4
        /*00a8*/ 	.byte	0x04, 0x0a
        /*00aa*/ 	.short	(.L_268 - .L_267)
	.align		4
.L_267:
        /*00ac*/ 	.word	index@(.nv.constant0._Z10dotProductPKdS0_Pdmmm)
        /*00b0*/ 	.short	0x0380
        /*00b2*/ 	.short	0x0030


	//----- nvinfo : EIATTR_SW_WAR
	.align		4
.L_268:
        /*00b4*/ 	.byte	0x04, 0x36
        /*00b6*/ 	.short	(.L_270 - .L_269)
.L_269:
        /*00b8*/ 	.word	0x00000008
.L_270:


//--------------------- .nv.info._Z15computeResidualPdS_S_mmm --------------------------
	.section	.nv.info._Z15computeResidualPdS_S_mmm,"",@"SHT_CUDA_INFO"
	.sectionflags	@""
	.align	4


	//----- nvinfo : EIATTR_CUDA_API_VERSION
	.align		4
        /*0000*/ 	.byte	0x04, 0x37
        /*0002*/ 	.short	(.L_272 - .L_271)
.L_271:
        /*0004*/ 	.word	0x00000082


	//----- nvinfo : EIATTR_KPARAM_INFO
	.align		4
.L_272:
        /*0008*/ 	.byte	0x04, 0x17
        /*000a*/ 	.short	(.L_274 - .L_273)
.L_273:
        /*000c*/ 	.word	0x00000000
        /*0010*/ 	.short	0x0005
        /*0012*/ 	.short	0x0028
        /*0014*/ 	.byte	0x00, 0xf0, 0x21, 0x00


	//----- nvinfo : EIATTR_KPARAM_INFO
	.align		4
.L_274:
        /*0018*/ 	.byte	0x04, 0x17
        /*001a*/ 	.short	(.L_276 - .L_275)
.L_275:
        /*001c*/ 	.word	0x00000000
        /*0020*/ 	.short	0x0004
        /*0022*/ 	.short	0x0020
        /*0024*/ 	.byte	0x00, 0xf0, 0x21, 0x00


	//----- nvinfo : EIATTR_KPARAM_INFO
	.align		4
.L_276:
        /*0028*/ 	.byte	0x04, 0x17
        /*002a*/ 	.short	(.L_278 - .L_277)
.L_277:
        /*002c*/ 	.word	0x00000000
        /*0030*/ 	.short	0x0003
        /*0032*/ 	.short	0x0018
        /*0034*/ 	.byte	0x00, 0xf0, 0x21, 0x00


	//----- nvinfo : EIATTR_KPARAM_INFO
	.align		4
.L_278:
        /*0038*/ 	.byte	0x04, 0x17
        /*003a*/ 	.short	(.L_280 - .L_279)
.L_279:
        /*003c*/ 	.word	0x00000000
        /*0040*/ 	.short	0x0002
        /*0042*/ 	.short	0x0010
        /*0044*/ 	.byte	0x00, 0xf5, 0x21, 0x00


	//----- nvinfo : EIATTR_KPARAM_INFO
	.align		4
.L_280:
        /*0048*/ 	.byte	0x04, 0x17
        /*004a*/ 	.short	(.L_282 - .L_281)
.L_281:
        /*004c*/ 	.word	0x00000000
        /*0050*/ 	.short	0x0001
        /*0052*/ 	.short	0x0008
        /*0054*/ 	.byte	0x00, 0xf5, 0x21, 0x00


	//----- nvinfo : EIATTR_KPARAM_INFO
	.align		4
.L_282:
        /*0058*/ 	.byte	0x04, 0x17
        /*005a*/ 	.short	(.L_284 - .L_283)
.L_283:
        /*005c*/ 	.word	0x00000000
        /*0060*/ 	.short	0x0000
        /*0062*/ 	.short	0x0000
        /*0064*/ 	.byte	0x00, 0xf5, 0x21, 0x00


	//----- nvinfo : EIATTR_SPARSE_MMA_MASK
	.align		4
.L_284:
        /*0068*/ 	.byte	0x03, 0x50
        /*006a*/ 	.short	0x0000


	//----- nvinfo : EIATTR_MAXREG_COUNT
	.align		4
        /*006c*/ 	.byte	0x03, 0x1b
        /*006e*/ 	.short	0x00ff


	//----- nvinfo : EIATTR_MERCURY_ISA_VERSION
	.align		4
        /*0070*/ 	.byte	0x03, 0x5f
        /*0072*/ 	.short	0x0101


	//----- nvinfo : EIATTR_VRC_CTA_INIT_COUNT
	.align		4
        /*0074*/ 	.byte	0x02, 0x4a
	.zero		1
	.zero		1


	//----- nvinfo : EIATTR_EXIT_INSTR_OFFSETS
	.align		4
        /*0078*/ 	.byte	0x04, 0x1c
        /*007a*/ 	.short	(.L_286 - .L_285)


	//   ....[0]....
.L_285:
        /*007c*/ 	.word	0x00000080


	//   ....[1]....
        /*0080*/ 	.word	0x000000e0


	//   ....[2]....
        /*0084*/ 	.word	0x00000fa0


	//----- nvinfo : EIATTR_CRS_STACK_SIZE
	.align		4
.L_286:
        /*0088*/ 	.byte	0x04, 0x1e
        /*008a*/ 	.short	(.L_288 - .L_287)
.L_287:
        /*008c*/ 	.word	0x00000000


	//----- nvinfo : EIATTR_CBANK_PARAM_SIZE
	.align		4
.L_288:
        /*0090*/ 	.byte	0x03, 0x19
        /*0092*/ 	.short	0x0030


	//----- nvinfo : EIATTR_PARAM_CBANK
	.align		4
        /*0094*/ 	.byte	0x04, 0x0a
        /*0096*/ 	.short	(.L_290 - .L_289)
	.align		4
.L_289:
        /*0098*/ 	.word	index@(.nv.constant0._Z15computeResidualPdS_S_mmm)
        /*009c*/ 	.short	0x0380
        /*009e*/ 	.short	0x0030


	//----- nvinfo : EIATTR_SW_WAR
	.align		4
.L_290:
        /*00a0*/ 	.byte	0x04, 0x36
        /*00a2*/ 	.short	(.L_292 - .L_291)
.L_291:
        /*00a4*/ 	.word	0x00000008
.L_292:


//--------------------- .nv.info._Z14applyDirichletPdS_mmPmm --------------------------
	.section	.nv.info._Z14applyDirichletPdS_mmPmm,"",@"SHT_CUDA_INFO"
	.sectionflags	@""
	.align	4


	//----- nvinfo : EIATTR_CUDA_API_VERSION
	.align		4
        /*0000*/ 	.byte	0x04, 0x37
        /*0002*/ 	.short	(.L_294 - .L_293)
.L_293:
        /*0004*/ 	.word	0x00000082


	//----- nvinfo : EIATTR_KPARAM_INFO
	.align		4
.L_294:
        /*0008*/ 	.byte	0x04, 0x17
        /*000a*/ 	.short	(.L_296 - .L_295)
.L_295:
        /*000c*/ 	.word	0x00000000
        /*0010*/ 	.short	0x0005
        /*0012*/ 	.short	0x0028
        /*0014*/ 	.byte	0x00, 0xf0, 0x21, 0x00


	//----- nvinfo : EIATTR_KPARAM_INFO
	.align		4
.L_296:
        /*0018*/ 	.byte	0x04, 0x17
        /*001a*/ 	.short	(.L_298 - .L_297)
.L_297:
        /*001c*/ 	.word	0x00000000
        /*0020*/ 	.short	0x0004
        /*0022*/ 	.short	0x0020
        /*0024*/ 	.byte	0x00, 0xf5, 0x21, 0x00


	//----- nvinfo : EIATTR_KPARAM_INFO
	.align		4
.L_298:
        /*0028*/ 	.byte	0x04, 0x17
        /*002a*/ 	.short	(.L_300 - .L_299)
.L_299:
        /*002c*/ 	.word	0x00000000
        /*0030*/ 	.short	0x0003
        /*0032*/ 	.short	0x0018
        /*0034*/ 	.byte	0x00, 0xf0, 0x21, 0x00


	//----- nvinfo : EIATTR_KPARAM_INFO
	.align		4
.L_300:
        /*0038*/ 	.byte	0x04, 0x17
        /*003a*/ 	.short	(.L_302 - .L_301)
.L_301:
        /*003c*/ 	.word	0x00000000
        /*0040*/ 	.short	0x0002
        /*0042*/ 	.short	0x0010
        /*0044*/ 	.byte	0x00, 0xf0, 0x21, 0x00


	//----- nvinfo : EIATTR_KPARAM_INFO
	.align		4
.L_302:
        /*0048*/ 	.byte	0x04, 0x17
        /*004a*/ 	.short	(.L_304 - .L_303)
.L_303:
        /*004c*/ 	.word	0x00000000
        /*0050*/ 	.short	0x0001
        /*0052*/ 	.short	0x0008
        /*0054*/ 	.byte	0x00, 0xf5, 0x21, 0x00


	//----- nvinfo : EIATTR_KPARAM_INFO
	.align		4
.L_304:
        /*0058*/ 	.byte	0x04, 0x17
        /*005a*/ 	.short	(.L_306 - .L_305)
.L_305:
        /*005c*/ 	.word	0x00000000
        /*0060*/ 	.short	0x0000
        /*0062*/ 	.short	0x0000
        /*0064*/ 	.byte	0x00, 0xf5, 0x21, 0x00


	//----- nvinfo : EIATTR_SPARSE_MMA_MASK
	.align		4
.L_306:
        /*0068*/ 	.byte	0x03, 0x50
        /*006a*/ 	.short	0x0000


	//----- nvinfo : EIATTR_MAXREG_COUNT
	.align		4
        /*006c*/ 	.byte	0x03, 0x1b
        /*006e*/ 	.short	0x00ff


	//----- nvinfo : EIATTR_MERCURY_ISA_VERSION
	.align		4
        /*0070*/ 	.byte	0x03, 0x5f
        /*0072*/ 	.short	0x0101


	//----- nvinfo : EIATTR_VRC_CTA_INIT_COUNT
	.align		4
        /*0074*/ 	.byte	0x02, 0x4a
	.zero		1
	.zero		1


	//----- nvinfo : EIATTR_EXIT_INSTR_OFFSETS
	.align		4
        /*0078*/ 	.byte	0x04, 0x1c
        /*007a*/ 	.short	(.L_308 - .L_307)


	//   ....[0]....
.L_307:
        /*007c*/ 	.word	0x00000080


	//   ....[1]....
        /*0080*/ 	.word	0x000000e0


	//   ....[2]....
        /*0084*/ 	.word	0x00001370


	//----- nvinfo : EIATTR_CRS_STACK_SIZE
	.align		4
.L_308:
        /*0088*/ 	.byte	0x04, 0x1e
        /*008a*/ 	.short	(.L_310 - .L_309)
.L_309:
        /*008c*/ 	.word	0x00000000


	//----- nvinfo : EIATTR_CBANK_PARAM_SIZE
	.align		4
.L_310:
        /*0090*/ 	.byte	0x03, 0x19
        /*0092*/ 	.short	0x0030


	//----- nvinfo : EIATTR_PARAM_CBANK
	.align		4
        /*0094*/ 	.byte	0x04, 0x0a
        /*0096*/ 	.short	(.L_312 - .L_311)
	.align		4
.L_311:
        /*0098*/ 	.word	index@(.nv.constant0._Z14applyDirichletPdS_mmPmm)
        /*009c*/ 	.short	0x0380
        /*009e*/ 	.short	0x0030


	//----- nvinfo : EIATTR_SW_WAR
	.align		4
.L_312:
        /*00a0*/ 	.byte	0x04, 0x36
        /*00a2*/ 	.short	(.L_314 - .L_313)
.L_313:
        /*00a4*/ 	.word	0x00000008
.L_314:


//--------------------- .nv.callgraph             --------------------------
	.section	.nv.callgraph,"",@"SHT_CUDA_CALLGRAPH"
	.align	4
	.sectionentsize	8
	.align		4
        /*0000*/ 	.word	0x00000000
	.align		4
        /*0004*/ 	.word	0xffffffff
	.align		4
        /*0008*/ 	.word	index@(_Z36cu_macro_tet4_laplacian_apply_kernelIdEvmmiPKT_S2_PS0_)
	.align		4
        /*000c*/ 	.word	index@(vprintf)
	.align		4
        /*0010*/ 	.word	index@(_Z36cu_macro_tet4_laplacian_apply_kernelIdEvmmiPKT_S2_PS0_)
	.align		4
        /*0014*/ 	.word	index@(__assertfail)
	.align		4
        /*0018*/ 	.word	index@(_Z12scalarDividePdPKdS_m)
	.align		4
        /*001c*/ 	.word	index@(vprintf)
	.align		4
        /*0020*/ 	.word	index@(_Z11vectorMinusPdPKdS_mmm)
	.align		4
        /*0024*/ 	.word	index@(vprintf)
	.align		4
        /*0028*/ 	.word	index@(_Z9vectorAddPdPKdS1_S1_mmm)
	.align		4
        /*002c*/ 	.word	index@(vprintf)
	.align		4
        /*0030*/ 	.word	index@(_Z10dotProductPKdS0_Pdmmm)
	.align		4
        /*0034*/ 	.word	index@(vprintf)
	.align		4
        /*0038*/ 	.word	0x00000000
	.align		4
        /*003c*/ 	.word	0xfffffffe
	.align		4
        /*0040*/ 	.word	0x00000000
	.align		4
        /*0044*/ 	.word	0xfffffffd
	.align		4
        /*0048*/ 	.word	0x00000000
	.align		4
        /*004c*/ 	.word	0xfffffffc


//--------------------- .nv.constant4             --------------------------
	.section	.nv.constant4,"a",@progbits
	.align	8
	.align		8
.nv.constant4:
        /*0000*/ 	.dword	vprintf
	.align		8
        /*0008*/ 	.dword	__assertfail
	.align		8
        /*0010*/ 	.dword	__unnamed_1
	.align		8
        /*0018*/ 	.dword	$str$1
	.align		8
        /*0020*/ 	.dword	$str$2
	.align		8
        /*0028*/ 	.dword	$str$3
	.align		8
        /*0030*/ 	.dword	$str$4
	.align		8
        /*0038*/ 	.dword	$str$5
	.align		8
        /*0040*/ 	.dword	$str$6
	.align		8
        /*0048*/ 	.dword	$str$7
	.align		8
        /*0050*/ 	.dword	$str$8
	.align		8
        /*0058*/ 	.dword	$str$9
	.align		8
        /*0060*/ 	.dword	$str$10


//--------------------- .text._Z36cu_macro_tet4_laplacian_apply_kernelIdEvmmiPKT_S2_PS0_ --------------------------
	.section	.text._Z36cu_macro_tet4_laplacian_apply_kernelIdEvmmiPKT_S2_PS0_,"ax",@progbits
	.align	128
        .global         _Z36cu_macro_tet4_laplacian_apply_kernelIdEvmmiPKT_S2_PS0_
        .type           _Z36cu_macro_tet4_laplacian_apply_kernelIdEvmmiPKT_S2_PS0_,@function
        .size           _Z36cu_macro_tet4_laplacian_apply_kernelIdEvmmiPKT_S2_PS0_,(.L_x_415 - _Z36cu_macro_tet4_laplacian_apply_kernelIdEvmmiPKT_S2_PS0_)
        .other          _Z36cu_macro_tet4_laplacian_apply_kernelIdEvmmiPKT_S2_PS0_,@"STO_CUDA_ENTRY STV_DEFAULT"
_Z36cu_macro_tet4_laplacian_apply_kernelIdEvmmiPKT_S2_PS0_:
.text._Z36cu_macro_tet4_laplacian_apply_kernelIdEvmmiPKT_S2_PS0_:
[----:B------:R-:W0:Y:S01]  /*0000*/  LDC R1, c[0x0][0x37c] ;  /* 0x0000df00ff017b82 */ /* 0x000e220000000800 */
[----:B------:R-:W1:Y:S01]  /*0010*/  S2R R2, SR_TID.Y ;  /* 0x0000000000027919 */ /* 0x000e620000002200 */
[----:B------:R-:W2:Y:S06]  /*0020*/  LDCU UR39, c[0x0][0x2fc] ;  /* 0x00005f80ff2777ac */ /* 0x000eac0008000800 */
[----:B------:R-:W1:Y:S01]  /*0030*/  S2UR UR4, SR_CTAID.X ;  /* 0x00000000000479c3 */ /* 0x000e620000002500 */
[----:B0-----:R-:W-:Y:S01]  /*0040*/  VIADD R1, R1, 0xffffff20 ;  /* 0xffffff2001017836 */ /* 0x001fe20000000000 */
[----:B------:R-:W0:Y:S04]  /*0050*/  LDCU.64 UR6, c[0x0][0x380] ;  /* 0x00007000ff0677ac */ /* 0x000e280008000a00 */
[----:B------:R-:W-:Y:S01]  /*0060*/  R2UR UR40, R1 ;  /* 0x00000000012872ca */ /* 0x000fe200000e0000 */
[----:B------:R-:W3:Y:S01]  /*0070*/  LDCU UR38, c[0x0][0x2f8] ;  /* 0x00005f00ff2677ac */ /* 0x000ee20008000800 */
[----:B------:R-:W1:Y:S11]  /*0080*/  LDC R3, c[0x0][0x360] ;  /* 0x0000d800ff037b82 */ /* 0x000e760000000800 */
[----:B---3--:R-:W-:-:S04]  /*0090*/  UIADD3 UR38, UP0, UPT, UR40, UR38, URZ ;  /* 0x0000002628267290 */ /* 0x008fc8000ff1e0ff */
[----:B--2---:R-:W-:Y:S01]  /*00a0*/  UIADD3.X UR39, UPT, UPT, URZ, UR39, URZ, UP0, !UPT ;  /* 0x00000027ff277290 */ /* 0x004fe200087fe4ff */
[----:B-1----:R-:W-:-:S05]  /*00b0*/  IMAD R50, R3, UR4, R2 ;  /* 0x0000000403327c24 */ /* 0x002fca000f8e0202 */
[----:B0-----:R-:W-:-:S04]  /*00c0*/  ISETP.GE.U32.AND P0, PT, R50, UR6, PT ;  /* 0x0000000632007c0c */ /* 0x001fc8000bf06070 */
[----:B------:R-:W-:-:S13]  /*00d0*/  ISETP.GE.U32.AND.EX P0, PT, RZ, UR7, PT, P0 ;  /* 0x00000007ff007c0c */ /* 0x000fda000bf06100 */
[----:B------:R-:W-:Y:S05]  /*00e0*/  @P0 EXIT ;  /* 0x000000000000094d */ /* 0x000fea0003800000 */
[----:B------:R-:W0:Y:S01]  /*00f0*/  S2R R48, SR_TID.X ;  /* 0x0000000000307919 */ /* 0x000e220000002100 */
[----:B------:R-:W1:Y:S01]  /*0100*/  S2UR UR5, SR_CgaCtaId ;  /* 0x00000000000579c3 */ /* 0x000e620000008800 */
[----:B------:R-:W2:Y:S01]  /*0110*/  LDCU UR7, c[0x0][0x390] ;  /* 0x00007200ff0777ac */ /* 0x000ea20008000800 */
[----:B------:R-:W-:Y:S01]  /*0120*/  HFMA2 R51, -RZ, RZ, 0, 0 ;  /* 0x00000000ff337431 */ /* 0x000fe200000001ff */
[----:B------:R-:W-:Y:S01]  /*0130*/  BSSY B6, `(.L_x_0) ;  /* 0x0001462000067945 */ /* 0x000fe20003800000 */
[----:B------:R-:W-:Y:S01]  /*0140*/  UMOV UR4, 0x400 ;  /* 0x0000040000047882 */ /* 0x000fe20000000000 */
[----:B------:R-:W-:Y:S02]  /*0150*/  UIADD3 UR45, UPT, UPT, UR40, 0x30, URZ ;  /* 0x00000030282d7890 */ /* 0x000fe4000fffe0ff */
[----:B------:R-:W-:Y:S02]  /*0160*/  UIADD3 UR44, UPT, UPT, UR40, 0x90, URZ ;  /* 0x00000090282c7890 */ /* 0x000fe4000fffe0ff */
[----:B------:R-:W-:-:S02]  /*0170*/  UIADD3 UR43, UPT, UPT, UR40, 0xa0, URZ ;  /* 0x000000a0282b7890 */ /* 0x000fc4000fffe0ff */
[----:B------:R-:W-:Y:S02]  /*0180*/  UIADD3 UR42, UPT, UPT, UR40, 0xb0, URZ ;  /* 0x000000b0282a7890 */ /* 0x000fe4000fffe0ff */
[----:B------:R-:W-:Y:S02]  /*0190*/  UIADD3 UR41, UPT, UPT, UR40, 0xc0, URZ ;  /* 0x000000c028297890 */ /* 0x000fe4000fffe0ff */
[----:B------:R-:W-:Y:S01]  /*01a0*/  UIADD3 UR40, UPT, UPT, UR40, 0xd0, URZ ;  /* 0x000000d028287890 */ /* 0x000fe2000fffe0ff */
[----:B------:R-:W3:Y:S01]  /*01b0*/  LDCU.64 UR36, c[0x0][0x358] ;  /* 0x00006b00ff2477ac */ /* 0x000ee20008000a00 */
[----:B--2---:R-:W2:Y:S01]  /*01c0*/  I2F.F64 R28, UR7 ;  /* 0x00000007001c7d12 */ /* 0x004ea20008201c00 */
[----:B------:R-:W-:Y:S01]  /*01d0*/  IMAD.U32 R0, RZ, RZ, UR7 ;  /* 0x00000007ff007e24 */ /* 0x000fe2000f8e00ff */
[----:B------:R-:W-:Y:S02]  /*01e0*/  UIADD3 UR46, UPT, UPT, UR7, 0x1, URZ ;  /* 0x00000001072e7890 */ /* 0x000fe4000fffe0ff */
[----:B-1----:R-:W-:-:S02]  /*01f0*/  ULEA UR6, UR5, UR4, 0x18 ;  /* 0x0000000405067291 */ /* 0x002fc4000f8ec0ff */
[----:B------:R-:W-:Y:S02]  /*0200*/  UIADD3 UR4, UPT, UPT, UR4, 0x4000, URZ ;  /* 0x0000400004047890 */ /* 0x000fe4000fffe0ff */
[----:B------:R-:W-:Y:S02]  /*0210*/  UIADD3 UR47, UPT, UPT, UR7, -0x1, URZ ;  /* 0xffffffff072f7890 */ /* 0x000fe4000fffe0ff */
[----:B------:R-:W-:Y:S01]  /*0220*/  ULEA UR4, UR5, UR4, 0x18 ;  /* 0x0000000405047291 */ /* 0x000fe2000f8ec0ff */
[C---:B0-----:R-:W-:Y:S01]  /*0230*/  ISETP.GE.U32.AND P0, PT, R48.reuse, 0x4, PT ;  /* 0x000000043000780c */ /* 0x041fe20003f06070 */
[----:B------:R-:W-:Y:S01]  /*0240*/  IMAD R49, R48, 0x4, R1 ;  /* 0x0000000430317824 */ /* 0x000fe200078e0201 */
[----:B------:R-:W-:Y:S01]  /*0250*/  LEA R52, R2, UR6, 0xb ;  /* 0x0000000602347c11 */ /* 0x000fe2000f8e58ff */
[----:B------:R-:W-:Y:S01]  /*0260*/  UIADD3 UR48, UPT, UPT, UR7, -0x2, URZ ;  /* 0xfffffffe07307890 */ /* 0x000fe2000fffe0ff */
[----:B------:R-:W-:Y:S01]  /*0270*/  ISETP.GT.AND P1, PT, R0, 0x1, !P0 ;  /* 0x000000010000780c */ /* 0x000fe20004724270 */
[----:B------:R-:W-:Y:S01]  /*0280*/  USHF.L.U32 UR49, UR46, 0x1, URZ ;  /* 0x000000012e317899 */ /* 0x000fe200080006ff */
[----:B------:R-:W-:-:S02]  /*0290*/  ISETP.LT.AND P0, PT, RZ, UR7, !P0 ;  /* 0x00000007ff007c0c */ /* 0x000fc4000c701270 */
[----:B------:R-:W-:Y:S02]  /*02a0*/  P2R R55, PR, RZ, 0x2 ;  /* 0x00000002ff377803 */ /* 0x000fe40000000000 */
[----:B------:R-:W-:Y:S02]  /*02b0*/  P2R R54, PR, RZ, 0x1 ;  /* 0x00000001ff367803 */ /* 0x000fe40000000000 */
[----:B--23--:R-:W-:-:S07]  /*02c0*/  LEA R53, R2, UR4, 0xb ;  /* 0x0000000402357c11 */ /* 0x00cfce000f8e58ff */
.L_x_266:
[----:B0-----:R-:W0:Y:S01]  /*02d0*/  LDCU.64 UR6, c[0x0][0x398] ;  /* 0x00007300ff0677ac */ /* 0x001e220008000a00 */
[----:B-1----:R-:W1:Y:S01]  /*02e0*/  LDCU.64 UR4, c[0x0][0x388] ;  /* 0x00007100ff0477ac */ /* 0x002e620008000a00 */
[----:B0-----:R-:W-:-:S04]  /*02f0*/  LEA R4, P0, R50, UR6, 0x3 ;  /* 0x0000000632047c11 */ /* 0x001fc8000f8018ff */
[----:B------:R-:W-:Y:S01]  /*0300*/  LEA.HI.X R5, R50, UR7, R51, 0x3, P0 ;  /* 0x0000000732057c11 */ /* 0x000fe200080f1c33 */
[----:B-1----:R-:W-:Y:S02]  /*0310*/  USHF.L.U32 UR6, UR4, 0x3, URZ ;  /* 0x0000000304067899 */ /* 0x002fe400080006ff */
[----:B------:R-:W-:Y:S02]  /*0320*/  USHF.L.U64.HI UR4, UR4, 0x3, UR5 ;  /* 0x0000000304047899 */ /* 0x000fe40008010205 */
[----:B--2---:R0:W2:Y:S02]  /*0330*/  LDG.E.64 R68, desc[UR36][R4.64] ;  /* 0x0000002404447981 */ /* 0x0040a4000c1e1b00 */
[----:B------:R-:W-:-:S04]  /*0340*/  IADD3 R66, P0, PT, R4, UR6, RZ ;  /* 0x0000000604427c10 */ /* 0x000fc8000ff1e0ff */
[----:B------:R-:W-:Y:S02]  /*0350*/  IADD3.X R67, PT, PT, R5, UR4, RZ, P0, !PT ;  /* 0x0000000405437c10 */ /* 0x000fe400087fe4ff */
[----:B------:R-:W-:-:S04]  /*0360*/  IADD3 R64, P0, PT, R66, UR6, RZ ;  /* 0x0000000642407c10 */ /* 0x000fc8000ff1e0ff */
[----:B------:R-:W-:Y:S02]  /*0370*/  IADD3.X R65, PT, PT, R67, UR4, RZ, P0, !PT ;  /* 0x0000000443417c10 */ /* 0x000fe400087fe4ff */
[----:B------:R-:W-:Y:S01]  /*0380*/  IADD3 R36, P0, PT, R64, UR6, RZ ;  /* 0x0000000640247c10 */ /* 0x000fe2000ff1e0ff */
[----:B------:R-:W5:Y:S03]  /*0390*/  LDG.E.64 R66, desc[UR36][R66.64] ;  /* 0x0000002442427981 */ /* 0x000f66000c1e1b00 */
[----:B------:R-:W-:Y:S02]  /*03a0*/  IADD3.X R37, PT, PT, R65, UR4, RZ, P0, !PT ;  /* 0x0000000441257c10 */ /* 0x000fe400087fe4ff */
[----:B------:R-:W-:Y:S01]  /*03b0*/  IADD3 R38, P0, PT, R36, UR6, RZ ;  /* 0x0000000624267c10 */ /* 0x000fe2000ff1e0ff */
[----:B------:R-:W5:Y:S03]  /*03c0*/  LDG.E.64 R64, desc[UR36][R64.64] ;  /* 0x0000002440407981 */ /* 0x000f66000c1e1b00 */
[----:B------:R-:W-:-:S02]  /*03d0*/  IADD3.X R39, PT, PT, R37, UR4, RZ, P0, !PT ;  /* 0x0000000425277c10 */ /* 0x000fc400087fe4ff */
        /* <DEDUP_REMOVED lines=12> */
[----:B------:R-:W5:Y:S04]  /*04a0*/  LDG.E.64 R44, desc[UR36][R44.64] ;  /* 0x000000242c2c7981 */ /* 0x000f68000c1e1b00 */
[----:B------:R-:W5:Y:S01]  /*04b0*/  LDG.E.64 R46, desc[UR36][R46.64] ;  /* 0x000000242e2e7981 */ /* 0x000f62000c1e1b00 */
[----:B0-----:R-:W0:Y:S01]  /*04c0*/  MUFU.RCP64H R5, R29 ;  /* 0x0000001d00057308 */ /* 0x001e220000001800 */
[----:B------:R-:W-:-:S06]  /*04d0*/  IMAD.MOV.U32 R4, RZ, RZ, 0x1 ;  /* 0x00000001ff047424 */ /* 0x000fcc00078e00ff */
[----:B0-----:R-:W-:-:S08]  /*04e0*/  DFMA R6, -R28, R4, 1 ;  /* 0x3ff000001c06742b */ /* 0x001fd00000000104 */
[----:B------:R-:W-:-:S08]  /*04f0*/  DFMA R6, R6, R6, R6 ;  /* 0x000000060606722b */ /* 0x000fd00000000006 */
[----:B------:R-:W-:-:S08]  /*0500*/  DFMA R6, R4, R6, R4 ;  /* 0x000000060406722b */ /* 0x000fd00000000004 */
[----:B------:R-:W-:-:S08]  /*0510*/  DFMA R4, -R28, R6, 1 ;  /* 0x3ff000001c04742b */ /* 0x000fd00000000106 */
[----:B------:R-:W-:Y:S01]  /*0520*/  DFMA R4, R6, R4, R6 ;  /* 0x000000040604722b */ /* 0x000fe20000000006 */
[----:B------:R-:W-:Y:S07]  /*0530*/  BSSY.RECONVERGENT B1, `(.L_x_1) ;  /* 0x0000010000017945 */ /* 0x000fee0003800200 */
[----:B--2---:R-:W-:-:S08]  /*0540*/  DMUL R32, R68, R4 ;  /* 0x0000000444207228 */ /* 0x004fd00000000000 */
[----:B------:R-:W-:-:S08]  /*0550*/  DFMA R6, -R28, R32, R68 ;  /* 0x000000201c06722b */ /* 0x000fd00000000144 */
[----:B------:R-:W-:Y:S01]  /*0560*/  DFMA R32, R4, R6, R32 ;  /* 0x000000060420722b */ /* 0x000fe20000000020 */
[----:B------:R-:W-:-:S09]  /*0570*/  FSETP.GEU.AND P1, PT, |R69|, 6.5827683646048100446e-37, PT ;  /* 0x036000004500780b */ /* 0x000fd20003f2e200 */
[----:B------:R-:W-:-:S05]  /*0580*/  FFMA R0, RZ, R29, R33 ;  /* 0x0000001dff007223 */ /* 0x000fca0000000021 */
[----:B------:R-:W-:-:S13]  /*0590*/  FSETP.GT.AND P0, PT, |R0|, 1.469367938527859385e-39, PT ;  /* 0x001000000000780b */ /* 0x000fda0003f04200 */
[----:B------:R-:W-:Y:S05]  /*05a0*/  @P0 BRA P1, `(.L_x_2) ;  /* 0x0000000000200947 */ /* 0x000fea0000800000 */
[----:B------:R-:W-:Y:S01]  /*05b0*/  MOV R6, R68 ;  /* 0x0000004400067202 */ /* 0x000fe20000000f00 */
[----:B------:R-:W-:Y:S01]  /*05c0*/  IMAD.MOV.U32 R7, RZ, RZ, R69 ;  /* 0x000000ffff077224 */ /* 0x000fe200078e0045 */
[----:B------:R-:W-:Y:S01]  /*05d0*/  MOV R5, R29 ;  /* 0x0000001d00057202 */ /* 0x000fe20000000f00 */
[----:B------:R-:W-:Y:S01]  /*05e0*/  IMAD.MOV.U32 R4, RZ, RZ, R28 ;  /* 0x000000ffff047224 */ /* 0x000fe200078e001c */
[----:B------:R-:W-:-:S07]  /*05f0*/  MOV R0, 0x610 ;  /* 0x0000061000007802 */ /* 0x000fce0000000f00 */
[----:B-----5:R-:W-:Y:S05]  /*0600*/  CALL.REL.NOINC `($__internal_0_$__cuda_sm20_div_rn_f64_full) ;  /* 0x0000014400607944 */ /* 0x020fea0003c00000 */
[----:B------:R-:W-:Y:S02]  /*0610*/  IMAD.MOV.U32 R32, RZ, RZ, R10 ;  /* 0x000000ffff207224 */ /* 0x000fe400078e000a */
[----:B------:R-:W-:-:S07]  /*0620*/  IMAD.MOV.U32 R33, RZ, RZ, R11 ;  /* 0x000000ffff217224 */ /* 0x000fce00078e000b */
.L_x_2:
[----:B------:R-:W-:Y:S05]  /*0630*/  BSYNC.RECONVERGENT B1 ;  /* 0x0000000000017941 */ /* 0x000fea0003800200 */
.L_x_1:
[----:B------:R-:W0:Y:S01]  /*0640*/  MUFU.RCP64H R5, R29 ;  /* 0x0000001d00057308 */ /* 0x000e220000001800 */
[----:B------:R-:W-:Y:S01]  /*0650*/  MOV R4, 0x1 ;  /* 0x0000000100047802 */ /* 0x000fe20000000f00 */
[----:B------:R-:W-:Y:S01]  /*0660*/  BSSY.RECONVERGENT B1, `(.L_x_3) ;  /* 0x0000015000017945 */ /* 0x000fe20003800200 */
[----:B-----5:R-:W-:-:S04]  /*0670*/  FSETP.GEU.AND P1, PT, |R67|, 6.5827683646048100446e-37, PT ;  /* 0x036000004300780b */ /* 0x020fc80003f2e200 */
[----:B0-----:R-:W-:-:S08]  /*0680*/  DFMA R6, -R28, R4, 1 ;  /* 0x3ff000001c06742b */ /* 0x001fd00000000104 */
[----:B------:R-:W-:-:S08]  /*0690*/  DFMA R6, R6, R6, R6 ;  /* 0x000000060606722b */ /* 0x000fd00000000006 */
[----:B------:R-:W-:-:S08]  /*06a0*/  DFMA R6, R4, R6, R4 ;  /* 0x000000060406722b */ /* 0x000fd00000000004 */
[----:B------:R-:W-:-:S08]  /*06b0*/  DFMA R4, -R28, R6, 1 ;  /* 0x3ff000001c04742b */ /* 0x000fd00000000106 */
[----:B------:R-:W-:-:S08]  /*06c0*/  DFMA R6, R6, R4, R6 ;  /* 0x000000040606722b */ /* 0x000fd00000000006 */
[----:B------:R-:W-:-:S08]  /*06d0*/  DMUL R30, R66, R6 ;  /* 0x00000006421e7228 */ /* 0x000fd00000000000 */
[----:B------:R-:W-:-:S08]  /*06e0*/  DFMA R4, -R28, R30, R66 ;  /* 0x0000001e1c04722b */ /* 0x000fd00000000142 */
[----:B------:R-:W-:-:S10]  /*06f0*/  DFMA R30, R6, R4, R30 ;  /* 0x00000004061e722b */ /* 0x000fd4000000001e */
[----:B------:R-:W-:-:S05]  /*0700*/  FFMA R0, RZ, R29, R31 ;  /* 0x0000001dff007223 */ /* 0x000fca000000001f */
[----:B------:R-:W-:-:S13]  /*0710*/  FSETP.GT.AND P0, PT, |R0|, 1.469367938527859385e-39, PT ;  /* 0x001000000000780b */ /* 0x000fda0003f04200 */
[----:B------:R-:W-:Y:S05]  /*0720*/  @P0 BRA P1, `(.L_x_4) ;  /* 0x0000000000200947 */ /* 0x000fea0000800000 */
[----:B------:R-:W-:Y:S01]  /*0730*/  IMAD.MOV.U32 R6, RZ, RZ, R66 ;  /* 0x000000ffff067224 */ /* 0x000fe200078e0042 */
[----:B------:R-:W-:Y:S01]  /*0740*/  MOV R4, R28 ;  /* 0x0000001c00047202 */ /* 0x000fe20000000f00 */
[----:B------:R-:W-:Y:S01]  /*0750*/  IMAD.MOV.U32 R7, RZ, RZ, R67 ;  /* 0x000000ffff077224 */ /* 0x000fe200078e0043 */
[----:B------:R-:W-:Y:S01]  /*0760*/  MOV R0, 0x790 ;  /* 0x0000079000007802 */ /* 0x000fe20000000f00 */
[----:B------:R-:W-:-:S07]  /*0770*/  IMAD.MOV.U32 R5, RZ, RZ, R29 ;  /* 0x000000ffff057224 */ /* 0x000fce00078e001d */
[----:B------:R-:W-:Y:S05]  /*0780*/  CALL.REL.NOINC `($__internal_0_$__cuda_sm20_div_rn_f64_full) ;  /* 0x0000014400007944 */ /* 0x000fea0003c00000 */
[----:B------:R-:W-:Y:S01]  /*0790*/  IMAD.MOV.U32 R30, RZ, RZ, R10 ;  /* 0x000000ffff1e7224 */ /* 0x000fe200078e000a */
[----:B------:R-:W-:-:S07]  /*07a0*/  MOV R31, R11 ;  /* 0x0000000b001f7202 */ /* 0x000fce0000000f00 */
.L_x_4:
[----:B------:R-:W-:Y:S05]  /*07b0*/  BSYNC.RECONVERGENT B1 ;  /* 0x0000000000017941 */ /* 0x000fea0003800200 */
.L_x_3:
[----:B------:R-:W0:Y:S01]  /*07c0*/  MUFU.RCP64H R5, R29 ;  /* 0x0000001d00057308 */ /* 0x000e220000001800 */
[----:B------:R-:W-:Y:S01]  /*07d0*/  IMAD.MOV.U32 R4, RZ, RZ, 0x1 ;  /* 0x00000001ff047424 */ /* 0x000fe200078e00ff */
[----:B------:R-:W-:Y:S01]  /*07e0*/  FSETP.GEU.AND P1, PT, |R65|, 6.5827683646048100446e-37, PT ;  /* 0x036000004100780b */ /* 0x000fe20003f2e200 */
[----:B------:R-:W-:Y:S04]  /*07f0*/  BSSY.RECONVERGENT B1, `(.L_x_5) ;  /* 0x0000014000017945 */ /* 0x000fe80003800200 */
        /* <DEDUP_REMOVED lines=17> */
[----:B------:R-:W-:Y:S01]  /*0910*/  MOV R22, R10 ;  /* 0x0000000a00167202 */ /* 0x000fe20000000f00 */
[----:B------:R-:W-:-:S07]  /*0920*/  IMAD.MOV.U32 R23, RZ, RZ, R11 ;  /* 0x000000ffff177224 */ /* 0x000fce00078e000b */
.L_x_6:
[----:B------:R-:W-:Y:S05]  /*0930*/  BSYNC.RECONVERGENT B1 ;  /* 0x0000000000017941 */ /* 0x000fea0003800200 */
.L_x_5:
        /* <DEDUP_REMOVED lines=20> */
[----:B------:R-:W-:Y:S05]  /*0a80*/  CALL.REL.NOINC `($__internal_0_$__cuda_sm20_div_rn_f64_full) ;  /* 0x0000014000407944 */ /* 0x000fea0003c00000 */
[----:B------:R-:W-:Y:S02]  /*0a90*/  IMAD.MOV.U32 R62, RZ, RZ, R10 ;  /* 0x000000ffff3e7224 */ /* 0x000fe400078e000a */
[----:B------:R-:W-:-:S07]  /*0aa0*/  IMAD.MOV.U32 R63, RZ, RZ, R11 ;  /* 0x000000ffff3f7224 */ /* 0x000fce00078e000b */
.L_x_8:
[----:B------:R-:W-:Y:S05]  /*0ab0*/  BSYNC.RECONVERGENT B1 ;  /* 0x0000000000017941 */ /* 0x000fea0003800200 */
.L_x_7:
[----:B------:R-:W0:Y:S01]  /*0ac0*/  MUFU.RCP64H R5, R29 ;  /* 0x0000001d00057308 */ /* 0x000e220000001800 */
[----:B------:R-:W-:Y:S01]  /*0ad0*/  MOV R4, 0x1 ;  /* 0x0000000100047802 */ /* 0x000fe20000000f00 */
[----:B------:R-:W-:Y:S01]  /*0ae0*/  BSSY.RECONVERGENT B1, `(.L_x_9) ;  /* 0x0000015000017945 */ /* 0x000fe20003800200 */
[----:B------:R-:W-:-:S04]  /*0af0*/  FSETP.GEU.AND P1, PT, |R39|, 6.5827683646048100446e-37, PT ;  /* 0x036000002700780b */ /* 0x000fc80003f2e200 */
        /* <DEDUP_REMOVED lines=19> */
.L_x_10:
[----:B------:R-:W-:Y:S05]  /*0c30*/  BSYNC.RECONVERGENT B1 ;  /* 0x0000000000017941 */ /* 0x000fea0003800200 */
.L_x_9:
        /* <DEDUP_REMOVED lines=23> */
.L_x_12:
[----:B------:R-:W-:Y:S05]  /*0db0*/  BSYNC.RECONVERGENT B1 ;  /* 0x0000000000017941 */ /* 0x000fea0003800200 */
.L_x_11:
        /* <DEDUP_REMOVED lines=23> */
.L_x_14:
[----:B------:R-:W-:Y:S05]  /*0f30*/  BSYNC.RECONVERGENT B1 ;  /* 0x0000000000017941 */ /* 0x000fea0003800200 */
.L_x_13:
        /* <DEDUP_REMOVED lines=23> */
.L_x_16:
[----:B------:R-:W-:Y:S05]  /*10b0*/  BSYNC.RECONVERGENT B1 ;  /* 0x0000000000017941 */ /* 0x000fea0003800200 */
.L_x_15:
        /* <DEDUP_REMOVED lines=23> */
.L_x_18:
[----:B------:R-:W-:Y:S05]  /*1230*/  BSYNC.RECONVERGENT B1 ;  /* 0x0000000000017941 */ /* 0x000fea0003800200 */
.L_x_17:
[-C--:B------:R-:W-:Y:S01]  /*1240*/  DMUL R6, R56, R58.reuse ;  /* 0x0000003a38067228 */ /* 0x080fe20000000000 */
[----:B------:R-:W-:Y:S01]  /*1250*/  BSSY.RECONVERGENT B7, `(.L_x_19) ;  /* 0x000001b000077945 */ /* 0x000fe20003800200 */
[----:B------:R-:W-:Y:S02]  /*1260*/  DMUL R4, R16, R58 ;  /* 0x0000003a10047228 */ /* 0x000fe40000000000 */
[----:B------:R-:W-:-:S04]  /*1270*/  DMUL R8, R56, R60 ;  /* 0x0000003c38087228 */ /* 0x000fc80000000000 */
[C---:B------:R-:W-:Y:S02]  /*1280*/  DFMA R6, R18.reuse, R62, -R6 ;  /* 0x0000003e1206722b */ /* 0x040fe40000000806 */
[----:B------:R-:W-:Y:S02]  /*1290*/  DFMA R4, R18, R60, -R4 ;  /* 0x0000003c1204722b */ /* 0x000fe40000000804 */
[----:B------:R-:W-:-:S04]  /*12a0*/  DFMA R8, R16, R62, -R8 ;  /* 0x0000003e1008722b */ /* 0x000fc80000000808 */
[----:B------:R-:W-:-:S08]  /*12b0*/  DMUL R6, R6, R30 ;  /* 0x0000001e06067228 */ /* 0x000fd00000000000 */
[----:B------:R-:W-:-:S08]  /*12c0*/  DFMA R4, R4, R32, -R6 ;  /* 0x000000200404722b */ /* 0x000fd00000000806 */
[----:B------:R-:W-:-:S08]  /*12d0*/  DFMA R4, R8, R22, R4 ;  /* 0x000000160804722b */ /* 0x000fd00000000004 */
[----:B------:R-:W-:-:S14]  /*12e0*/  DSETP.GT.AND P0, PT, R4, RZ, PT ;  /* 0x000000ff0400722a */ /* 0x000fdc0003f04000 */
[----:B------:R-:W-:Y:S05]  /*12f0*/  @P0 BRA `(.L_x_20) ;  /* 0x0000000000400947 */ /* 0x000fea0003800000 */
[----:B------:R-:W-:Y:S01]  /*1300*/  MOV R0, 0x8 ;  /* 0x0000000800007802 */ /* 0x000fe20000000f00 */
[----:B------:R-:W0:Y:S01]  /*1310*/  LDCU.64 UR4, c[0x4][0x20] ;  /* 0x01000400ff0477ac */ /* 0x000e220008000a00 */
[----:B------:R-:W-:Y:S01]  /*1320*/  IMAD.MOV.U32 R8, RZ, RZ, 0x6a ;  /* 0x0000006aff087424 */ /* 0x000fe200078e00ff */
[----:B------:R-:W-:Y:S01]  /*1330*/  MOV R12, 0x1 ;  /* 0x00000001000c7802 */ /* 0x000fe20000000f00 */
[----:B------:R1:W2:Y:S01]  /*1340*/  LDC.64 R14, c[0x4][R0] ;  /* 0x01000000000e7b82 */ /* 0x0002a20000000a00 */
[----:B------:R-:W3:Y:S01]  /*1350*/  LDCU.64 UR6, c[0x4][0x28] ;  /* 0x01000500ff0677ac */ /* 0x000ee20008000a00 */
[----:B------:R-:W-:Y:S01]  /*1360*/  IMAD.MOV.U32 R13, RZ, RZ, RZ ;  /* 0x000000ffff0d7224 */ /* 0x000fe200078e00ff */
[----:B------:R-:W4:Y:S01]  /*1370*/  LDCU.64 UR8, c[0x4][0x10] ;  /* 0x01000200ff0877ac */ /* 0x000f220008000a00 */
[----:B0-----:R-:W-:Y:S01]  /*1380*/  IMAD.U32 R4, RZ, RZ, UR4 ;  /* 0x00000004ff047e24 */ /* 0x001fe2000f8e00ff */
[----:B------:R-:W-:Y:S01]  /*1390*/  MOV R5, UR5 ;  /* 0x0000000500057c02 */ /* 0x000fe20008000f00 */
[----:B---3--:R-:W-:-:S02]  /*13a0*/  IMAD.U32 R6, RZ, RZ, UR6 ;  /* 0x00000006ff067e24 */ /* 0x008fc4000f8e00ff */
[----:B------:R-:W-:Y:S01]  /*13b0*/  IMAD.U32 R7, RZ, RZ, UR7 ;  /* 0x00000007ff077e24 */ /* 0x000fe2000f8e00ff */
[----:B----4-:R-:W-:Y:S01]  /*13c0*/  MOV R10, UR8 ;  /* 0x00000008000a7c02 */ /* 0x010fe20008000f00 */
[----:B-1----:R-:W-:-:S07]  /*13d0*/  IMAD.U32 R11, RZ, RZ, UR9 ;  /* 0x00000009ff0b7e24 */ /* 0x002fce000f8e00ff */
[----:B------:R-:W-:-:S07]  /*13e0*/  LEPC R20, `(.L_x_20) ;  /* 0x000000001014794e */ /* 0x000fce0000000000 */
[----:B--2---:R-:W-:Y:S05]  /*13f0*/  CALL.ABS.NOINC R14 ;  /* 0x000000000e007343 */ /* 0x004fea0003c00000 */
.L_x_20:
[----:B------:R-:W-:Y:S05]  /*1400*/  BSYNC.RECONVERGENT B7 ;  /* 0x0000000000077941 */ /* 0x000fea0003800200 */
.L_x_19:
[----:B------:R-:W-:Y:S01]  /*1410*/  ISETP.NE.AND P6, PT, R54, RZ, PT ;  /* 0x000000ff3600720c */ /* 0x000fe20003fc5270 */
[----:B------:R-:W-:Y:S01]  /*1420*/  BSSY.RECONVERGENT B9, `(.L_x_21) ;  /* 0x00002ae000097945 */ /* 0x000fe20003800200 */
[----:B------:R-:W-:-:S11]  /*1430*/  IMAD.MOV.U32 R81, RZ, RZ, RZ ;  /* 0x000000ffff517224 */ /* 0x000fd600078e00ff */
[----:B------:R-:W-:Y:S05]  /*1440*/  @!P6 BRA `(.L_x_22) ;  /* 0x0000002800ace947 */ /* 0x000fea0003800000 */
[----:B------:R-:W0:Y:S01]  /*1450*/  LDCU UR4, c[0x0][0x390] ;  /* 0x00007200ff0477ac */ /* 0x000e220008000800 */
[----:B------:R-:W-:Y:S01]  /*1460*/  ISETP.NE.U32.AND P0, PT, R50, RZ, PT ;  /* 0x000000ff3200720c */ /* 0x000fe20003f05070 */
[----:B------:R-:W-:Y:S01]  /*1470*/  HFMA2 R81, -RZ, RZ, 0, 0 ;  /* 0x00000000ff517431 */ /* 0x000fe200000001ff */
[----:B------:R-:W-:Y:S01]  /*1480*/  PRMT R79, RZ, 0x7610, R79 ;  /* 0x00007610ff4f7816 */ /* 0x000fe2000000004f */
[----:B------:R-:W-:Y:S01]  /*1490*/  IMAD.MOV.U32 R73, RZ, RZ, RZ ;  /* 0x000000ffff497224 */ /* 0x000fe200078e00ff */
[----:B------:R-:W-:Y:S01]  /*14a0*/  ISETP.NE.AND.EX P0, PT, R51, RZ, PT, P0 ;  /* 0x000000ff3300720c */ /* 0x000fe20003f05300 */
[----:B------:R-:W-:Y:S01]  /*14b0*/  IMAD.MOV.U32 R23, RZ, RZ, RZ ;  /* 0x000000ffff177224 */ /* 0x000fe200078e00ff */
[----:B------:R-:W-:Y:S02]  /*14c0*/  PRMT R77, RZ, 0x7610, R77 ;  /* 0x00007610ff4d7816 */ /* 0x000fe4000000004d */
[----:B------:R-:W-:-:S04]  /*14d0*/  ISETP.EQ.AND P0, PT, R48, RZ, !P0 ;  /* 0x000000ff3000720c */ /* 0x000fc80004702270 */
[----:B------:R-:W-:Y:S02]  /*14e0*/  P2R R76, PR, RZ, 0x1 ;  /* 0x00000001ff4c7803 */ /* 0x000fe40000000000 */
[----:B0-----:R-:W-:-:S07]  /*14f0*/  MOV R75, UR4 ;  /* 0x00000004004b7c02 */ /* 0x001fce0008000f00 */
.L_x_59:
[----:B0-----:R-:W0:Y:S01]  /*1500*/  LDCU UR4, c[0x0][0x390] ;  /* 0x00007200ff0477ac */ /* 0x001e220008000800 */
[----:B------:R-:W-:Y:S01]  /*1510*/  BSSY.RECONVERGENT B8, `(.L_x_23) ;  /* 0x0000296000087945 */ /* 0x000fe20003800200 */
[----:B0-----:R-:W-:-:S13]  /*1520*/  ISETP.GE.AND P0, PT, R73, UR4, PT ;  /* 0x0000000449007c0c */ /* 0x001fda000bf06270 */
[----:B------:R-:W-:Y:S05]  /*1530*/  @P0 BRA `(.L_x_24) ;  /* 0x00000028004c0947 */ /* 0x000fea0003800000 */
[----:B------:R-:W-:Y:S01]  /*1540*/  IADD3 R0, PT, PT, -R73, UR46, RZ ;  /* 0x0000002e49007c10 */ /* 0x000fe2000fffe1ff */
[----:B------:R-:W-:Y:S01]  /*1550*/  IMAD.MOV.U32 R74, RZ, RZ, RZ ;  /* 0x000000ffff4a7224 */ /* 0x000fe200078e00ff */
[----:B------:R-:W-:Y:S02]  /*1560*/  PRMT R72, RZ, 0x7610, R72 ;  /* 0x00007610ff487816 */ /* 0x000fe40000000048 */
[----:B------:R-:W-:Y:S01]  /*1570*/  PRMT R70, RZ, 0x7610, R70 ;  /* 0x00007610ff467816 */ /* 0x000fe20000000046 */
[----:B------:R-:W-:-:S05]  /*1580*/  IMAD R0, R0, R0, R0 ;  /* 0x0000000000007224 */ /* 0x000fca00078e0200 */
[----:B------:R-:W-:-:S04]  /*1590*/  LEA.HI R71, R0, R0, RZ, 0x1 ;  /* 0x0000000000477211 */ /* 0x000fc800078f08ff */
[----:B------:R-:W-:-:S07]  /*15a0*/  SHF.R.S32.HI R71, RZ, 0x1, R71 ;  /* 0x00000001ff477819 */ /* 0x000fce0000011447 */
.L_x_58:
[----:B0-----:R-:W0:Y:S01]  /*15b0*/  LDCU UR4, c[0x0][0x390] ;  /* 0x00007200ff0477ac */ /* 0x001e220008000800 */
[----:B------:R-:W-:Y:S01]  /*15c0*/  IMAD.IADD R83, R74, 0x1, R73 ;  /* 0x000000014a537824 */ /* 0x000fe200078e0249 */
[----:B------:R-:W-:Y:S04]  /*15d0*/  BSSY.RECONVERGENT B7, `(.L_x_25) ;  /* 0x0000283000077945 */ /* 0x000fe80003800200 */
[----:B0-----:R-:W-:-:S04]  /*15e0*/  IADD3 R0, PT, PT, -R83, UR4, RZ ;  /* 0x0000000453007c10 */ /* 0x001fc8000fffe1ff */
[----:B------:R-:W-:-:S13]  /*15f0*/  ISETP.GE.AND P0, PT, R0, 0x1, PT ;  /* 0x000000010000780c */ /* 0x000fda0003f06270 */
[----:B------:R-:W-:Y:S05]  /*1600*/  @!P0 BRA `(.L_x_26) ;  /* 0x0000002400fc8947 */ /* 0x000fea0003800000 */
[C---:B------:R-:W-:Y:S01]  /*1610*/  IADD3 R0, PT, PT, -R83.reuse, UR47, RZ ;  /* 0x0000002f53007c10 */ /* 0x040fe2000fffe1ff */
[----:B------:R-:W-:Y:S01]  /*1620*/  BSSY.RECONVERGENT B10, `(.L_x_27) ;  /* 0x00001470000a7945 */ /* 0x000fe20003800200 */
[----:B------:R-:W-:Y:S02]  /*1630*/  IADD3 R83, PT, PT, -R83, UR46, RZ ;  /* 0x0000002e53537c10 */ /* 0x000fe4000fffe1ff */
[----:B------:R-:W-:-:S13]  /*1640*/  ISETP.GE.U32.AND P0, PT, R0, 0x7, PT ;  /* 0x000000070000780c */ /* 0x000fda0003f06070 */
[----:B------:R-:W-:Y:S05]  /*1650*/  @!P0 BRA `(.L_x_28) ;  /* 0x00000014000c8947 */ /* 0x000fea0003800000 */
[----:B------:R-:W-:Y:S01]  /*1660*/  MOV R24, R23 ;  /* 0x0000001700187202 */ /* 0x000fe20000000f00 */
[----:B------:R-:W-:-:S07]  /*1670*/  IMAD.MOV.U32 R82, RZ, RZ, RZ ;  /* 0x000000ffff527224 */ /* 0x000fce00078e00ff */
.L_x_45:
[C---:B------:R-:W-:Y:S01]  /*1680*/  IADD3 R25, PT, PT, R24.reuse, R71, -R74 ;  /* 0x0000004718197210 */ /* 0x040fe20007ffe84a */
[----:B------:R-:W-:Y:S01]  /*1690*/  IMAD.IADD R26, R83, 0x1, R24 ;  /* 0x00000001531a7824 */ /* 0x000fe200078e0218 */
[----:B------:R-:W-:Y:S01]  /*16a0*/  IADD3 R27, PT, PT, R24, 0x1, RZ ;  /* 0x00000001181b7810 */ /* 0x000fe20007ffe0ff */
[----:B------:R-:W0:Y:S01]  /*16b0*/  LDCU.64 UR6, c[0x0][0x388] ;  /* 0x00007100ff0677ac */ /* 0x000e220008000a00 */
[----:B------:R-:W-:-:S03]  /*16c0*/  ISETP.NE.AND P1, PT, R76, RZ, PT ;  /* 0x000000ff4c00720c */ /* 0x000fc60003f25270 */
[----:B------:R1:W-:Y:S01]  /*16d0*/  STL.128 [R1], R24 ;  /* 0x0000001801007387 */ /* 0x0003e20000100c00 */
[----:B--2---:R-:W2:Y:S03]  /*16e0*/  LDCU.64 UR4, c[0x0][0x3a0] ;  /* 0x00007400ff0477ac */ /* 0x004ea60008000a00 */
[----:B------:R-:W3:Y:S02]  /*16f0*/  LDL R0, [R49] ;  /* 0x0000000031007983 */ /* 0x000ee40000100800 */
[----:B---3--:R-:W-:Y:S01]  /*1700*/  SHF.R.S32.HI R3, RZ, 0x1f, R0 ;  /* 0x0000001fff037819 */ /* 0x008fe20000011400 */
[----:B0-----:R-:W-:-:S04]  /*1710*/  IMAD.WIDE.U32 R4, R0, UR6, R50 ;  /* 0x0000000600047c25 */ /* 0x001fc8000f8e0032 */
[----:B------:R-:W-:Y:S01]  /*1720*/  IMAD R3, R3, UR6, RZ ;  /* 0x0000000603037c24 */ /* 0x000fe2000f8e02ff */
[----:B--2---:R-:W-:-:S03]  /*1730*/  LEA R6, P0, R4, UR4, 0x3 ;  /* 0x0000000404067c11 */ /* 0x004fc6000f8018ff */
[----:B------:R-:W-:-:S04]  /*1740*/  IMAD R3, R0, UR7, R3 ;  /* 0x0000000700037c24 */ /* 0x000fc8000f8e0203 */
[----:B------:R-:W-:-:S05]  /*1750*/  IMAD.IADD R0, R5, 0x1, R3 ;  /* 0x0000000105007824 */ /* 0x000fca00078e0203 */
[----:B------:R-:W-:-:S06]  /*1760*/  LEA.HI.X R7, R4, UR5, R0, 0x3, P0 ;  /* 0x0000000504077c11 */ /* 0x000fcc00080f1c00 */
[----:B------:R-:W2:Y:S01]  /*1770*/  LDG.E.64 R6, desc[UR36][R6.64] ;  /* 0x0000002406067981 */ /* 0x000ea2000c1e1b00 */
[C---:B------:R-:W-:Y:S01]  /*1780*/  IMAD R3, R81.reuse, 0x4, R48 ;  /* 0x0000000451037824 */ /* 0x040fe200078e0230 */
[----:B------:R-:W-:Y:S01]  /*1790*/  ISETP.GT.OR P0, PT, R24, 0x1, !P1 ;  /* 0x000000011800780c */ /* 0x000fe20004f04670 */
[----:B------:R-:W-:Y:S01]  /*17a0*/  BSSY.RECONVERGENT B11, `(.L_x_29) ;  /* 0x00000160000b7945 */ /* 0x000fe20003800200 */
[----:B------:R-:W-:Y:S02]  /*17b0*/  IMAD R78, R81, 0x20, R52 ;  /* 0x00000020514e7824 */ /* 0x000fe400078e0234 */
[----:B------:R-:W-:-:S05]  /*17c0*/  LEA R80, R3, R52, 0x3 ;  /* 0x0000003403507211 */ /* 0x000fca00078e18ff */
[----:B--2---:R1:W-:Y:S04]  /*17d0*/  STS.64 [R80], R6 ;  /* 0x0000000650007388 */ /* 0x0043e80000000a00 */
[----:B------:R-:W-:Y:S05]  /*17e0*/  @P0 BRA `(.L_x_30) ;  /* 0x0000000000440947 */ /* 0x000fea0003800000 */
[----:B------:R-:W0:Y:S01]  /*17f0*/  LDS.64 R10, [R78+0x20] ;  /* 0x000020004e0a7984 */ /* 0x000e220000000a00 */
[----:B------:R-:W-:Y:S01]  /*1800*/  HFMA2 R13, -RZ, RZ, 0, 0 ;  /* 0x00000000ff0d7431 */ /* 0x000fe200000001ff */
[----:B------:R-:W-:Y:S01]  /*1810*/  MOV R8, 0x0 ;  /* 0x0000000000087802 */ /* 0x000fe20000000f00 */
[----:B------:R-:W-:Y:S01]  /*1820*/  IMAD.MOV.U32 R12, RZ, RZ, R24 ;  /* 0x000000ffff0c7224 */ /* 0x000fe200078e0018 */
[----:B------:R2:W-:Y:S01]  /*1830*/  STL [R1+0x18], R2 ;  /* 0x0000180201007387 */ /* 0x0005e20000100800 */
[----:B------:R-:W3:Y:S03]  /*1840*/  LDCU.64 UR6, c[0x4][0x60] ;  /* 0x01000c00ff0677ac */ /* 0x000ee60008000a00 */
[----:B------:R2:W-:Y:S01]  /*1850*/  STL.64 [R1+0x10], R12 ;  /* 0x0000100c01007387 */ /* 0x0005e20000100a00 */
[----:B------:R-:W4:Y:S01]  /*1860*/  LDC.64 R8, c[0x4][R8] ;  /* 0x0100000008087b82 */ /* 0x000f220000000a00 */
[----:B------:R-:W-:-:S04]  /*1870*/  UIADD3 UR4, UP0, UPT, UR38, 0x10, URZ ;  /* 0x0000001026047890 */ /* 0x000fc8000ff1e0ff */
[----:B------:R-:W-:Y:S02]  /*1880*/  UIADD3.X UR5, UPT, UPT, URZ, UR39, URZ, UP0, !UPT ;  /* 0x00000027ff057290 */ /* 0x000fe400087fe4ff */
[----:B-1----:R-:W-:-:S04]  /*1890*/  MOV R6, UR4 ;  /* 0x0000000400067c02 */ /* 0x002fc80008000f00 */
[----:B------:R-:W-:Y:S02]  /*18a0*/  IMAD.U32 R7, RZ, RZ, UR5 ;  /* 0x00000005ff077e24 */ /* 0x000fe4000f8e00ff */
[----:B---3--:R-:W-:Y:S02]  /*18b0*/  IMAD.U32 R4, RZ, RZ, UR6 ;  /* 0x00000006ff047e24 */ /* 0x008fe4000f8e00ff */
[----:B------:R-:W-:Y:S01]  /*18c0*/  IMAD.U32 R5, RZ, RZ, UR7 ;  /* 0x00000007ff057e24 */ /* 0x000fe2000f8e00ff */
[----:B0-----:R2:W-:Y:S06]  /*18d0*/  STL.64 [R1+0x20], R10 ;  /* 0x0000200a01007387 */ /* 0x0015ec0000100a00 */
[----:B------:R-:W-:-:S07]  /*18e0*/  LEPC R20, `(.L_x_30) ;  /* 0x000000001014794e */ /* 0x000fce0000000000 */
[----:B--2-4-:R-:W-:Y:S05]  /*18f0*/  CALL.ABS.NOINC R8 ;  /* 0x0000000008007343 */ /* 0x014fea0003c00000 */
.L_x_30:
[----:B------:R-:W-:Y:S05]  /*1900*/  BSYNC.RECONVERGENT B11 ;  /* 0x00000000000b7941 */ /* 0x000fea0003800200 */
.L_x_29:
[----:B------:R-:W-:Y:S01]  /*1910*/  VIADD R29, R25, 0x1 ;  /* 0x00000001191d7836 */ /* 0x000fe20000000000 */
[----:B------:R-:W-:Y:S01]  /*1920*/  IADD3 R30, PT, PT, R26, 0x1, RZ ;  /* 0x000000011a1e7810 */ /* 0x000fe20007ffe0ff */
[----:B------:R-:W-:Y:S01]  /*1930*/  VIADD R31, R24, 0x2 ;  /* 0x00000002181f7836 */ /* 0x000fe20000000000 */
[----:B------:R-:W0:Y:S01]  /*1940*/  LDCU.64 UR4, c[0x0][0x388] ;  /* 0x00007100ff0477ac */ /* 0x000e220008000a00 */
[----:B------:R-:W-:Y:S01]  /*1950*/  IMAD.MOV.U32 R28, RZ, RZ, R27 ;  /* 0x000000ffff1c7224 */ /* 0x000fe200078e001b */
[----:B------:R-:W-:Y:S01]  /*1960*/  ISETP.NE.AND P6, PT, R76, RZ, PT ;  /* 0x000000ff4c00720c */ /* 0x000fe20003fc5270 */
[----:B------:R-:W1:Y:S03]  /*1970*/  LDCU.64 UR6, c[0x0][0x3a0] ;  /* 0x00007400ff0677ac */ /* 0x000e660008000a00 */
[----:B------:R2:W-:Y:S04]  /*1980*/  STL.128 [R1], R28 ;  /* 0x0000001c01007387 */ /* 0x0005e80000100c00 */
[----:B------:R-:W3:Y:S02]  /*1990*/  LDL R0, [R49] ;  /* 0x0000000031007983 */ /* 0x000ee40000100800 */
[----:B---3--:R-:W-:Y:S01]  /*19a0*/  SHF.R.S32.HI R3, RZ, 0x1f, R0 ;  /* 0x0000001fff037819 */ /* 0x008fe20000011400 */
[----:B0-----:R-:W-:-:S04]  /*19b0*/  IMAD.WIDE.U32 R4, R0, UR4, R50 ;  /* 0x0000000400047c25 */ /* 0x001fc8000f8e0032 */
[----:B------:R-:W-:Y:S01]  /*19c0*/  IMAD R3, R3, UR4, RZ ;  /* 0x0000000403037c24 */ /* 0x000fe2000f8e02ff */
[----:B-1----:R-:W-:-:S03]  /*19d0*/  LEA R6, P0, R4, UR6, 0x3 ;  /* 0x0000000604067c11 */ /* 0x002fc6000f8018ff */
[----:B------:R-:W-:-:S05]  /*19e0*/  IMAD R3, R0, UR5, R3 ;  /* 0x0000000500037c24 */ /* 0x000fca000f8e0203 */
[----:B------:R-:W-:-:S04]  /*19f0*/  IADD3 R3, PT, PT, R5, R3, RZ ;  /* 0x0000000305037210 */ /* 0x000fc80007ffe0ff */
[----:B------:R-:W-:-:S06]  /*1a00*/  LEA.HI.X R7, R4, UR7, R3, 0x3, P0 ;  /* 0x0000000704077c11 */ /* 0x000fcc00080f1c03 */
[----:B------:R-:W3:Y:S01]  /*1a10*/  LDG.E.64 R6, desc[UR36][R6.64] ;  /* 0x0000002406067981 */ /* 0x000ee2000c1e1b00 */
[----:B------:R-:W-:Y:S01]  /*1a20*/  ISETP.GT.OR P0, PT, R24, RZ, !P6 ;  /* 0x000000ff1800720c */ /* 0x000fe20007704670 */
[----:B------:R-:W-:Y:S02]  /*1a30*/  BSSY.RECONVERGENT B11, `(.L_x_31) ;  /* 0x00000140000b7945 */ /* 0x000fe40003800200 */
[----:B---3--:R2:W-:Y:S10]  /*1a40*/  STS.64 [R80+0x20], R6 ;  /* 0x0000200650007388 */ /* 0x0085f40000000a00 */
[----:B------:R-:W-:Y:S05]  /*1a50*/  @P0 BRA `(.L_x_32) ;  /* 0x0000000000440947 */ /* 0x000fea0003800000 */
[----:B------:R-:W0:Y:S01]  /*1a60*/  LDS.64 R10, [R78+0x40] ;  /* 0x000040004e0a7984 */ /* 0x000e220000000a00 */
[----:B------:R-:W-:Y:S01]  /*1a70*/  MOV R8, 0x0 ;  /* 0x0000000000087802 */ /* 0x000fe20000000f00 */
[----:B------:R-:W-:Y:S01]  /*1a80*/  IMAD.MOV.U32 R12, RZ, RZ, R27 ;  /* 0x000000ffff0c7224 */ /* 0x000fe200078e001b */
[----:B------:R-:W1:Y:S01]  /*1a90*/  LDCU.64 UR6, c[0x4][0x60] ;  /* 0x01000c00ff0677ac */ /* 0x000e620008000a00 */
[----:B------:R-:W-:Y:S01]  /*1aa0*/  IMAD.MOV.U32 R13, RZ, RZ, RZ ;  /* 0x000000ffff0d7224 */ /* 0x000fe200078e00ff */
[----:B------:R3:W-:Y:S02]  /*1ab0*/  STL [R1+0x18], R2 ;  /* 0x0000180201007387 */ /* 0x0007e40000100800 */
[----:B------:R-:W4:Y:S01]  /*1ac0*/  LDC.64 R8, c[0x4][R8] ;  /* 0x0100000008087b82 */ /* 0x000f220000000a00 */
[----:B------:R-:W-:Y:S01]  /*1ad0*/  UIADD3 UR4, UP0, UPT, UR38, 0x10, URZ ;  /* 0x0000001026047890 */ /* 0x000fe2000ff1e0ff */
[----:B------:R3:W-:Y:S03]  /*1ae0*/  STL.64 [R1+0x10], R12 ;  /* 0x0000100c01007387 */ /* 0x0007e60000100a00 */
[----:B------:R-:W-:-:S02]  /*1af0*/  UIADD3.X UR5, UPT, UPT, URZ, UR39, URZ, UP0, !UPT ;  /* 0x00000027ff057290 */ /* 0x000fc400087fe4ff */
[----:B--2---:R-:W-:-:S04]  /*1b00*/  IMAD.U32 R6, RZ, RZ, UR4 ;  /* 0x00000004ff067e24 */ /* 0x004fc8000f8e00ff */
[----:B------:R-:W-:Y:S02]  /*1b10*/  MOV R7, UR5 ;  /* 0x0000000500077c02 */ /* 0x000fe40008000f00 */
[----:B-1----:R-:W-:Y:S01]  /*1b20*/  MOV R4, UR6 ;  /* 0x0000000600047c02 */ /* 0x002fe20008000f00 */
[----:B------:R-:W-:Y:S01]  /*1b30*/  IMAD.U32 R5, RZ, RZ, UR7 ;  /* 0x00000007ff057e24 */ /* 0x000fe2000f8e00ff */
[----:B0-----:R3:W-:Y:S06]  /*1b40*/  STL.64 [R1+0x20], R10 ;  /* 0x0000200a01007387 */ /* 0x0017ec0000100a00 */
[----:B------:R-:W-:-:S07]  /*1b50*/  LEPC R20, `(.L_x_32) ;  /* 0x000000001014794e */ /* 0x000fce0000000000 */
[----:B---34-:R-:W-:Y:S05]  /*1b60*/  CALL.ABS.NOINC R8 ;  /* 0x0000000008007343 */ /* 0x018fea0003c00000 */
.L_x_32:
[----:B------:R-:W-:Y:S05]  /*1b70*/  BSYNC.RECONVERGENT B11 ;  /* 0x00000000000b7941 */ /* 0x000fea0003800200 */
.L_x_31:
[----:B------:R-:W-:Y:S01]  /*1b80*/  VIADD R21, R25, 0x2 ;  /* 0x0000000219157836 */ /* 0x000fe20000000000 */
[----:B------:R-:W-:Y:S01]  /*1b90*/  IADD3 R23, PT, PT, R24, 0x3, RZ ;  /* 0x0000000318177810 */ /* 0x000fe20007ffe0ff */
[----:B------:R-:W-:Y:S01]  /*1ba0*/  VIADD R22, R26, 0x2 ;  /* 0x000000021a167836 */ /* 0x000fe20000000000 */
[----:B------:R-:W0:Y:S01]  /*1bb0*/  LDCU.64 UR4, c[0x0][0x388] ;  /* 0x00007100ff0477ac */ /* 0x000e220008000a00 */
[----:B------:R-:W-:Y:S01]  /*1bc0*/  IMAD.MOV.U32 R20, RZ, RZ, R31 ;  /* 0x000000ffff147224 */ /* 0x000fe200078e001f */
[----:B------:R-:W-:Y:S01]  /*1bd0*/  ISETP.NE.AND P6, PT, R76, RZ, PT ;  /* 0x000000ff4c00720c */ /* 0x000fe20003fc5270 */
[----:B------:R-:W2:Y:S03]  /*1be0*/  LDCU.64 UR6, c[0x0][0x3a0] ;  /* 0x00007400ff0677ac */ /* 0x000ea60008000a00 */
[----:B------:R1:W-:Y:S04]  /*1bf0*/  STL.128 [R1], R20 ;  /* 0x0000001401007387 */ /* 0x0003e80000100c00 */
        /* <DEDUP_REMOVED lines=9> */
[----:B------:R-:W-:Y:S01]  /*1c90*/  ISETP.GT.OR P0, PT, R24, -0x1, !P6 ;  /* 0xffffffff1800780c */ /* 0x000fe20007704670 */
[----:B------:R-:W-:Y:S02]  /*1ca0*/  BSSY.RECONVERGENT B11, `(.L_x_33) ;  /* 0x00000140000b7945 */ /* 0x000fe40003800200 */
[----:B--2---:R1:W-:Y:S10]  /*1cb0*/  STS.64 [R80+0x40], R6 ;  /* 0x0000400650007388 */ /* 0x0043f40000000a00 */
[----:B------:R-:W-:Y:S05]  /*1cc0*/  @P0 BRA `(.L_x_34) ;  /* 0x0000000000440947 */ /* 0x000fea0003800000 */
[----:B------:R-:W0:Y:S01]  /*1cd0*/  LDS.64 R10, [R78+0x60] ;  /* 0x000060004e0a7984 */ /* 0x000e220000000a00 */
[----:B------:R-:W-:Y:S01]  /*1ce0*/  MOV R8, 0x0 ;  /* 0x0000000000087802 */ /* 0x000fe20000000f00 */
[----:B------:R-:W-:Y:S01]  /*1cf0*/  IMAD.MOV.U32 R13, RZ, RZ, RZ ;  /* 0x000000ffff0d7224 */ /* 0x000fe200078e00ff */
[----:B------:R-:W-:Y:S01]  /*1d00*/  MOV R12, R31 ;  /* 0x0000001f000c7202 */ /* 0x000fe20000000f00 */
[----:B------:R2:W-:Y:S01]  /*1d10*/  STL [R1+0x18], R2 ;  /* 0x0000180201007387 */ /* 0x0005e20000100800 */
[----:B------:R-:W3:Y:S02]  /*1d20*/  LDCU.64 UR6, c[0x4][0x60] ;  /* 0x01000c00ff0677ac */ /* 0x000ee40008000a00 */
[----:B------:R-:W4:Y:S01]  /*1d30*/  LDC.64 R8, c[0x4][R8] ;  /* 0x0100000008087b82 */ /* 0x000f220000000a00 */
[----:B------:R2:W-:Y:S01]  /*1d40*/  STL.64 [R1+0x10], R12 ;  /* 0x0000100c01007387 */ /* 0x0005e20000100a00 */
[----:B------:R-:W-:-:S04]  /*1d50*/  UIADD3 UR4, UP0, UPT, UR38, 0x10, URZ ;  /* 0x0000001026047890 */ /* 0x000fc8000ff1e0ff */
[----:B------:R-:W-:Y:S02]  /*1d60*/  UIADD3.X UR5, UPT, UPT, URZ, UR39, URZ, UP0, !UPT ;  /* 0x00000027ff057290 */ /* 0x000fe400087fe4ff */
[----:B-1----:R-:W-:-:S04]  /*1d70*/  IMAD.U32 R6, RZ, RZ, UR4 ;  /* 0x00000004ff067e24 */ /* 0x002fc8000f8e00ff */
[----:B------:R-:W-:Y:S02]  /*1d80*/  IMAD.U32 R7, RZ, RZ, UR5 ;  /* 0x00000005ff077e24 */ /* 0x000fe4000f8e00ff */
[----:B---3--:R-:W-:Y:S01]  /*1d90*/  IMAD.U32 R4, RZ, RZ, UR6 ;  /* 0x00000006ff047e24 */ /* 0x008fe2000f8e00ff */
[----:B------:R-:W-:Y:S01]  /*1da0*/  MOV R5, UR7 ;  /* 0x0000000700057c02 */ /* 0x000fe20008000f00 */
[----:B0-----:R2:W-:Y:S06]  /*1db0*/  STL.64 [R1+0x20], R10 ;  /* 0x0000200a01007387 */ /* 0x0015ec0000100a00 */
[----:B------:R-:W-:-:S07]  /*1dc0*/  LEPC R20, `(.L_x_34) ;  /* 0x000000001014794e */ /* 0x000fce0000000000 */
[----:B--2-4-:R-:W-:Y:S05]  /*1dd0*/  CALL.ABS.NOINC R8 ;  /* 0x0000000008007343 */ /* 0x014fea0003c00000 */
.L_x_34:
[----:B------:R-:W-:Y:S05]  /*1de0*/  BSYNC.RECONVERGENT B11 ;  /* 0x00000000000b7941 */ /* 0x000fea0003800200 */
.L_x_33:
[----:B------:R-:W-:Y:S01]  /*1df0*/  IADD3 R29, PT, PT, R25, 0x3, RZ ;  /* 0x00000003191d7810 */ /* 0x000fe20007ffe0ff */
[----:B------:R-:W-:Y:S01]  /*1e00*/  VIADD R30, R26, 0x3 ;  /* 0x000000031a1e7836 */ /* 0x000fe20000000000 */
[----:B------:R-:W-:Y:S01]  /*1e10*/  MOV R28, R23 ;  /* 0x00000017001c7202 */ /* 0x000fe20000000f00 */
[----:B------:R-:W-:Y:S01]  /*1e20*/  VIADD R31, R24, 0x4 ;  /* 0x00000004181f7836 */ /* 0x000fe20000000000 */
[----:B------:R-:W0:Y:S01]  /*1e30*/  LDCU.64 UR4, c[0x0][0x388] ;  /* 0x00007100ff0477ac */ /* 0x000e220008000a00 */
[----:B------:R-:W-:-:S03]  /*1e40*/  ISETP.NE.AND P6, PT, R76, RZ, PT ;  /* 0x000000ff4c00720c */ /* 0x000fc60003fc5270 */
[----:B------:R2:W-:Y:S01]  /*1e50*/  STL.128 [R1], R28 ;  /* 0x0000001c01007387 */ /* 0x0005e20000100c00 */
[----:B------:R-:W1:Y:S03]  /*1e60*/  LDCU.64 UR6, c[0x0][0x3a0] ;  /* 0x00007400ff0677ac */ /* 0x000e660008000a00 */
[----:B------:R-:W3:Y:S02]  /*1e70*/  LDL R0, [R49] ;  /* 0x0000000031007983 */ /* 0x000ee40000100800 */
[----:B---3--:R-:W-:Y:S01]  /*1e80*/  SHF.R.S32.HI R3, RZ, 0x1f, R0 ;  /* 0x0000001fff037819 */ /* 0x008fe20000011400 */
[----:B0-----:R-:W-:-:S04]  /*1e90*/  IMAD.WIDE.U32 R4, R0, UR4, R50 ;  /* 0x0000000400047c25 */ /* 0x001fc8000f8e0032 */
[----:B------:R-:W-:Y:S01]  /*1ea0*/  IMAD R3, R3, UR4, RZ ;  /* 0x0000000403037c24 */ /* 0x000fe2000f8e02ff */
[----:B-1----:R-:W-:-:S03]  /*1eb0*/  LEA R6, P0, R4, UR6, 0x3 ;  /* 0x0000000604067c11 */ /* 0x002fc6000f8018ff */
[----:B------:R-:W-:-:S04]  /*1ec0*/  IMAD R3, R0, UR5, R3 ;  /* 0x0000000500037c24 */ /* 0x000fc8000f8e0203 */
[----:B------:R-:W-:-:S05]  /*1ed0*/  IMAD.IADD R3, R5, 0x1, R3 ;  /* 0x0000000105037824 */ /* 0x000fca00078e0203 */
[----:B------:R-:W-:-:S06]  /*1ee0*/  LEA.HI.X R7, R4, UR7, R3, 0x3, P0 ;  /* 0x0000000704077c11 */ /* 0x000fcc00080f1c03 */
[----:B------:R-:W3:Y:S01]  /*1ef0*/  LDG.E.64 R6, desc[UR36][R6.64] ;  /* 0x0000002406067981 */ /* 0x000ee2000c1e1b00 */
[----:B------:R-:W-:Y:S01]  /*1f00*/  ISETP.GT.OR P0, PT, R24, -0x2, !P6 ;  /* 0xfffffffe1800780c */ /* 0x000fe20007704670 */
[----:B------:R-:W-:Y:S02]  /*1f10*/  BSSY.RECONVERGENT B11, `(.L_x_35) ;  /* 0x00000140000b7945 */ /* 0x000fe40003800200 */
[----:B---3--:R2:W-:Y:S10]  /*1f20*/  STS.64 [R80+0x60], R6 ;  /* 0x0000600650007388 */ /* 0x0085f40000000a00 */
        /* <DEDUP_REMOVED lines=11> */
[----:B--2---:R-:W-:-:S04]  /*1fe0*/  MOV R6, UR4 ;  /* 0x0000000400067c02 */ /* 0x004fc80008000f00 */
[----:B------:R-:W-:Y:S02]  /*1ff0*/  IMAD.U32 R7, RZ, RZ, UR5 ;  /* 0x00000005ff077e24 */ /* 0x000fe4000f8e00ff */
[----:B---3--:R-:W-:Y:S02]  /*2000*/  IMAD.U32 R4, RZ, RZ, UR6 ;  /* 0x00000006ff047e24 */ /* 0x008fe4000f8e00ff */
[----:B------:R-:W-:Y:S01]  /*2010*/  IMAD.U32 R5, RZ, RZ, UR7 ;  /* 0x00000007ff057e24 */ /* 0x000fe2000f8e00ff */
[----:B0-----:R1:W-:Y:S06]  /*2020*/  STL.64 [R1+0x20], R10 ;  /* 0x0000200a01007387 */ /* 0x0013ec0000100a00 */
[----:B------:R-:W-:-:S07]  /*2030*/  LEPC R20, `(.L_x_36) ;  /* 0x000000001014794e */ /* 0x000fce0000000000 */
[----:B-1--4-:R-:W-:Y:S05]  /*2040*/  CALL.ABS.NOINC R8 ;  /* 0x0000000008007343 */ /* 0x012fea0003c00000 */
.L_x_36:
[----:B------:R-:W-:Y:S05]  /*2050*/  BSYNC.RECONVERGENT B11 ;  /* 0x00000000000b7941 */ /* 0x000fea0003800200 */
.L_x_35:
        /* <DEDUP_REMOVED lines=13> */
[----:B------:R-:W-:-:S05]  /*2130*/  IMAD R3, R0, UR5, R3 ;  /* 0x0000000500037c24 */ /* 0x000fca000f8e0203 */
[----:B------:R-:W-:-:S04]  /*2140*/  IADD3 R3, PT, PT, R5, R3, RZ ;  /* 0x0000000305037210 */ /* 0x000fc80007ffe0ff */
        /* <DEDUP_REMOVED lines=8> */
[----:B------:R-:W-:Y:S01]  /*21d0*/  IMAD.MOV.U32 R12, RZ, RZ, R31 ;  /* 0x000000ffff0c7224 */ /* 0x000fe200078e001f */
[----:B------:R-:W2:Y:S01]  /*21e0*/  LDCU.64 UR6, c[0x4][0x60] ;  /* 0x01000c00ff0677ac */ /* 0x000ea20008000a00 */
[----:B------:R-:W-:Y:S01]  /*21f0*/  IMAD.MOV.U32 R13, RZ, RZ, RZ ;  /* 0x000000ffff0d7224 */ /* 0x000fe200078e00ff */
[----:B------:R3:W-:Y:S02]  /*2200*/  STL [R1+0x18], R2 ;  /* 0x0000180201007387 */ /* 0x0007e40000100800 */
[----:B------:R-:W4:Y:S01]  /*2210*/  LDC.64 R8, c[0x4][R8] ;  /* 0x0100000008087b82 */ /* 0x000f220000000a00 */
[----:B------:R-:W-:Y:S01]  /*2220*/  UIADD3 UR4, UP0, UPT, UR38, 0x10, URZ ;  /* 0x0000001026047890 */ /* 0x000fe2000ff1e0ff */
[----:B------:R3:W-:Y:S03]  /*2230*/  STL.64 [R1+0x10], R12 ;  /* 0x0000100c01007387 */ /* 0x0007e60000100a00 */
[----:B------:R-:W-:-:S02]  /*2240*/  UIADD3.X UR5, UPT, UPT, URZ, UR39, URZ, UP0, !UPT ;  /* 0x00000027ff057290 */ /* 0x000fc400087fe4ff */
[----:B-1----:R-:W-:-:S04]  /*2250*/  IMAD.U32 R6, RZ, RZ, UR4 ;  /* 0x00000004ff067e24 */ /* 0x002fc8000f8e00ff */
[----:B------:R-:W-:Y:S02]  /*2260*/  MOV R7, UR5 ;  /* 0x0000000500077c02 */ /* 0x000fe40008000f00 */
[----:B--2---:R-:W-:Y:S01]  /*2270*/  MOV R4, UR6 ;  /* 0x0000000600047c02 */ /* 0x004fe20008000f00 */
[----:B------:R-:W-:Y:S01]  /*2280*/  IMAD.U32 R5, RZ, RZ, UR7 ;  /* 0x00000007ff057e24 */ /* 0x000fe2000f8e00ff */
[----:B0-----:R3:W-:Y:S06]  /*2290*/  STL.64 [R1+0x20], R10 ;  /* 0x0000200a01007387 */ /* 0x0017ec0000100a00 */
[----:B------:R-:W-:-:S07]  /*22a0*/  LEPC R20, `(.L_x_38) ;  /* 0x000000001014794e */ /* 0x000fce0000000000 */
[----:B---34-:R-:W-:Y:S05]  /*22b0*/  CALL.ABS.NOINC R8 ;  /* 0x0000000008007343 */ /* 0x018fea0003c00000 */
.L_x_38:
[----:B------:R-:W-:Y:S05]  /*22c0*/  BSYNC.RECONVERGENT B11 ;  /* 0x00000000000b7941 */ /* 0x000fea0003800200 */
.L_x_37:
        /* <DEDUP_REMOVED lines=31> */
[----:B--2---:R-:W-:-:S04]  /*24c0*/  IMAD.U32 R6, RZ, RZ, UR4 ;  /* 0x00000004ff067e24 */ /* 0x004fc8000f8e00ff */
[----:B------:R-:W-:Y:S02]  /*24d0*/  IMAD.U32 R7, RZ, RZ, UR5 ;  /* 0x00000005ff077e24 */ /* 0x000fe4000f8e00ff */
[----:B---3--:R-:W-:Y:S01]  /*24e0*/  IMAD.U32 R4, RZ, RZ, UR6 ;  /* 0x00000006ff047e24 */ /* 0x008fe2000f8e00ff */
[----:B------:R-:W-:Y:S01]  /*24f0*/  MOV R5, UR7 ;  /* 0x0000000700057c02 */ /* 0x000fe20008000f00 */
[----:B0-----:R1:W-:Y:S06]  /*2500*/  STL.64 [R1+0x20], R10 ;  /* 0x0000200a01007387 */ /* 0x0013ec0000100a00 */
[----:B------:R-:W-:-:S07]  /*2510*/  LEPC R20, `(.L_x_40) ;  /* 0x000000001014794e */ /* 0x000fce0000000000 */
[----:B-1--4-:R-:W-:Y:S05]  /*2520*/  CALL.ABS.NOINC R8 ;  /* 0x0000000008007343 */ /* 0x012fea0003c00000 */
.L_x_40:
[----:B------:R-:W-:Y:S05]  /*2530*/  BSYNC.RECONVERGENT B11 ;  /* 0x00000000000b7941 */ /* 0x000fea0003800200 */
.L_x_39:
[----:B------:R-:W-:Y:S01]  /*2540*/  IADD3 R33, PT, PT, R25, 0x6, RZ ;  /* 0x0000000619217810 */ /* 0x000fe20007ffe0ff */
[----:B------:R-:W-:Y:S01]  /*2550*/  VIADD R34, R26, 0x6 ;  /* 0x000000061a227836 */ /* 0x000fe20000000000 */
[----:B------:R-:W-:Y:S01]  /*2560*/  MOV R32, R31 ;  /* 0x0000001f00207202 */ /* 0x000fe20000000f00 */
[----:B------:R-:W-:Y:S01]  /*2570*/  VIADD R35, R24, 0x7 ;  /* 0x0000000718237836 */ /* 0x000fe20000000000 */
[----:B------:R-:W0:Y:S01]  /*2580*/  LDCU.64 UR4, c[0x0][0x388] ;  /* 0x00007100ff0477ac */ /* 0x000e220008000a00 */
[----:B------:R-:W-:-:S03]  /*2590*/  ISETP.NE.AND P6, PT, R76, RZ, PT ;  /* 0x000000ff4c00720c */ /* 0x000fc60003fc5270 */
[----:B------:R1:W-:Y:S01]  /*25a0*/  STL.128 [R1], R32 ;  /* 0x0000002001007387 */ /* 0x0003e20000100c00 */
[----:B------:R-:W2:Y:S03]  /*25b0*/  LDCU.64 UR6, c[0x0][0x3a0] ;  /* 0x00007400ff0677ac */ /* 0x000ea60008000a00 */
        /* <DEDUP_REMOVED lines=30> */
.L_x_42:
[----:B------:R-:W-:Y:S05]  /*27a0*/  BSYNC.RECONVERGENT B11 ;  /* 0x00000000000b7941 */ /* 0x000fea0003800200 */
.L_x_41:
        /* <DEDUP_REMOVED lines=17> */
[----:B------:R-:W-:Y:S01]  /*28c0*/  ISETP.GT.OR P0, PT, R24, -0x6, !P6 ;  /* 0xfffffffa1800780c */ /* 0x000fe20007704670 */
[----:B------:R-:W-:Y:S01]  /*28d0*/  BSSY.RECONVERGENT B11, `(.L_x_43) ;  /* 0x00000150000b7945 */ /* 0x000fe20003800200 */
[----:B------:R-:W-:Y:S01]  /*28e0*/  VIADD R81, R81, 0x8 ;  /* 0x0000000851517836 */ /* 0x000fe20000000000 */
[----:B---3--:R2:W-:Y:S10]  /*28f0*/  STS.64 [R80+0xe0], R6 ;  /* 0x0000e00650007388 */ /* 0x0085f40000000a00 */
[----:B------:R-:W-:Y:S05]  /*2900*/  @P0 BRA `(.L_x_44) ;  /* 0x0000000000440947 */ /* 0x000fea0003800000 */
[----:B------:R-:W0:Y:S01]  /*2910*/  LDS.64 R8, [R78+0x100] ;  /* 0x000100004e087984 */ /* 0x000e220000000a00 */
[----:B------:R-:W-:Y:S02]  /*2920*/  HFMA2 R13, -RZ, RZ, 0, 0 ;  /* 0x00000000ff0d7431 */ /* 0x000fe400000001ff */
[----:B------:R-:W-:Y:S01]  /*2930*/  IMAD.MOV.U32 R12, RZ, RZ, R35 ;  /* 0x000000ffff0c7224 */ /* 0x000fe200078e0023 */
[----:B------:R-:W-:Y:S01]  /*2940*/  MOV R0, 0x0 ;  /* 0x0000000000007802 */ /* 0x000fe20000000f00 */
[----:B------:R1:W-:Y:S01]  /*2950*/  STL [R1+0x18], R2 ;  /* 0x0000180201007387 */ /* 0x0003e20000100800 */
[----:B------:R-:W3:Y:S02]  /*2960*/  LDCU.64 UR6, c[0x4][0x60] ;  /* 0x01000c00ff0677ac */ /* 0x000ee40008000a00 */
[----:B------:R1:W4:Y:S01]  /*2970*/  LDC.64 R10, c[0x4][R0] ;  /* 0x01000000000a7b82 */ /* 0x0003220000000a00 */
[----:B------:R1:W-:Y:S01]  /*2980*/  STL.64 [R1+0x10], R12 ;  /* 0x0000100c01007387 */ /* 0x0003e20000100a00 */
        /* <DEDUP_REMOVED lines=9> */
.L_x_44:
[----:B------:R-:W-:Y:S05]  /*2a20*/  BSYNC.RECONVERGENT B11 ;  /* 0x00000000000b7941 */ /* 0x000fea0003800200 */
.L_x_43:
[----:B------:R-:W-:Y:S01]  /*2a30*/  IMAD.IADD R0, R75, 0x1, -R74 ;  /* 0x000000014b007824 */ /* 0x000fe200078e0a4a */
[----:B------:R-:W-:Y:S01]  /*2a40*/  IADD3 R82, PT, PT, R82, 0x8, RZ ;  /* 0x0000000852527810 */ /* 0x000fe20007ffe0ff */
[----:B------:R-:W-:-:S03]  /*2a50*/  IMAD.MOV.U32 R24, RZ, RZ, R23 ;  /* 0x000000ffff187224 */ /* 0x000fc600078e0017 */
[----:B------:R-:W-:-:S04]  /*2a60*/  LOP3.LUT R3, R0, 0xfffffff8, RZ, 0xc0, !PT ;  /* 0xfffffff800037812 */ /* 0x000fc800078ec0ff */
[----:B------:R-:W-:-:S13]  /*2a70*/  ISETP.NE.AND P0, PT, R82, R3, PT ;  /* 0x000000035200720c */ /* 0x000fda0003f05270 */
[----:B------:R-:W-:Y:S05]  /*2a80*/  @P0 BRA `(.L_x_45) ;  /* 0xffffffe800fc0947 */ /* 0x000fea000383ffff */
.L_x_28:
[----:B------:R-:W-:Y:S05]  /*2a90*/  BSYNC.RECONVERGENT B10 ;  /* 0x00000000000a7941 */ /* 0x000fea0003800200 */
.L_x_27:
[----:B------:R-:W-:-:S05]  /*2aa0*/  IMAD.IADD R0, R75, 0x1, -R74 ;  /* 0x000000014b007824 */ /* 0x000fca00078e0a4a */
[----:B------:R-:W-:-:S13]  /*2ab0*/  LOP3.LUT P0, RZ, R0, 0x7, RZ, 0xc0, !PT ;  /* 0x0000000700ff7812 */ /* 0x000fda000780c0ff */
[----:B------:R-:W-:Y:S05]  /*2ac0*/  @!P0 BRA `(.L_x_26) ;  /* 0x0000001000cc8947 */ /* 0x000fea0003800000 */
[----:B------:R-:W0:Y:S01]  /*2ad0*/  LDCU.U16 UR4, c[0x0][0x390] ;  /* 0x00007200ff0477ac */ /* 0x000e220008000400 */
[----:B------:R-:W-:Y:S01]  /*2ae0*/  IADD3 R0, PT, PT, R70, R77, RZ ;  /* 0x0000004d46007210 */ /* 0x000fe20007ffe0ff */
[----:B------:R-:W-:Y:S01]  /*2af0*/  BSSY.RECONVERGENT B10, `(.L_x_46) ;  /* 0x00000a90000a7945 */ /* 0x000fe20003800200 */
[----:B------:R-:W-:-:S03]  /*2b00*/  IMAD.MOV.U32 R24, RZ, RZ, R23 ;  /* 0x000000ffff187224 */ /* 0x000fc600078e0017 */
[----:B------:R-:W-:-:S05]  /*2b10*/  IMAD.MOV R0, RZ, RZ, -R0 ;  /* 0x000000ffff007224 */ /* 0x000fca00078e0a00 */
[----:B--2---:R-:W-:-:S05]  /*2b20*/  PRMT R22, R0, 0x7710, RZ ;  /* 0x0000771000167816 */ /* 0x004fca00000000ff */
[----:B0-----:R-:W-:-:S05]  /*2b30*/  VIADD R22, R22, UR4 ;  /* 0x0000000416167c36 */ /* 0x001fca0008000000 */
[----:B------:R-:W-:-:S04]  /*2b40*/  LOP3.LUT R22, R22, 0x7, RZ, 0xc0, !PT ;  /* 0x0000000716167812 */ /* 0x000fc800078ec0ff */
[----:B------:R-:W-:-:S04]  /*2b50*/  IADD3 R0, PT, PT, R22, -0x1, RZ ;  /* 0xffffffff16007810 */ /* 0x000fc80007ffe0ff */
[----:B------:R-:W-:-:S13]  /*2b60*/  ISETP.GE.U32.AND P0, PT, R0, 0x3, PT ;  /* 0x000000030000780c */ /* 0x000fda0003f06070 */
[----:B------:R-:W-:Y:S05]  /*2b70*/  @!P0 BRA `(.L_x_47) ;  /* 0x0000000800808947 */ /* 0x000fea0003800000 */
[C---:B------:R-:W-:Y:S01]  /*2b80*/  IADD3 R25, PT, PT, R23.reuse, R71, -R74 ;  /* 0x0000004717197210 */ /* 0x040fe20007ffe84a */
[C---:B------:R-:W-:Y:S01]  /*2b90*/  IMAD.IADD R26, R23.reuse, 0x1, R83 ;  /* 0x00000001171a7824 */ /* 0x040fe200078e0253 */
[----:B------:R-:W-:Y:S01]  /*2ba0*/  IADD3 R27, PT, PT, R23, 0x1, RZ ;  /* 0x00000001171b7810 */ /* 0x000fe20007ffe0ff */
[----:B------:R-:W-:Y:S01]  /*2bb0*/  IMAD.MOV.U32 R24, RZ, RZ, R23 ;  /* 0x000000ffff187224 */ /* 0x000fe200078e0017 */
        /* <DEDUP_REMOVED lines=13> */
[----:B------:R-:W-:Y:S01]  /*2c90*/  LEA R3, R81, R48, 0x2 ;  /* 0x0000003051037211 */ /* 0x000fe200078e10ff */
[----:B------:R-:W-:Y:S01]  /*2ca0*/  BSSY.RECONVERGENT B11, `(.L_x_48) ;  /* 0x00000170000b7945 */ /* 0x000fe20003800200 */
[----:B------:R-:W-:Y:S01]  /*2cb0*/  ISETP.GT.OR P0, PT, R23, 0x1, !P1 ;  /* 0x000000011700780c */ /* 0x000fe20004f04670 */
[--C-:B------:R-:W-:Y:S02]  /*2cc0*/  IMAD R78, R81, 0x20, R52.reuse ;  /* 0x00000020514e7824 */ /* 0x100fe400078e0234 */
[----:B------:R-:W-:-:S05]  /*2cd0*/  IMAD R80, R3, 0x8, R52 ;  /* 0x0000000803507824 */ /* 0x000fca00078e0234 */
[----:B--2---:R1:W-:Y:S05]  /*2ce0*/  STS.64 [R80], R6 ;  /* 0x0000000650007388 */ /* 0x0043ea0000000a00 */
        /* <DEDUP_REMOVED lines=18> */
.L_x_49:
[----:B------:R-:W-:Y:S05]  /*2e10*/  BSYNC.RECONVERGENT B11 ;  /* 0x00000000000b7941 */ /* 0x000fea0003800200 */
.L_x_48:
        /* <DEDUP_REMOVED lines=17> */
[----:B------:R-:W-:Y:S01]  /*2f30*/  ISETP.GT.OR P0, PT, R23, RZ, !P6 ;  /* 0x000000ff1700720c */ /* 0x000fe20007704670 */
        /* <DEDUP_REMOVED lines=20> */
.L_x_51:
[----:B------:R-:W-:Y:S05]  /*3080*/  BSYNC.RECONVERGENT B11 ;  /* 0x00000000000b7941 */ /* 0x000fea0003800200 */
.L_x_50:
        /* <DEDUP_REMOVED lines=38> */
.L_x_53:
[----:B------:R-:W-:Y:S05]  /*32f0*/  BSYNC.RECONVERGENT B11 ;  /* 0x00000000000b7941 */ /* 0x000fea0003800200 */
.L_x_52:
        /* <DEDUP_REMOVED lines=18> */
[--C-:B--2---:R-:W-:Y:S01]  /*3420*/  IMAD.MOV.U32 R24, RZ, RZ, R27.reuse ;  /* 0x000000ffff187224 */ /* 0x104fe200078e001b */
[----:B------:R-:W-:Y:S01]  /*3430*/  IADD3 R81, PT, PT, R81, 0x4, RZ ;  /* 0x0000000451517810 */ /* 0x000fe20007ffe0ff */
[----:B------:R-:W-:Y:S01]  /*3440*/  IMAD.MOV.U32 R23, RZ, RZ, R27 ;  /* 0x000000ffff177224 */ /* 0x000fe200078e001b */
[----:B---3--:R0:W-:Y:S09]  /*3450*/  STS.64 [R80+0x60], R6 ;  /* 0x0000600650007388 */ /* 0x0081f20000000a00 */
[----:B------:R-:W-:Y:S05]  /*3460*/  @P0 BRA `(.L_x_47) ;  /* 0x0000000000440947 */ /* 0x000fea0003800000 */
[----:B------:R-:W1:Y:S01]  /*3470*/  LDS.64 R8, [R78+0x80] ;  /* 0x000080004e087984 */ /* 0x000e620000000a00 */
[----:B------:R-:W-:Y:S01]  /*3480*/  MOV R12, R35 ;  /* 0x00000023000c7202 */ /* 0x000fe20000000f00 */
[----:B------:R-:W-:Y:S01]  /*3490*/  IMAD.MOV.U32 R13, RZ, RZ, RZ ;  /* 0x000000ffff0d7224 */ /* 0x000fe200078e00ff */
[----:B------:R-:W-:Y:S01]  /*34a0*/  MOV R0, 0x0 ;  /* 0x0000000000007802 */ /* 0x000fe20000000f00 */
[----:B------:R2:W-:Y:S01]  /*34b0*/  STL [R1+0x18], R2 ;  /* 0x0000180201007387 */ /* 0x0005e20000100800 */
[----:B------:R-:W3:Y:S02]  /*34c0*/  LDCU.64 UR6, c[0x4][0x60] ;  /* 0x01000c00ff0677ac */ /* 0x000ee40008000a00 */
[----:B------:R2:W4:Y:S01]  /*34d0*/  LDC.64 R10, c[0x4][R0] ;  /* 0x01000000000a7b82 */ /* 0x0005220000000a00 */
[----:B------:R2:W-:Y:S01]  /*34e0*/  STL.64 [R1+0x10], R12 ;  /* 0x0000100c01007387 */ /* 0x0005e20000100a00 */
[----:B------:R-:W-:-:S04]  /*34f0*/  UIADD3 UR4, UP0, UPT, UR38, 0x10, URZ ;  /* 0x0000001026047890 */ /* 0x000fc8000ff1e0ff */
[----:B------:R-:W-:Y:S02]  /*3500*/  UIADD3.X UR5, UPT, UPT, URZ, UR39, URZ, UP0, !UPT ;  /* 0x00000027ff057290 */ /* 0x000fe400087fe4ff */
[----:B0-----:R-:W-:-:S04]  /*3510*/  IMAD.U32 R6, RZ, RZ, UR4 ;  /* 0x00000004ff067e24 */ /* 0x001fc8000f8e00ff */
[----:B------:R-:W-:Y:S02]  /*3520*/  IMAD.U32 R7, RZ, RZ, UR5 ;  /* 0x00000005ff077e24 */ /* 0x000fe4000f8e00ff */
[----:B---3--:R-:W-:Y:S01]  /*3530*/  IMAD.U32 R4, RZ, RZ, UR6 ;  /* 0x00000006ff047e24 */ /* 0x008fe2000f8e00ff */
[----:B------:R-:W-:Y:S01]  /*3540*/  MOV R5, UR7 ;  /* 0x0000000700057c02 */ /* 0x000fe20008000f00 */
[----:B-1----:R2:W-:Y:S06]  /*3550*/  STL.64 [R1+0x20], R8 ;  /* 0x0000200801007387 */ /* 0x0025ec0000100a00 */
[----:B------:R-:W-:-:S07]  /*3560*/  LEPC R20, `(.L_x_47) ;  /* 0x000000001014794e */ /* 0x000fce0000000000 */
[----:B--2-4-:R-:W-:Y:S05]  /*3570*/  CALL.ABS.NOINC R10 ;  /* 0x000000000a007343 */ /* 0x014fea0003c00000 */
.L_x_47:
[----:B------:R-:W-:Y:S05]  /*3580*/  BSYNC.RECONVERGENT B10 ;  /* 0x00000000000a7941 */ /* 0x000fea0003800200 */
.L_x_46:
[----:B------:R-:W-:-:S13]  /*3590*/  LOP3.LUT P0, RZ, R22, 0x3, RZ, 0xc0, !PT ;  /* 0x0000000316ff7812 */ /* 0x000fda000780c0ff */
[----:B------:R-:W-:Y:S05]  /*35a0*/  @!P0 BRA `(.L_x_26) ;  /* 0x0000000800148947 */ /* 0x000fea0003800000 */
[----:B------:R-:W1:Y:S01]  /*35b0*/  LDCU.U16 UR4, c[0x0][0x390] ;  /* 0x00007200ff0477ac */ /* 0x000e620008000400 */
[----:B------:R-:W-:Y:S01]  /*35c0*/  IADD3 R0, PT, PT, R72, R79, RZ ;  /* 0x0000004f48007210 */ /* 0x000fe20007ffe0ff */
[----:B------:R-:W-:Y:S04]  /*35d0*/  BSSY.RECONVERGENT B10, `(.L_x_54) ;  /* 0x00000570000a7945 */ /* 0x000fe80003800200 */
[----:B------:R-:W-:-:S05]  /*35e0*/  IMAD.MOV R0, RZ, RZ, -R0 ;  /* 0x000000ffff007224 */ /* 0x000fca00078e0a00 */
[----:B------:R-:W-:-:S05]  /*35f0*/  PRMT R28, R0, 0x7710, RZ ;  /* 0x00007710001c7816 */ /* 0x000fca00000000ff */
[----:B-1----:R-:W-:-:S05]  /*3600*/  VIADD R28, R28, UR4 ;  /* 0x000000041c1c7c36 */ /* 0x002fca0008000000 */
[----:B------:R-:W-:-:S04]  /*3610*/  LOP3.LUT R0, R28, 0x3, RZ, 0xc0, !PT ;  /* 0x000000031c007812 */ /* 0x000fc800078ec0ff */
[----:B------:R-:W-:-:S13]  /*3620*/  ISETP.NE.AND P0, PT, R0, 0x1, PT ;  /* 0x000000010000780c */ /* 0x000fda0003f05270 */
[----:B------:R-:W-:Y:S05]  /*3630*/  @!P0 BRA `(.L_x_55) ;  /* 0x0000000400408947 */ /* 0x000fea0003800000 */
[C---:B------:R-:W-:Y:S01]  /*3640*/  IADD3 R25, PT, PT, R24.reuse, R71, -R74 ;  /* 0x0000004718197210 */ /* 0x040fe20007ffe84a */
[----:B------:R-:W-:Y:S01]  /*3650*/  VIADD R27, R24, 0x1 ;  /* 0x00000001181b7836 */ /* 0x000fe20000000000 */
[----:B------:R-:W-:Y:S01]  /*3660*/  IADD3 R26, PT, PT, R83, R24, RZ ;  /* 0x00000018531a7210 */ /* 0x000fe20007ffe0ff */
[----:B------:R-:W1:Y:S01]  /*3670*/  LDCU.64 UR4, c[0x0][0x388] ;  /* 0x00007100ff0477ac */ /* 0x000e620008000a00 */
[----:B------:R-:W-:-:S03]  /*3680*/  ISETP.NE.AND P6, PT, R76, RZ, PT ;  /* 0x000000ff4c00720c */ /* 0x000fc60003fc5270 */
[----:B------:R2:W-:Y:S01]  /*3690*/  STL.128 [R1], R24 ;  /* 0x0000001801007387 */ /* 0x0005e20000100c00 */
[----:B------:R-:W0:Y:S03]  /*36a0*/  LDCU.64 UR6, c[0x0][0x3a0] ;  /* 0x00007400ff0677ac */ /* 0x000e260008000a00 */
[----:B------:R-:W3:Y:S02]  /*36b0*/  LDL R0, [R49] ;  /* 0x0000000031007983 */ /* 0x000ee40000100800 */
[----:B---3--:R-:W-:Y:S01]  /*36c0*/  SHF.R.S32.HI R3, RZ, 0x1f, R0 ;  /* 0x0000001fff037819 */ /* 0x008fe20000011400 */
[----:B-1----:R-:W-:-:S04]  /*36d0*/  IMAD.WIDE.U32 R4, R0, UR4, R50 ;  /* 0x0000000400047c25 */ /* 0x002fc8000f8e0032 */
[----:B------:R-:W-:Y:S01]  /*36e0*/  IMAD R3, R3, UR4, RZ ;  /* 0x0000000403037c24 */ /* 0x000fe2000f8e02ff */
[----:B0-----:R-:W-:-:S03]  /*36f0*/  LEA R6, P0, R4, UR6, 0x3 ;  /* 0x0000000604067c11 */ /* 0x001fc6000f8018ff */
[----:B------:R-:W-:-:S04]  /*3700*/  IMAD R3, R0, UR5, R3 ;  /* 0x0000000500037c24 */ /* 0x000fc8000f8e0203 */
[----:B------:R-:W-:-:S05]  /*3710*/  IMAD.IADD R0, R5, 0x1, R3 ;  /* 0x0000000105007824 */ /* 0x000fca00078e0203 */
[----:B------:R-:W-:-:S06]  /*3720*/  LEA.HI.X R7, R4, UR7, R0, 0x3, P0 ;  /* 0x0000000704077c11 */ /* 0x000fcc00080f1c00 */
[----:B------:R-:W3:Y:S01]  /*3730*/  LDG.E.64 R6, desc[UR36][R6.64] ;  /* 0x0000002406067981 */ /* 0x000ee2000c1e1b00 */
[C---:B------:R-:W-:Y:S01]  /*3740*/  LEA R29, R81.reuse, R48, 0x2 ;  /* 0x00000030511d7211 */ /* 0x040fe200078e10ff */
[----:B------:R-:W-:Y:S01]  /*3750*/  BSSY.RECONVERGENT B11, `(.L_x_56) ;  /* 0x00000170000b7945 */ /* 0x000fe20003800200 */
[----:B------:R-:W-:Y:S01]  /*3760*/  ISETP.GT.OR P0, PT, R24, 0x1, !P6 ;  /* 0x000000011800780c */ /* 0x000fe20007704670 */
[--C-:B--2---:R-:W-:Y:S02]  /*3770*/  IMAD R26, R81, 0x20, R52.reuse ;  /* 0x00000020511a7824 */ /* 0x104fe400078e0234 */
[----:B------:R-:W-:-:S05]  /*3780*/  IMAD R29, R29, 0x8, R52 ;  /* 0x000000081d1d7824 */ /* 0x000fca00078e0234 */
[----:B---3--:R0:W-:Y:S05]  /*3790*/  STS.64 [R29], R6 ;  /* 0x000000061d007388 */ /* 0x0081ea0000000a00 */
[----:B------:R-:W-:Y:S05]  /*37a0*/  @P0 BRA `(.L_x_57) ;  /* 0x0000000000440947 */ /* 0x000fea0003800000 */
[----:B------:R-:W1:Y:S01]  /*37b0*/  LDS.64 R10, [R26+0x20] ;  /* 0x000020001a0a7984 */ /* 0x000e620000000a00 */
        /* <DEDUP_REMOVED lines=16> */
.L_x_57:
[----:B------:R-:W-:Y:S05]  /*38c0*/  BSYNC.RECONVERGENT B11 ;  /* 0x00000000000b7941 */ /* 0x000fea0003800200 */
.L_x_56:
[----:B------:R-:W-:Y:S01]  /*38d0*/  IADD3 R21, PT, PT, R25, 0x1, RZ ;  /* 0x0000000119157810 */ /* 0x000fe20007ffe0ff */
[----:B------:R-:W-:Y:S01]  /*38e0*/  VIADD R23, R24, 0x2 ;  /* 0x0000000218177836 */ /* 0x000fe20000000000 */
[----:B------:R-:W-:Y:S01]  /*38f0*/  IADD3 R22, PT, PT, R83, 0x1, R24 ;  /* 0x0000000153167810 */ /* 0x000fe20007ffe018 */
[----:B------:R-:W-:Y:S01]  /*3900*/  IMAD.MOV.U32 R20, RZ, RZ, R27 ;  /* 0x000000ffff147224 */ /* 0x000fe200078e001b */
        /* <DEDUP_REMOVED lines=9> */
[----:B------:R-:W-:-:S05]  /*39a0*/  IMAD R3, R0, UR5, R3 ;  /* 0x0000000500037c24 */ /* 0x000fca000f8e0203 */
[----:B------:R-:W-:-:S04]  /*39b0*/  IADD3 R3, PT, PT, R5, R3, RZ ;  /* 0x0000000305037210 */ /* 0x000fc80007ffe0ff */
[----:B------:R-:W-:-:S06]  /*39c0*/  LEA.HI.X R7, R4, UR7, R3, 0x3, P0 ;  /* 0x0000000704077c11 */ /* 0x000fcc00080f1c03 */
[----:B------:R-:W3:Y:S01]  /*39d0*/  LDG.E.64 R6, desc[UR36][R6.64] ;  /* 0x0000002406067981 */ /* 0x000ee2000c1e1b00 */
[----:B------:R-:W-:Y:S01]  /*39e0*/  ISETP.GT.OR P0, PT, R24, RZ, !P6 ;  /* 0x000000ff1800720c */ /* 0x000fe20007704670 */
[----:B------:R-:W-:Y:S02]  /*39f0*/  VIADD R81, R81, 0x2 ;  /* 0x0000000251517836 */ /* 0x000fe40000000000 */
[----:B------:R-:W-:Y:S01]  /*3a00*/  IMAD.MOV.U32 R24, RZ, RZ, R23 ;  /* 0x000000ffff187224 */ /* 0x000fe200078e0017 */
[----:B---3--:R2:W-:Y:S09]  /*3a10*/  STS.64 [R29+0x20], R6 ;  /* 0x000020061d007388 */ /* 0x0085f20000000a00 */
[----:B------:R-:W-:Y:S05]  /*3a20*/  @P0 BRA `(.L_x_55) ;  /* 0x0000000000440947 */ /* 0x000fea0003800000 */
[----:B------:R-:W0:Y:S01]  /*3a30*/  LDS.64 R8, [R26+0x40] ;  /* 0x000040001a087984 */ /* 0x000e220000000a00 */
        /* <DEDUP_REMOVED lines=16> */
.L_x_55:
[----:B------:R-:W-:Y:S05]  /*3b40*/  BSYNC.RECONVERGENT B10 ;  /* 0x00000000000a7941 */ /* 0x000fea0003800200 */
.L_x_54:
[----:B------:R-:W-:-:S04]  /*3b50*/  LOP3.LUT R28, R28, 0x1, RZ, 0xc0, !PT ;  /* 0x000000011c1c7812 */ /* 0x000fc800078ec0ff */
[----:B------:R-:W-:-:S13]  /*3b60*/  ISETP.NE.U32.AND P0, PT, R28, 0x1, PT ;  /* 0x000000011c00780c */ /* 0x000fda0003f05070 */
[----:B------:R-:W-:Y:S05]  /*3b70*/  @P0 BRA `(.L_x_26) ;  /* 0x0000000000a00947 */ /* 0x000fea0003800000 */
[C---:B--2---:R-:W-:Y:S01]  /*3b80*/  IADD3 R23, PT, PT, R24.reuse, 0x1, RZ ;  /* 0x0000000118177810 */ /* 0x044fe20007ffe0ff */
[----:B------:R-:W-:Y:S01]  /*3b90*/  IMAD.IADD R22, R83, 0x1, R24 ;  /* 0x0000000153167824 */ /* 0x000fe200078e0218 */
[----:B------:R-:W-:Y:S01]  /*3ba0*/  IADD3 R21, PT, PT, R24, R71, -R74 ;  /* 0x0000004718157210 */ /* 0x000fe20007ffe84a */
[----:B------:R-:W-:Y:S01]  /*3bb0*/  IMAD.MOV.U32 R20, RZ, RZ, R24 ;  /* 0x000000ffff147224 */ /* 0x000fe200078e0018 */
[----:B------:R-:W1:Y:S01]  /*3bc0*/  LDCU.64 UR4, c[0x0][0x388] ;  /* 0x00007100ff0477ac */ /* 0x000e620008000a00 */
[----:B------:R-:W-:-:S03]  /*3bd0*/  ISETP.NE.AND P6, PT, R76, RZ, PT ;  /* 0x000000ff4c00720c */ /* 0x000fc60003fc5270 */
[----:B------:R3:W-:Y:S01]  /*3be0*/  STL.128 [R1], R20 ;  /* 0x0000001401007387 */ /* 0x0007e20000100c00 */
[----:B------:R-:W0:Y:S03]  /*3bf0*/  LDCU.64 UR6, c[0x0][0x3a0] ;  /* 0x00007400ff0677ac */ /* 0x000e260008000a00 */
[----:B------:R-:W2:Y:S02]  /*3c00*/  LDL R0, [R49] ;  /* 0x0000000031007983 */ /* 0x000ea40000100800 */
[----:B--2---:R-:W-:Y:S01]  /*3c10*/  SHF.R.S32.HI R3, RZ, 0x1f, R0 ;  /* 0x0000001fff037819 */ /* 0x004fe20000011400 */
[----:B-1----:R-:W-:-:S04]  /*3c20*/  IMAD.WIDE.U32 R4, R0, UR4, R50 ;  /* 0x0000000400047c25 */ /* 0x002fc8000f8e0032 */
[----:B------:R-:W-:Y:S01]  /*3c30*/  IMAD R3, R3, UR4, RZ ;  /* 0x0000000403037c24 */ /* 0x000fe2000f8e02ff */
[----:B0-----:R-:W-:-:S03]  /*3c40*/  LEA R6, P0, R4, UR6, 0x3 ;  /* 0x0000000604067c11 */ /* 0x001fc6000f8018ff */
[----:B------:R-:W-:-:S05]  /*3c50*/  IMAD R3, R0, UR5, R3 ;  /* 0x0000000500037c24 */ /* 0x000fca000f8e0203 */
[----:B------:R-:W-:-:S04]  /*3c60*/  IADD3 R0, PT, PT, R5, R3, RZ ;  /* 0x0000000305007210 */ /* 0x000fc80007ffe0ff */
[----:B------:R-:W-:-:S06]  /*3c70*/  LEA.HI.X R7, R4, UR7, R0, 0x3, P0 ;  /* 0x0000000704077c11 */ /* 0x000fcc00080f1c00 */
[----:B------:R-:W2:Y:S01]  /*3c80*/  LDG.E.64 R6, desc[UR36][R6.64] ;  /* 0x0000002406067981 */ /* 0x000ea2000c1e1b00 */
[C---:B------:R-:W-:Y:S01]  /*3c90*/  IMAD R3, R81.reuse, 0x4, R48 ;  /* 0x0000000451037824 */ /* 0x040fe200078e0230 */
[----:B------:R-:W-:Y:S02]  /*3ca0*/  ISETP.GT.OR P0, PT, R24, 0x1, !P6 ;  /* 0x000000011800780c */ /* 0x000fe40007704670 */
[----:B------:R-:W-:Y:S01]  /*3cb0*/  IADD3 R81, PT, PT, R81, 0x1, RZ ;  /* 0x0000000151517810 */ /* 0x000fe20007ffe0ff */
[----:B------:R-:W-:-:S05]  /*3cc0*/  IMAD R3, R3, 0x8, R52 ;  /* 0x0000000803037824 */ /* 0x000fca00078e0234 */
[----:B--2---:R3:W-:Y:S05]  /*3cd0*/  STS.64 [R3], R6 ;  /* 0x0000000603007388 */ /* 0x0047ea0000000a00 */
[----:B------:R-:W-:Y:S05]  /*3ce0*/  @P0 BRA `(.L_x_26) ;  /* 0x0000000000440947 */ /* 0x000fea0003800000 */
[----:B------:R-:W-:Y:S01]  /*3cf0*/  IMAD R8, R81, 0x20, R52 ;  /* 0x0000002051087824 */ /* 0x000fe200078e0234 */
[----:B------:R-:W-:Y:S01]  /*3d00*/  MOV R0, 0x0 ;  /* 0x0000000000007802 */ /* 0x000fe20000000f00 */
[----:B------:R-:W-:Y:S01]  /*3d10*/  IMAD.MOV.U32 R25, RZ, RZ, RZ ;  /* 0x000000ffff197224 */ /* 0x000fe200078e00ff */
[----:B------:R-:W-:Y:S01]  /*3d20*/  STL [R1+0x18], R2 ;  /* 0x0000180201007387 */ /* 0x000fe20000100800 */
[----:B------:R-:W0:Y:S01]  /*3d30*/  LDCU.64 UR6, c[0x4][0x60] ;  /* 0x01000c00ff0677ac */ /* 0x000e220008000a00 */
[----:B------:R1:W2:Y:S02]  /*3d40*/  LDC.64 R10, c[0x4][R0] ;  /* 0x01000000000a7b82 */ /* 0x0002a40000000a00 */
[----:B------:R-:W4:Y:S01]  /*3d50*/  LDS.64 R8, [R8] ;  /* 0x0000000008087984 */ /* 0x000f220000000a00 */
[----:B------:R-:W-:-:S03]  /*3d60*/  UIADD3 UR4, UP0, UPT, UR38, 0x10, URZ ;  /* 0x0000001026047890 */ /* 0x000fc6000ff1e0ff */
[----:B------:R1:W-:Y:S01]  /*3d70*/  STL.64 [R1+0x10], R24 ;  /* 0x0000101801007387 */ /* 0x0003e20000100a00 */
[----:B------:R-:W-:Y:S02]  /*3d80*/  UIADD3.X UR5, UPT, UPT, URZ, UR39, URZ, UP0, !UPT ;  /* 0x00000027ff057290 */ /* 0x000fe400087fe4ff */
[----:B---3--:R-:W-:-:S04]  /*3d90*/  IMAD.U32 R6, RZ, RZ, UR4 ;  /* 0x00000004ff067e24 */ /* 0x008fc8000f8e00ff */
[----:B------:R-:W-:Y:S02]  /*3da0*/  MOV R7, UR5 ;  /* 0x0000000500077c02 */ /* 0x000fe40008000f00 */
[----:B0-----:R-:W-:Y:S01]  /*3db0*/  MOV R4, UR6 ;  /* 0x0000000600047c02 */ /* 0x001fe20008000f00 */
[----:B------:R-:W-:Y:S01]  /*3dc0*/  IMAD.U32 R5, RZ, RZ, UR7 ;  /* 0x00000007ff057e24 */ /* 0x000fe2000f8e00ff */
[----:B----4-:R1:W-:Y:S06]  /*3dd0*/  STL.64 [R1+0x20], R8 ;  /* 0x0000200801007387 */ /* 0x0103ec0000100a00 */
[----:B------:R-:W-:-:S07]  /*3de0*/  LEPC R20, `(.L_x_26) ;  /* 0x000000001014794e */ /* 0x000fce0000000000 */
[----:B-12---:R-:W-:Y:S05]  /*3df0*/  CALL.ABS.NOINC R10 ;  /* 0x000000000a007343 */ /* 0x006fea0003c00000 */
.L_x_26:
[----:B------:R-:W-:Y:S05]  /*3e00*/  BSYNC.RECONVERGENT B7 ;  /* 0x0000000000077941 */ /* 0x000fea0003800200 */
.L_x_25:
[----:B------:R-:W-:Y:S01]  /*3e10*/  VIADD R74, R74, 0x1 ;  /* 0x000000014a4a7836 */ /* 0x000fe20000000000 */
[----:B------:R-:W-:Y:S01]  /*3e20*/  IADD3 R72, PT, PT, R72, 0x1, RZ ;  /* 0x0000000148487810 */ /* 0x000fe20007ffe0ff */
[----:B------:R-:W-:Y:S02]  /*3e30*/  VIADD R70, R70, 0x1 ;  /* 0x0000000146467836 */ /* 0x000fe40000000000 */
[----:B--23--:R-:W-:Y:S01]  /*3e40*/  VIADD R23, R23, 0x1 ;  /* 0x0000000117177836 */ /* 0x00cfe20000000000 */
[----:B------:R-:W-:-:S13]  /*3e50*/  ISETP.NE.AND P0, PT, R74, R75, PT ;  /* 0x0000004b4a00720c */ /* 0x000fda0003f05270 */
[----:B------:R-:W-:Y:S05]  /*3e60*/  @P0 BRA `(.L_x_58) ;  /* 0xffffffd400d00947 */ /* 0x000fea000383ffff */
.L_x_24:
[----:B------:R-:W-:Y:S05]  /*3e70*/  BSYNC.RECONVERGENT B8 ;  /* 0x0000000000087941 */ /* 0x000fea0003800200 */
.L_x_23:
[----:B------:R-:W1:Y:S01]  /*3e80*/  LDCU UR4, c[0x0][0x390] ;  /* 0x00007200ff0477ac */ /* 0x000e620008000800 */
[----:B------:R-:W-:Y:S01]  /*3e90*/  VIADD R73, R73, 0x1 ;  /* 0x0000000149497836 */ /* 0x000fe20000000000 */
[----:B------:R-:W-:Y:S01]  /*3ea0*/  IADD3 R77, PT, PT, R77, 0x1, RZ ;  /* 0x000000014d4d7810 */ /* 0x000fe20007ffe0ff */
[----:B------:R-:W-:Y:S01]  /*3eb0*/  VIADD R79, R79, 0x1 ;  /* 0x000000014f4f7836 */ /* 0x000fe20000000000 */
[----:B------:R-:W-:Y:S01]  /*3ec0*/  IADD3 R23, PT, PT, R23, 0x1, RZ ;  /* 0x0000000117177810 */ /* 0x000fe20007ffe0ff */
[----:B------:R-:W-:Y:S01]  /*3ed0*/  VIADD R75, R75, 0xffffffff ;  /* 0xffffffff4b4b7836 */ /* 0x000fe20000000000 */
[----:B-1----:R-:W-:-:S13]  /*3ee0*/  ISETP.NE.AND P0, PT, R73, UR4, PT ;  /* 0x0000000449007c0c */ /* 0x002fda000bf05270 */
[----:B------:R-:W-:Y:S05]  /*3ef0*/  @P0 BRA `(.L_x_59) ;  /* 0xffffffd400800947 */ /* 0x000fea000383ffff */
.L_x_22:
[----:B------:R-:W-:Y:S05]  /*3f00*/  BSYNC.RECONVERGENT B9 ;  /* 0x0000000000097941 */ /* 0x000fea0003800200 */
.L_x_21:
[----:B------:R-:W-:Y:S01]  /*3f10*/  UMOV UR4, 0xffffffff ;  /* 0xffffffff00047882 */ /* 0x000fe20000000000 */
[----:B------:R-:W-:-:S04]  /*3f20*/  ISETP.GE.U32.AND P1, PT, R48, 0x4, PT ;  /* 0x000000043000780c */ /* 0x000fc80003f26070 */
[----:B------:R-:W-:Y:S01]  /*3f30*/  P2R R0, PR, RZ, 0x2 ;  /* 0x00000002ff007803 */ /* 0x000fe20000000000 */
[----:B------:R-:W-:Y:S08]  /*3f40*/  BRA.DIV UR4, `(.L_x_60) ;  /* 0x0000010a04087947 */ /* 0x000ff0000b800000 */
[----:B------:R-:W-:Y:S01]  /*3f50*/  NOP ;  /* 0x0000000000007918 */ /* 0x000fe20000000000 */
[----:B------:R-:W-:Y:S01]  /*3f60*/  NOP ;  /* 0x0000000000007918 */ /* 0x000fe20000000000 */
.L_x_270:
[----:B------:R-:W-:Y:S01]  /*3f70*/  ISETP.NE.AND P0, PT, R54, RZ, PT ;  /* 0x000000ff3600720c */ /* 0x000fe20003f05270 */
[----:B------:R-:W-:Y:S01]  /*3f80*/  BSSY.RECONVERGENT B0, `(.L_x_61) ;  /* 0x0000154000007945 */ /* 0x000fe20003800200 */
[----:B------:R-:W-:-:S11]  /*3f90*/  SEL R75, R81, RZ, P1 ;  /* 0x000000ff514b7207 */ /* 0x000fd60000800000 */
[----:B------:R-:W-:Y:S05]  /*3fa0*/  @!P0 BRA `(.L_x_62) ;  /* 0x0000001400448947 */ /* 0x000fea0003800000 */
[----:B------:R-:W1:Y:S01]  /*3fb0*/  LDCU UR4, c[0x0][0x390] ;  /* 0x00007200ff0477ac */ /* 0x000e620008000800 */
[----:B------:R-:W-:Y:S02]  /*3fc0*/  HFMA2 R27, -RZ, RZ, 0, 0 ;  /* 0x00000000ff1b7431 */ /* 0x000fe400000001ff */
[----:B------:R-:W-:Y:S01]  /*3fd0*/  IMAD.MOV.U32 R75, RZ, RZ, RZ ;  /* 0x000000ffff4b7224 */ /* 0x000fe200078e00ff */
[----:B------:R-:W-:Y:S01]  /*3fe0*/  PRMT R28, RZ, 0x7610, R28 ;  /* 0x00007610ff1c7816 */ /* 0x000fe2000000001c */
[----:B------:R-:W-:Y:S01]  /*3ff0*/  IMAD.MOV.U32 R22, RZ, RZ, RZ ;  /* 0x000000ffff167224 */ /* 0x000fe200078e00ff */
[----:B------:R-:W-:Y:S01]  /*4000*/  PRMT R31, RZ, 0x7610, R31 ;  /* 0x00007610ff1f7816 */ /* 0x000fe2000000001f */
[----:B-1----:R-:W-:-:S07]  /*4010*/  IMAD.U32 R29, RZ, RZ, UR4 ;  /* 0x00000004ff1d7e24 */ /* 0x002fce000f8e00ff */
.L_x_76:
[----:B-1----:R-:W1:Y:S01]  /*4020*/  LDCU UR4, c[0x0][0x390] ;  /* 0x00007200ff0477ac */ /* 0x002e620008000800 */
[----:B------:R-:W-:Y:S01]  /*4030*/  IADD3 R3, PT, PT, -R27, UR46, RZ ;  /* 0x0000002e1b037c10 */ /* 0x000fe2000fffe1ff */
[----:B------:R-:W-:Y:S01]  /*4040*/  BSSY.RECONVERGENT B1, `(.L_x_63) ;  /* 0x0000140000017945 */ /* 0x000fe20003800200 */
[----:B-1----:R-:W-:-:S05]  /*4050*/  IMAD.U32 R0, RZ, RZ, UR4 ;  /* 0x00000004ff007e24 */ /* 0x002fca000f8e00ff */
[----:B------:R-:W-:-:S04]  /*4060*/  IADD3 R4, PT, PT, -R27, R0, RZ ;  /* 0x000000001b047210 */ /* 0x000fc80007ffe1ff */
[----:B------:R-:W-:Y:S01]  /*4070*/  ISETP.GE.AND P0, PT, R4, 0x1, PT ;  /* 0x000000010400780c */ /* 0x000fe20003f06270 */
[----:B------:R-:W-:-:S12]  /*4080*/  IMAD R3, R3, R4, RZ ;  /* 0x0000000403037224 */ /* 0x000fd800078e02ff */
[----:B0-2---:R-:W-:Y:S05]  /*4090*/  @!P0 BRA `(.L_x_64) ;  /* 0x0000001000e88947 */ /* 0x005fea0003800000 */
[----:B------:R-:W-:Y:S01]  /*40a0*/  LEA.HI R3, R3, R3, RZ, 0x1 ;  /* 0x0000000303037211 */ /* 0x000fe200078f08ff */
[----:B------:R-:W-:Y:S01]  /*40b0*/  IMAD.MOV.U32 R26, RZ, RZ, RZ ;  /* 0x000000ffff1a7224 */ /* 0x000fe200078e00ff */
[----:B------:R-:W-:Y:S02]  /*40c0*/  PRMT R25, RZ, 0x7610, R25 ;  /* 0x00007610ff197816 */ /* 0x000fe40000000019 */
[----:B------:R-:W-:Y:S02]  /*40d0*/  PRMT R24, RZ, 0x7610, R24 ;  /* 0x00007610ff187816 */ /* 0x000fe40000000018 */
[----:B------:R-:W-:-:S07]  /*40e0*/  SHF.R.S32.HI R3, RZ, 0x1, R3 ;  /* 0x00000001ff037819 */ /* 0x000fce0000011403 */
.L_x_75:
[----:B-1----:R-:W1:Y:S01]  /*40f0*/  LDCU UR4, c[0x0][0x390] ;  /* 0x00007200ff0477ac */ /* 0x002e620008000800 */
[----:B------:R-:W-:Y:S01]  /*4100*/  IMAD.IADD R33, R26, 0x1, R27 ;  /* 0x000000011a217824 */ /* 0x000fe200078e021b */
[----:B------:R-:W-:Y:S01]  /*4110*/  BSSY.RECONVERGENT B2, `(.L_x_65) ;  /* 0x000012c000027945 */ /* 0x000fe20003800200 */
[----:B-1----:R-:W-:-:S05]  /*4120*/  MOV R0, UR4 ;  /* 0x0000000400007c02 */ /* 0x002fca0008000f00 */
[----:B------:R-:W-:-:S05]  /*4130*/  IMAD.IADD R4, R0, 0x1, -R33 ;  /* 0x0000000100047824 */ /* 0x000fca00078e0a21 */
[----:B------:R-:W-:-:S13]  /*4140*/  ISETP.GE.AND P0, PT, R4, 0x2, PT ;  /* 0x000000020400780c */ /* 0x000fda0003f06270 */
[----:B0-2---:R-:W-:Y:S05]  /*4150*/  @!P0 BRA `(.L_x_66) ;  /* 0x00000010009c8947 */ /* 0x005fea0003800000 */
[C---:B------:R-:W-:Y:S01]  /*4160*/  IADD3 R4, PT, PT, -R33.reuse, UR48, RZ ;  /* 0x0000003021047c10 */ /* 0x040fe2000fffe1ff */
[----:B------:R-:W-:Y:S01]  /*4170*/  BSSY.RECONVERGENT B3, `(.L_x_67) ;  /* 0x000008d000037945 */ /* 0x000fe20003800200 */
[----:B------:R-:W-:Y:S02]  /*4180*/  IADD3 R33, PT, PT, -R33, UR46, RZ ;  /* 0x0000002e21217c10 */ /* 0x000fe4000fffe1ff */
[----:B------:R-:W-:-:S13]  /*4190*/  ISETP.GE.U32.AND P0, PT, R4, 0x7, PT ;  /* 0x000000070400780c */ /* 0x000fda0003f06070 */
[----:B------:R-:W-:Y:S05]  /*41a0*/  @!P0 BRA `(.L_x_68) ;  /* 0x0000000800248947 */ /* 0x000fea0003800000 */
[----:B------:R-:W-:Y:S01]  /*41b0*/  BSSY.RECONVERGENT B4, `(.L_x_69) ;  /* 0x0000087000047945 */ /* 0x000fe20003800200 */
[----:B------:R-:W-:Y:S01]  /*41c0*/  IMAD.MOV.U32 R32, RZ, RZ, R22 ;  /* 0x000000ffff207224 */ /* 0x000fe200078e0016 */
[----:B------:R-:W-:-:S07]  /*41d0*/  MOV R30, RZ ;  /* 0x000000ff001e7202 */ /* 0x000fce0000000f00 */
.L_x_70:
[----:B---3--:R-:W-:Y:S01]  /*41e0*/  VIADD R8, R32, 0x1 ;  /* 0x0000000120087836 */ /* 0x008fe20000000000 */
[----:B------:R-:W-:Y:S01]  /*41f0*/  LEA R34, R48, UR45, 0x2 ;  /* 0x0000002d30227c11 */ /* 0x000fe2000f8e10ff */
[C---:B------:R-:W-:Y:S02]  /*4200*/  VIADD R11, R32.reuse, 0x2 ;  /* 0x00000002200b7836 */ /* 0x040fe40000000000 */
[----:B------:R-:W-:Y:S01]  /*4210*/  VIADD R15, R32, 0x3 ;  /* 0x00000003200f7836 */ /* 0x000fe20000000000 */
[----:B------:R-:W-:Y:S01]  /*4220*/  IADD3 R10, PT, PT, R33, R8, RZ ;  /* 0x00000008210a7210 */ /* 0x000fe20007ffe0ff */
[----:B------:R-:W-:Y:S01]  /*4230*/  IMAD.MOV.U32 R12, RZ, RZ, R11 ;  /* 0x000000ffff0c7224 */ /* 0x000fe200078e000b */
[----:B------:R-:W-:Y:S01]  /*4240*/  IADD3 R9, PT, PT, R8, R3, -R26 ;  /* 0x0000000308097210 */ /* 0x000fe20007ffe81a */
[C---:B------:R-:W-:Y:S01]  /*4250*/  VIADD R23, R32.reuse, 0x4 ;  /* 0x0000000420177836 */ /* 0x040fe20000000000 */
[----:B0-----:R-:W-:Y:S01]  /*4260*/  IADD3 R7, PT, PT, R32, 0x5, RZ ;  /* 0x0000000520077810 */ /* 0x001fe20007ffe0ff */
[----:B------:R-:W-:Y:S01]  /*4270*/  VIADD R14, R10, 0x1 ;  /* 0x000000010a0e7836 */ /* 0x000fe20000000000 */
[C---:B------:R-:W-:Y:S01]  /*4280*/  IADD3 R13, PT, PT, R9.reuse, 0x1, RZ ;  /* 0x00000001090d7810 */ /* 0x040fe20007ffe0ff */
[----:B------:R-:W-:Y:S01]  /*4290*/  STL.128 [R1+0x30], R8 ;  /* 0x0000300801007387 */ /* 0x000fe20000100c00 */
[----:B------:R-:W0:Y:S03]  /*42a0*/  LDCU.64 UR6, c[0x0][0x388] ;  /* 0x00007100ff0677ac */ /* 0x000e260008000a00 */
[----:B------:R-:W2:Y:S01]  /*42b0*/  LDL R35, [R34] ;  /* 0x0000000022237983 */ /* 0x000ea20000100800 */
[----:B------:R-:W1:Y:S03]  /*42c0*/  LDCU.64 UR4, c[0x0][0x3a8] ;  /* 0x00007500ff0477ac */ /* 0x000e660008000a00 */
[----:B------:R3:W-:Y:S04]  /*42d0*/  STL.128 [R1+0x30], R12 ;  /* 0x0000300c01007387 */ /* 0x0007e80000100c00 */
[----:B------:R-:W4:Y:S01]  /*42e0*/  LDL R73, [R34] ;  /* 0x0000000022497983 */ /* 0x000f220000100800 */
[----:B------:R-:W-:Y:S01]  /*42f0*/  MOV R20, R15 ;  /* 0x0000000f00147202 */ /* 0x000fe20000000f00 */
[----:B------:R-:W-:-:S02]  /*4300*/  VIADD R21, R9, 0x2 ;  /* 0x0000000209157836 */ /* 0x000fc40000000000 */
[----:B------:R-:W-:-:S05]  /*4310*/  VIADD R22, R10, 0x2 ;  /* 0x000000020a167836 */ /* 0x000fca0000000000 */
[----:B------:R5:W-:Y:S04]  /*4320*/  STL.128 [R1+0x30], R20 ;  /* 0x0000301401007387 */ /* 0x000be80000100c00 */
[----:B------:R-:W4:Y:S01]  /*4330*/  LDL R71, [R34] ;  /* 0x0000000022477983 */ /* 0x000f220000100800 */
[----:B------:R-:W-:Y:S01]  /*4340*/  IMAD.MOV.U32 R4, RZ, RZ, R23 ;  /* 0x000000ffff047224 */ /* 0x000fe200078e0017 */
[----:B------:R-:W-:Y:S01]  /*4350*/  IADD3 R6, PT, PT, R10, 0x3, RZ ;  /* 0x000000030a067810 */ /* 0x000fe20007ffe0ff */
[----:B------:R-:W-:-:S05]  /*4360*/  VIADD R5, R9, 0x3 ;  /* 0x0000000309057836 */ /* 0x000fca0000000000 */
[----:B------:R0:W-:Y:S04]  /*4370*/  STL.128 [R1+0x30], R4 ;  /* 0x0000300401007387 */ /* 0x0001e80000100c00 */
[----:B------:R-:W4:Y:S01]  /*4380*/  LDL R77, [R34] ;  /* 0x00000000224d7983 */ /* 0x000f220000100800 */
[----:B---3--:R-:W-:Y:S01]  /*4390*/  VIADD R15, R32, 0x6 ;  /* 0x00000006200f7836 */ /* 0x008fe20000000000 */
[----:B------:R-:W-:Y:S01]  /*43a0*/  IADD3 R13, PT, PT, R9, 0x4, RZ ;  /* 0x00000004090d7810 */ /* 0x000fe20007ffe0ff */
[----:B------:R-:W-:Y:S02]  /*43b0*/  IMAD.MOV.U32 R12, RZ, RZ, R7 ;  /* 0x000000ffff0c7224 */ /* 0x000fe400078e0007 */
[----:B------:R-:W-:-:S05]  /*43c0*/  VIADD R14, R10, 0x4 ;  /* 0x000000040a0e7836 */ /* 0x000fca0000000000 */
[----:B------:R-:W-:Y:S04]  /*43d0*/  STL.128 [R1+0x30], R12 ;  /* 0x0000300c01007387 */ /* 0x000fe80000100c00 */
[----:B------:R-:W3:Y:S01]  /*43e0*/  LDL R79, [R34] ;  /* 0x00000000224f7983 */ /* 0x000ee20000100800 */
[C---:B-----5:R-:W-:Y:S01]  /*43f0*/  VIADD R23, R32.reuse, 0x7 ;  /* 0x0000000720177836 */ /* 0x060fe20000000000 */
[----:B------:R-:W-:Y:S01]  /*4400*/  MOV R20, R15 ;  /* 0x0000000f00147202 */ /* 0x000fe20000000f00 */
[----:B------:R-:W-:Y:S01]  /*4410*/  VIADD R21, R9, 0x5 ;  /* 0x0000000509157836 */ /* 0x000fe20000000000 */
[----:B0-----:R-:W-:Y:S01]  /*4420*/  IADD3 R7, PT, PT, R32, 0x8, RZ ;  /* 0x0000000820077810 */ /* 0x001fe20007ffe0ff */
[C---:B------:R-:W-:Y:S01]  /*4430*/  VIADD R22, R10.reuse, 0x5 ;  /* 0x000000050a167836 */ /* 0x040fe20000000000 */
[----:B------:R-:W-:Y:S01]  /*4440*/  IADD3 R6, PT, PT, R10, 0x6, RZ ;  /* 0x000000060a067810 */ /* 0x000fe20007ffe0ff */
[----:B------:R-:W-:-:S02]  /*4450*/  IMAD.MOV.U32 R4, RZ, RZ, R23 ;  /* 0x000000ffff047224 */ /* 0x000fc400078e0017 */
[C---:B------:R-:W-:Y:S01]  /*4460*/  VIADD R5, R9.reuse, 0x6 ;  /* 0x0000000609057836 */ /* 0x040fe20000000000 */
[----:B------:R-:W-:Y:S01]  /*4470*/  STL.128 [R1+0x30], R20 ;  /* 0x0000301401007387 */ /* 0x000fe20000100c00 */
[----:B------:R-:W-:Y:S01]  /*4480*/  VIADD R11, R32, 0x9 ;  /* 0x00000009200b7836 */ /* 0x000fe20000000000 */
[----:B------:R-:W-:Y:S01]  /*4490*/  IADD3 R9, PT, PT, R9, 0x7, RZ ;  /* 0x0000000709097810 */ /* 0x000fe20007ffe0ff */
[----:B------:R-:W-:Y:S01]  /*44a0*/  IMAD.MOV.U32 R8, RZ, RZ, R7 ;  /* 0x000000ffff087224 */ /* 0x000fe200078e0007 */
[----:B------:R-:W5:Y:S01]  /*44b0*/  LDL R81, [R34] ;  /* 0x0000000022517983 */ /* 0x000f620000100800 */
[----:B------:R-:W-:-:S03]  /*44c0*/  VIADD R10, R10, 0x7 ;  /* 0x000000070a0a7836 */ /* 0x000fc60000000000 */
[----:B------:R2:W-:Y:S04]  /*44d0*/  STL.128 [R1+0x30], R4 ;  /* 0x0000300401007387 */ /* 0x0005e80000100c00 */
[----:B------:R-:W5:Y:S04]  /*44e0*/  LDL R83, [R34] ;  /* 0x0000000022537983 */ /* 0x000f680000100800 */
[----:B------:R0:W-:Y:S04]  /*44f0*/  STL.128 [R1+0x30], R8 ;  /* 0x0000300801007387 */ /* 0x0001e80000100c00 */
[----:B------:R4:W5:Y:S01]  /*4500*/  LDL R85, [R34] ;  /* 0x0000000022557983 */ /* 0x0009620000100800 */
[C---:B------:R-:W-:Y:S01]  /*4510*/  IMAD R32, R75.reuse, 0x4, R48 ;  /* 0x000000044b207824 */ /* 0x040fe200078e0230 */
[----:B------:R-:W-:Y:S01]  /*4520*/  IADD3 R30, PT, PT, R30, 0x8, RZ ;  /* 0x000000081e1e7810 */ /* 0x000fe20007ffe0ff */
[----:B------:R-:W-:-:S03]  /*4530*/  VIADD R75, R75, 0x8 ;  /* 0x000000084b4b7836 */ /* 0x000fc60000000000 */
[----:B------:R-:W-:-:S05]  /*4540*/  LEA R32, R32, R53, 0x3 ;  /* 0x0000003520207211 */ /* 0x000fca00078e18ff */
[----:B------:R-:W4:Y:S04]  /*4550*/  LDS.64 R12, [R32] ;  /* 0x00000000200c7984 */ /* 0x000f280000000a00 */
[----:B------:R-:W4:Y:S01]  /*4560*/  LDS.64 R14, [R32+0x20] ;  /* 0x00002000200e7984 */ /* 0x000f220000000a00 */
[----:B--2---:R-:W-:Y:S01]  /*4570*/  SHF.R.S32.HI R4, RZ, 0x1f, R35 ;  /* 0x0000001fff047819 */ /* 0x004fe20000011423 */
[----:B0-----:R-:W-:-:S04]  /*4580*/  IMAD.WIDE.U32 R8, R35, UR6, R50 ;  /* 0x0000000623087c25 */ /* 0x001fc8000f8e0032 */
[----:B------:R-:W-:Y:S01]  /*4590*/  IMAD R10, R4, UR6, RZ ;  /* 0x00000006040a7c24 */ /* 0x000fe2000f8e02ff */
[----:B-1----:R-:W-:Y:S01]  /*45a0*/  LEA R22, P0, R8, UR4, 0x3 ;  /* 0x0000000408167c11 */ /* 0x002fe2000f8018ff */
[----:B------:R-:W0:Y:S01]  /*45b0*/  LDS.64 R4, [R32+0x40] ;  /* 0x0000400020047984 */ /* 0x000e220000000a00 */
[----:B----4-:R-:W-:Y:S01]  /*45c0*/  SHF.R.S32.HI R6, RZ, 0x1f, R73 ;  /* 0x0000001fff067819 */ /* 0x010fe20000011449 */
[----:B------:R-:W-:Y:S02]  /*45d0*/  IMAD R23, R35, UR7, R10 ;  /* 0x0000000723177c24 */ /* 0x000fe4000f8e020a */
[----:B------:R-:W-:Y:S01]  /*45e0*/  IMAD.WIDE.U32 R20, R73, UR6, R50 ;  /* 0x0000000649147c25 */ /* 0x000fe2000f8e0032 */
[----:B------:R-:W1:Y:S03]  /*45f0*/  LDS.64 R10, [R32+0x60] ;  /* 0x00006000200a7984 */ /* 0x000e660000000a00 */
[----:B------:R-:W-:Y:S01]  /*4600*/  IMAD R6, R6, UR6, RZ ;  /* 0x0000000606067c24 */ /* 0x000fe2000f8e02ff */
[----:B------:R-:W-:Y:S01]  /*4610*/  LEA R34, P1, R20, UR4, 0x3 ;  /* 0x0000000414227c11 */ /* 0x000fe2000f8218ff */
[----:B------:R-:W-:-:S02]  /*4620*/  IMAD.IADD R23, R9, 0x1, R23 ;  /* 0x0000000109177824 */ /* 0x000fc400078e0217 */
[----:B------:R-:W-:Y:S01]  /*4630*/  IMAD R35, R73, UR7, R6 ;  /* 0x0000000749237c24 */ /* 0x000fe2000f8e0206 */
[----:B------:R-:W-:Y:S01]  /*4640*/  SHF.R.S32.HI R6, RZ, 0x1f, R71 ;  /* 0x0000001fff067819 */ /* 0x000fe20000011447 */
[----:B------:R-:W-:Y:S02]  /*4650*/  LDS.64 R72, [R32+0xc0] ;  /* 0x0000c00020487984 */ /* 0x000fe40000000a00 */
[----:B------:R-:W-:Y:S01]  /*4660*/  IMAD.IADD R9, R21, 0x1, R35 ;  /* 0x0000000115097824 */ /* 0x000fe200078e0223 */
[----:B------:R-:W-:Y:S01]  /*4670*/  LEA.HI.X R23, R8, UR5, R23, 0x3, P0 ;  /* 0x0000000508177c11 */ /* 0x000fe200080f1c17 */
[----:B------:R-:W-:-:S03]  /*4680*/  IMAD R6, R6, UR6, RZ ;  /* 0x0000000606067c24 */ /* 0x000fc6000f8e02ff */
[----:B------:R-:W-:Y:S01]  /*4690*/  LEA.HI.X R35, R20, UR5, R9, 0x3, P1 ;  /* 0x0000000514237c11 */ /* 0x000fe200088f1c09 */
[C---:B------:R-:W-:Y:S01]  /*46a0*/  IMAD.WIDE.U32 R8, R71.reuse, UR6, R50 ;  /* 0x0000000647087c25 */ /* 0x040fe2000f8e0032 */
[----:B------:R2:W-:Y:S03]  /*46b0*/  STG.E.64 desc[UR36][R22.64], R12 ;  /* 0x0000000c16007986 */ /* 0x0005e6000c101b24 */
[----:B------:R-:W-:Y:S01]  /*46c0*/  IMAD R71, R71, UR7, R6 ;  /* 0x0000000747477c24 */ /* 0x000fe2000f8e0206 */
[----:B------:R-:W-:Y:S01]  /*46d0*/  SHF.R.S32.HI R6, RZ, 0x1f, R77 ;  /* 0x0000001fff067819 */ /* 0x000fe2000001144d */
[----:B------:R-:W-:Y:S01]  /*46e0*/  LDS.64 R22, [R32+0xe0] ;  /* 0x0000e00020167984 */ /* 0x000fe20000000a00 */
[----:B------:R-:W-:Y:S02]  /*46f0*/  LEA R20, P0, R8, UR4, 0x3 ;  /* 0x0000000408147c11 */ /* 0x000fe4000f8018ff */
[----:B------:R-:W-:Y:S01]  /*4700*/  IADD3 R9, PT, PT, R9, R71, RZ ;  /* 0x0000004709097210 */ /* 0x000fe20007ffe0ff */
[----:B------:R-:W-:Y:S01]  /*4710*/  IMAD R6, R6, UR6, RZ ;  /* 0x0000000606067c24 */ /* 0x000fe2000f8e02ff */
[----:B------:R4:W-:Y:S01]  /*4720*/  STG.E.64 desc[UR36][R34.64], R14 ;  /* 0x0000000e22007986 */ /* 0x0009e2000c101b24 */
[----:B------:R-:W-:Y:S01]  /*4730*/  IMAD.WIDE.U32 R70, R77, UR6, R50 ;  /* 0x000000064d467c25 */ /* 0x000fe2000f8e0032 */
[----:B------:R-:W-:-:S02]  /*4740*/  LEA.HI.X R21, R8, UR5, R9, 0x3, P0 ;  /* 0x0000000508157c11 */ /* 0x000fc400080f1c09 */
[----:B------:R-:W5:Y:S01]  /*4750*/  LDS.64 R8, [R32+0x80] ;  /* 0x0000800020087984 */ /* 0x000f620000000a00 */
[----:B------:R-:W-:Y:S01]  /*4760*/  IMAD R87, R77, UR7, R6 ;  /* 0x000000074d577c24 */ /* 0x000fe2000f8e0206 */
[----:B--2---:R-:W-:Y:S02]  /*4770*/  LEA R12, P0, R70, UR4, 0x3 ;  /* 0x00000004460c7c11 */ /* 0x004fe4000f8018ff */
[----:B---3--:R-:W-:Y:S01]  /*4780*/  SHF.R.S32.HI R6, RZ, 0x1f, R79 ;  /* 0x0000001fff067819 */ /* 0x008fe2000001144f */
[----:B------:R-:W2:Y:S01]  /*4790*/  LDS.64 R76, [R32+0xa0] ;  /* 0x0000a000204c7984 */ /* 0x000ea20000000a00 */
[----:B------:R-:W-:-:S03]  /*47a0*/  IMAD.IADD R13, R71, 0x1, R87 ;  /* 0x00000001470d7824 */ /* 0x000fc600078e0257 */
[----:B------:R-:W-:Y:S01]  /*47b0*/  IMAD R6, R6, UR6, RZ ;  /* 0x0000000606067c24 */ /* 0x000fe2000f8e02ff */
[----:B0-----:R0:W-:Y:S01]  /*47c0*/  STG.E.64 desc[UR36][R20.64], R4 ;  /* 0x0000000414007986 */ /* 0x0011e2000c101b24 */
[----:B----4-:R-:W-:Y:S01]  /*47d0*/  IMAD.WIDE.U32 R14, R79, UR6, R50 ;  /* 0x000000064f0e7c25 */ /* 0x010fe2000f8e0032 */
[----:B------:R-:W-:-:S03]  /*47e0*/  LEA.HI.X R13, R70, UR5, R13, 0x3, P0 ;  /* 0x00000005460d7c11 */ /* 0x000fc600080f1c0d */
[----:B------:R-:W-:Y:S01]  /*47f0*/  IMAD R35, R79, UR7, R6 ;  /* 0x000000074f237c24 */ /* 0x000fe2000f8e0206 */
[----:B------:R-:W-:Y:S01]  /*4800*/  LEA R34, P0, R14, UR4, 0x3 ;  /* 0x000000040e227c11 */ /* 0x000fe2000f8018ff */
[----:B-1----:R1:W-:Y:S01]  /*4810*/  STG.E.64 desc[UR36][R12.64], R10 ;  /* 0x0000000a0c007986 */ /* 0x0023e2000c101b24 */
[----:B-----5:R-:W-:Y:S01]  /*4820*/  SHF.R.S32.HI R6, RZ, 0x1f, R81 ;  /* 0x0000001fff067819 */ /* 0x020fe20000011451 */
[----:B------:R-:W-:-:S05]  /*4830*/  IMAD.IADD R35, R15, 0x1, R35 ;  /* 0x000000010f237824 */ /* 0x000fca00078e0223 */
[----:B------:R-:W-:Y:S01]  /*4840*/  LEA.HI.X R35, R14, UR5, R35, 0x3, P0 ;  /* 0x000000050e237c11 */ /* 0x000fe200080f1c23 */
[----:B------:R-:W-:Y:S01]  /*4850*/  IMAD R14, R6, UR6, RZ ;  /* 0x00000006060e7c24 */ /* 0x000fe2000f8e02ff */
[----:B------:R-:W-:Y:S01]  /*4860*/  SHF.R.S32.HI R15, RZ, 0x1f, R83 ;  /* 0x0000001fff0f7819 */ /* 0x000fe20000011453 */
[----:B0-----:R-:W-:-:S04]  /*4870*/  IMAD.WIDE.U32 R4, R81, UR6, R50 ;  /* 0x0000000651047c25 */ /* 0x001fc8000f8e0032 */
[----:B------:R-:W-:Y:S01]  /*4880*/  IMAD R32, R15, UR6, RZ ;  /* 0x000000060f207c24 */ /* 0x000fe2000f8e02ff */
[----:B------:R-:W-:Y:S01]  /*4890*/  LEA R20, P0, R4, UR4, 0x3 ;  /* 0x0000000404147c11 */ /* 0x000fe2000f8018ff */
[----:B------:R-:W-:Y:S01]  /*48a0*/  IMAD R81, R81, UR7, R14 ;  /* 0x0000000751517c24 */ /* 0x000fe2000f8e020e */
[----:B------:R-:W-:Y:S01]  /*48b0*/  SHF.R.S32.HI R6, RZ, 0x1f, R85 ;  /* 0x0000001fff067819 */ /* 0x000fe20000011455 */
[C---:B------:R-:W-:Y:S02]  /*48c0*/  IMAD R21, R83.reuse, UR7, R32 ;  /* 0x0000000753157c24 */ /* 0x040fe4000f8e0220 */
[--C-:B------:R-:W-:Y:S01]  /*48d0*/  IMAD.WIDE.U32 R14, R83, UR6, R50.reuse ;  /* 0x00000006530e7c25 */ /* 0x100fe2000f8e0032 */
[----:B------:R-:W-:Y:S01]  /*48e0*/  IADD3 R5, PT, PT, R5, R81, RZ ;  /* 0x0000005105057210 */ /* 0x000fe20007ffe0ff */
[----:B------:R3:W-:Y:S02]  /*48f0*/  STG.E.64 desc[UR36][R34.64], R8 ;  /* 0x0000000822007986 */ /* 0x0007e4000c101b24 */
[----:B------:R-:W-:Y:S01]  /*4900*/  IMAD R6, R6, UR6, RZ ;  /* 0x0000000606067c24 */ /* 0x000fe2000f8e02ff */
[----:B-1----:R-:W-:Y:S01]  /*4910*/  LEA R12, P1, R14, UR4, 0x3 ;  /* 0x000000040e0c7c11 */ /* 0x002fe2000f8218ff */
[----:B------:R-:W-:-:S04]  /*4920*/  IMAD.WIDE.U32 R10, R85, UR6, R50 ;  /* 0x00000006550a7c25 */ /* 0x000fc8000f8e0032 */
[----:B------:R-:W-:Y:S01]  /*4930*/  IMAD R85, R85, UR7, R6 ;  /* 0x0000000755557c24 */ /* 0x000fe2000f8e0206 */
[----:B------:R-:W-:Y:S01]  /*4940*/  IADD3 R6, PT, PT, -R27, UR47, -R26 ;  /* 0x0000002f1b067c10 */ /* 0x000fe2000fffe91a */
[----:B------:R-:W-:Y:S01]  /*4950*/  IMAD.IADD R13, R15, 0x1, R21 ;  /* 0x000000010f0d7824 */ /* 0x000fe200078e0215 */
[----:B------:R-:W-:Y:S01]  /*4960*/  LEA.HI.X R21, R4, UR5, R5, 0x3, P0 ;  /* 0x0000000504157c11 */ /* 0x000fe200080f1c05 */
[----:B------:R-:W-:Y:S01]  /*4970*/  IMAD.IADD R5, R11, 0x1, R85 ;  /* 0x000000010b057824 */ /* 0x000fe200078e0255 */
[----:B------:R-:W-:Y:S01]  /*4980*/  LEA R4, P0, R10, UR4, 0x3 ;  /* 0x000000040a047c11 */ /* 0x000fe2000f8018ff */
[----:B------:R-:W-:Y:S01]  /*4990*/  IMAD.MOV.U32 R32, RZ, RZ, R7 ;  /* 0x000000ffff207224 */ /* 0x000fe200078e0007 */
[----:B------:R-:W-:Y:S01]  /*49a0*/  LEA.HI.X R13, R14, UR5, R13, 0x3, P1 ;  /* 0x000000050e0d7c11 */ /* 0x000fe200088f1c0d */
[----:B--2---:R3:W-:Y:S01]  /*49b0*/  STG.E.64 desc[UR36][R20.64], R76 ;  /* 0x0000004c14007986 */ /* 0x0047e2000c101b24 */
[----:B------:R-:W-:Y:S02]  /*49c0*/  LEA.HI.X R5, R10, UR5, R5, 0x3, P0 ;  /* 0x000000050a057c11 */ /* 0x000fe400080f1c05 */
[----:B------:R-:W-:Y:S01]  /*49d0*/  LOP3.LUT R11, R6, 0xfffffff8, RZ, 0xc0, !PT ;  /* 0xfffffff8060b7812 */ /* 0x000fe200078ec0ff */
[----:B------:R3:W-:Y:S03]  /*49e0*/  STG.E.64 desc[UR36][R12.64], R72 ;  /* 0x000000480c007986 */ /* 0x0007e6000c101b24 */
[----:B------:R-:W-:Y:S01]  /*49f0*/  ISETP.NE.AND P0, PT, R30, R11, PT ;  /* 0x0000000b1e00720c */ /* 0x000fe20003f05270 */
[----:B------:R3:W-:-:S12]  /*4a00*/  STG.E.64 desc[UR36][R4.64], R22 ;  /* 0x0000001604007986 */ /* 0x0007d8000c101b24 */
[----:B------:R-:W-:Y:S05]  /*4a10*/  @P0 BRA `(.L_x_70) ;  /* 0xfffffff400f00947 */ /* 0x000fea000383ffff */
[----:B------:R-:W-:Y:S05]  /*4a20*/  BSYNC.RECONVERGENT B4 ;  /* 0x0000000000047941 */ /* 0x000fea0003800200 */
.L_x_69:
[----:B---3--:R-:W-:-:S07]  /*4a30*/  MOV R22, R7 ;  /* 0x0000000700167202 */ /* 0x008fce0000000f00 */
.L_x_68:
[----:B------:R-:W-:Y:S05]  /*4a40*/  BSYNC.RECONVERGENT B3 ;  /* 0x0000000000037941 */ /* 0x000fea0003800200 */
.L_x_67:
[----:B------:R-:W-:-:S04]  /*4a50*/  IADD3 R4, PT, PT, -R27, UR47, -R26 ;  /* 0x0000002f1b047c10 */ /* 0x000fc8000fffe91a */
[----:B------:R-:W-:-:S13]  /*4a60*/  LOP3.LUT P0, RZ, R4, 0x7, RZ, 0xc0, !PT ;  /* 0x0000000704ff7812 */ /* 0x000fda000780c0ff */
[----:B------:R-:W-:Y:S05]  /*4a70*/  @!P0 BRA `(.L_x_66) ;  /* 0x0000000800548947 */ /* 0x000fea0003800000 */
[----:B------:R-:W1:Y:S01]  /*4a80*/  LDC.U16 R32, c[0x0][0x390] ;  /* 0x0000e400ff207b82 */ /* 0x000e620000000400 */
[----:B------:R-:W-:Y:S01]  /*4a90*/  IMAD.IADD R4, R24, 0x1, R31 ;  /* 0x0000000118047824 */ /* 0x000fe200078e021f */
[----:B------:R-:W-:Y:S04]  /*4aa0*/  BSSY.RECONVERGENT B3, `(.L_x_71) ;  /* 0x000004b000037945 */ /* 0x000fe80003800200 */
[----:B------:R-:W-:-:S05]  /*4ab0*/  LOP3.LUT R5, RZ, R4, RZ, 0x33, !PT ;  /* 0x00000004ff057212 */ /* 0x000fca00078e33ff */
[----:B-1----:R-:W-:-:S05]  /*4ac0*/  IMAD.IADD R5, R32, 0x1, R5 ;  /* 0x0000000120057824 */ /* 0x002fca00078e0205 */
[----:B------:R-:W-:-:S04]  /*4ad0*/  LOP3.LUT R5, R5, 0x7, RZ, 0xc0, !PT ;  /* 0x0000000705057812 */ /* 0x000fc800078ec0ff */
[C---:B------:R-:W-:Y:S02]  /*4ae0*/  IADD3 R4, PT, PT, R5.reuse, -0x1, RZ ;  /* 0xffffffff05047810 */ /* 0x040fe40007ffe0ff */
[----:B------:R-:W-:Y:S02]  /*4af0*/  LOP3.LUT P0, RZ, R5, 0x3, RZ, 0xc0, !PT ;  /* 0x0000000305ff7812 */ /* 0x000fe4000780c0ff */
[----:B------:R-:W-:-:S13]  /*4b00*/  ISETP.GE.U32.AND P1, PT, R4, 0x3, PT ;  /* 0x000000030400780c */ /* 0x000fda0003f26070 */
[----:B------:R-:W-:Y:S05]  /*4b10*/  @!P1 BRA `(.L_x_72) ;  /* 0x00000004000c9947 */ /* 0x000fea0003800000 */
[----:B------:R-:W-:Y:S01]  /*4b20*/  VIADD R4, R22, 0x1 ;  /* 0x0000000116047836 */ /* 0x000fe20000000000 */
[----:B------:R-:W-:Y:S01]  /*4b30*/  LEA R34, R48, UR45, 0x2 ;  /* 0x0000002d30227c11 */ /* 0x000fe2000f8e10ff */
[C---:B0-----:R-:W-:Y:S02]  /*4b40*/  VIADD R7, R22.reuse, 0x2 ;  /* 0x0000000216077836 */ /* 0x041fe40000000000 */
[----:B------:R-:W-:Y:S01]  /*4b50*/  VIADD R11, R22, 0x3 ;  /* 0x00000003160b7836 */ /* 0x000fe20000000000 */
[----:B------:R-:W-:Y:S01]  /*4b60*/  IADD3 R5, PT, PT, R4, R3, -R26 ;  /* 0x0000000304057210 */ /* 0x000fe20007ffe81a */
[C---:B------:R-:W-:Y:S01]  /*4b70*/  VIADD R15, R22.reuse, 0x4 ;  /* 0x00000004160f7836 */ /* 0x040fe20000000000 */
[----:B------:R-:W-:Y:S01]  /*4b80*/  IADD3 R6, PT, PT, R33, R4, RZ ;  /* 0x0000000421067210 */ /* 0x000fe20007ffe0ff */
[----:B------:R-:W0:Y:S04]  /*4b90*/  LDCU.64 UR4, c[0x0][0x388] ;  /* 0x00007100ff0477ac */ /* 0x000e280008000a00 */
[----:B------:R1:W-:Y:S01]  /*4ba0*/  STL.128 [R1+0x30], R4 ;  /* 0x0000300401007387 */ /* 0x0003e20000100c00 */
[----:B------:R-:W-:Y:S01]  /*4bb0*/  IADD3 R23, PT, PT, R22, 0x5, RZ ;  /* 0x0000000516177810 */ /* 0x000fe20007ffe0ff */
[----:B------:R-:W2:Y:S02]  /*4bc0*/  LDCU.64 UR6, c[0x0][0x3a8] ;  /* 0x00007500ff0677ac */ /* 0x000ea40008000a00 */
[----:B------:R-:W3:Y:S01]  /*4bd0*/  LDL R35, [R34] ;  /* 0x0000000022237983 */ /* 0x000ee20000100800 */
[----:B------:R-:W-:Y:S01]  /*4be0*/  IMAD.MOV.U32 R8, RZ, RZ, R7 ;  /* 0x000000ffff087224 */ /* 0x000fe200078e0007 */
[C---:B------:R-:W-:Y:S01]  /*4bf0*/  IADD3 R9, PT, PT, R5.reuse, 0x1, RZ ;  /* 0x0000000105097810 */ /* 0x040fe20007ffe0ff */
[----:B------:R-:W-:Y:S01]  /*4c00*/  VIADD R10, R6, 0x1 ;  /* 0x00000001060a7836 */ /* 0x000fe20000000000 */
[----:B------:R-:W-:Y:S01]  /*4c10*/  MOV R12, R11 ;  /* 0x0000000b000c7202 */ /* 0x000fe20000000f00 */
[----:B------:R-:W-:-:S02]  /*4c20*/  VIADD R13, R5, 0x2 ;  /* 0x00000002050d7836 */ /* 0x000fc40000000000 */
[C---:B------:R-:W-:Y:S01]  /*4c30*/  VIADD R14, R6.reuse, 0x2 ;  /* 0x00000002060e7836 */ /* 0x040fe20000000000 */
[----:B------:R-:W-:Y:S01]  /*4c40*/  STL.128 [R1+0x30], R8 ;  /* 0x0000300801007387 */ /* 0x000fe20000100c00 */
[----:B------:R-:W-:Y:S01]  /*4c50*/  IMAD.MOV.U32 R20, RZ, RZ, R15 ;  /* 0x000000ffff147224 */ /* 0x000fe200078e000f */
[----:B------:R-:W-:Y:S01]  /*4c60*/  IADD3 R22, PT, PT, R6, 0x3, RZ ;  /* 0x0000000306167810 */ /* 0x000fe20007ffe0ff */
[----:B------:R-:W-:Y:S01]  /*4c70*/  VIADD R21, R5, 0x3 ;  /* 0x0000000305157836 */ /* 0x000fe20000000000 */
[----:B------:R-:W4:Y:S04]  /*4c80*/  LDL R71, [R34] ;  /* 0x0000000022477983 */ /* 0x000f280000100800 */
[----:B------:R3:W-:Y:S04]  /*4c90*/  STL.128 [R1+0x30], R12 ;  /* 0x0000300c01007387 */ /* 0x0007e80000100c00 */
[----:B------:R-:W5:Y:S04]  /*4ca0*/  LDL R77, [R34] ;  /* 0x00000000224d7983 */ /* 0x000f680000100800 */
[----:B------:R2:W-:Y:S04]  /*4cb0*/  STL.128 [R1+0x30], R20 ;  /* 0x0000301401007387 */ /* 0x0005e80000100c00 */
[----:B------:R2:W5:Y:S01]  /*4cc0*/  LDL R79, [R34] ;  /* 0x00000000224f7983 */ /* 0x0005620000100800 */
[----:B-1----:R-:W-:-:S02]  /*4cd0*/  IMAD R4, R75, 0x4, R48 ;  /* 0x000000044b047824 */ /* 0x002fc400078e0230 */
[----:B------:R-:W-:Y:S02]  /*4ce0*/  VIADD R75, R75, 0x4 ;  /* 0x000000044b4b7836 */ /* 0x000fe40000000000 */
[----:B------:R-:W-:-:S05]  /*4cf0*/  IMAD R30, R4, 0x8, R53 ;  /* 0x00000008041e7824 */ /* 0x000fca00078e0235 */
[----:B------:R-:W1:Y:S04]  /*4d00*/  LDS.64 R8, [R30] ;  /* 0x000000001e087984 */ /* 0x000e680000000a00 */
[----:B------:R-:W1:Y:S04]  /*4d10*/  LDS.64 R6, [R30+0x20] ;  /* 0x000020001e067984 */ /* 0x000e680000000a00 */
[----:B------:R-:W1:Y:S04]  /*4d20*/  LDS.64 R4, [R30+0x40] ;  /* 0x000040001e047984 */ /* 0x000e680000000a00 */
[----:B------:R-:W1:Y:S01]  /*4d30*/  LDS.64 R10, [R30+0x60] ;  /* 0x000060001e0a7984 */ /* 0x000e620000000a00 */
[----:B---3--:R-:W-:-:S05]  /*4d40*/  SHF.R.S32.HI R12, RZ, 0x1f, R35 ;  /* 0x0000001fff0c7819 */ /* 0x008fca0000011423 */
[----:B0-----:R-:W-:Y:S02]  /*4d50*/  IMAD R14, R12, UR4, RZ ;  /* 0x000000040c0e7c24 */ /* 0x001fe4000f8e02ff */
[----:B------:R-:W-:-:S04]  /*4d60*/  IMAD.WIDE.U32 R12, R35, UR4, R50 ;  /* 0x00000004230c7c25 */ /* 0x000fc8000f8e0032 */
[----:B--2---:R-:W-:Y:S01]  /*4d70*/  IMAD R21, R35, UR5, R14 ;  /* 0x0000000523157c24 */ /* 0x004fe2000f8e020e */
[----:B------:R-:W-:Y:S01]  /*4d80*/  LEA R34, P1, R12, UR6, 0x3 ;  /* 0x000000060c227c11 */ /* 0x000fe2000f8218ff */
[----:B----4-:R-:W-:Y:S01]  /*4d90*/  IMAD.WIDE.U32 R72, R71, UR4, R50 ;  /* 0x0000000447487c25 */ /* 0x010fe2000f8e0032 */
[----:B------:R-:W-:Y:S02]  /*4da0*/  SHF.R.S32.HI R14, RZ, 0x1f, R71 ;  /* 0x0000001fff0e7819 */ /* 0x000fe40000011447 */
[----:B------:R-:W-:-:S03]  /*4db0*/  IADD3 R21, PT, PT, R13, R21, RZ ;  /* 0x000000150d157210 */ /* 0x000fc60007ffe0ff */
[----:B------:R-:W-:Y:S01]  /*4dc0*/  IMAD R14, R14, UR4, RZ ;  /* 0x000000040e0e7c24 */ /* 0x000fe2000f8e02ff */
[----:B-----5:R-:W-:Y:S02]  /*4dd0*/  SHF.R.S32.HI R13, RZ, 0x1f, R77 ;  /* 0x0000001fff0d7819 */ /* 0x020fe4000001144d */
[----:B------:R-:W-:Y:S01]  /*4de0*/  LEA.HI.X R35, R12, UR7, R21, 0x3, P1 ;  /* 0x000000070c237c11 */ /* 0x000fe200088f1c15 */
[----:B------:R-:W-:Y:S02]  /*4df0*/  IMAD R21, R71, UR5, R14 ;  /* 0x0000000547157c24 */ /* 0x000fe4000f8e020e */
[----:B------:R-:W-:Y:S02]  /*4e00*/  IMAD R20, R13, UR4, RZ ;  /* 0x000000040d147c24 */ /* 0x000fe4000f8e02ff */
[C---:B------:R-:W-:Y:S01]  /*4e10*/  IMAD.WIDE.U32 R70, R77.reuse, UR4, R50 ;  /* 0x000000044d467c25 */ /* 0x040fe2000f8e0032 */
[----:B------:R-:W-:Y:S01]  /*4e20*/  SHF.R.S32.HI R12, RZ, 0x1f, R79 ;  /* 0x0000001fff0c7819 */ /* 0x000fe2000001144f */
[----:B-1----:R1:W-:Y:S02]  /*4e30*/  STG.E.64 desc[UR36][R34.64], R8 ;  /* 0x0000000822007986 */ /* 0x0023e4000c101b24 */
[----:B------:R-:W-:Y:S01]  /*4e40*/  IMAD R13, R77, UR5, R20 ;  /* 0x000000054d0d7c24 */ /* 0x000fe2000f8e0214 */
[----:B------:R-:W-:Y:S01]  /*4e50*/  LEA R20, P1, R72, UR6, 0x3 ;  /* 0x0000000648147c11 */ /* 0x000fe2000f8218ff */
[----:B------:R-:W-:-:S02]  /*4e60*/  IMAD R12, R12, UR4, RZ ;  /* 0x000000040c0c7c24 */ /* 0x000fc4000f8e02ff */
[----:B------:R-:W-:Y:S02]  /*4e70*/  IMAD.IADD R21, R73, 0x1, R21 ;  /* 0x0000000149157824 */ /* 0x000fe400078e0215 */
[----:B------:R-:W-:-:S03]  /*4e80*/  IMAD.WIDE.U32 R22, R79, UR4, R50 ;  /* 0x000000044f167c25 */ /* 0x000fc6000f8e0032 */
[----:B------:R-:W-:Y:S01]  /*4e90*/  LEA.HI.X R21, R72, UR7, R21, 0x3, P1 ;  /* 0x0000000748157c11 */ /* 0x000fe200088f1c15 */
[----:B------:R-:W-:Y:S01]  /*4ea0*/  IMAD R79, R79, UR5, R12 ;  /* 0x000000054f4f7c24 */ /* 0x000fe2000f8e020c */
[----:B------:R-:W-:Y:S01]  /*4eb0*/  LEA R12, P2, R70, UR6, 0x3 ;  /* 0x00000006460c7c11 */ /* 0x000fe2000f8418ff */
[----:B------:R-:W-:Y:S01]  /*4ec0*/  IMAD.IADD R13, R71, 0x1, R13 ;  /* 0x00000001470d7824 */ /* 0x000fe200078e020d */
[----:B------:R-:W-:Y:S01]  /*4ed0*/  LEA R72, P1, R22, UR6, 0x3 ;  /* 0x0000000616487c11 */ /* 0x000fe2000f8218ff */
[----:B------:R1:W-:Y:S01]  /*4ee0*/  STG.E.64 desc[UR36][R20.64], R6 ;  /* 0x0000000614007986 */ /* 0x0003e2000c101b24 */
[----:B------:R-:W-:Y:S02]  /*4ef0*/  IADD3 R23, PT, PT, R23, R79, RZ ;  /* 0x0000004f17177210 */ /* 0x000fe40007ffe0ff */
[----:B------:R-:W-:Y:S02]  /*4f00*/  LEA.HI.X R13, R70, UR7, R13, 0x3, P2 ;  /* 0x00000007460d7c11 */ /* 0x000fe400090f1c0d */
[----:B------:R-:W-:Y:S01]  /*4f10*/  LEA.HI.X R73, R22, UR7, R23, 0x3, P1 ;  /* 0x0000000716497c11 */ /* 0x000fe200088f1c17 */
[----:B------:R-:W-:-:S02]  /*4f20*/  IMAD.MOV.U32 R22, RZ, RZ, R15 ;  /* 0x000000ffff167224 */ /* 0x000fc400078e000f */
[----:B------:R1:W-:Y:S04]  /*4f30*/  STG.E.64 desc[UR36][R12.64], R4 ;  /* 0x000000040c007986 */ /* 0x0003e8000c101b24 */
[----:B------:R1:W-:Y:S02]  /*4f40*/  STG.E.64 desc[UR36][R72.64], R10 ;  /* 0x0000000a48007986 */ /* 0x0003e4000c101b24 */
.L_x_72:
[----:B------:R-:W-:Y:S05]  /*4f50*/  BSYNC.RECONVERGENT B3 ;  /* 0x0000000000037941 */ /* 0x000fea0003800200 */
.L_x_71:
[----:B------:R-:W-:Y:S05]  /*4f60*/  @!P0 BRA `(.L_x_66) ;  /* 0x0000000400188947 */ /* 0x000fea0003800000 */
[----:B-1----:R-:W-:Y:S01]  /*4f70*/  IADD3 R4, PT, PT, R25, R28, RZ ;  /* 0x0000001c19047210 */ /* 0x002fe20007ffe0ff */
[----:B------:R-:W-:Y:S03]  /*4f80*/  BSSY.RECONVERGENT B3, `(.L_x_73) ;  /* 0x000002d000037945 */ /* 0x000fe60003800200 */
[----:B------:R-:W-:-:S05]  /*4f90*/  LOP3.LUT R5, R4, 0x3, RZ, 0x3c, !PT ;  /* 0x0000000304057812 */ /* 0x000fca00078e3cff */
[----:B------:R-:W-:-:S05]  /*4fa0*/  IMAD.IADD R5, R32, 0x1, R5 ;  /* 0x0000000120057824 */ /* 0x000fca00078e0205 */
[C---:B0-----:R-:W-:Y:S02]  /*4fb0*/  LOP3.LUT R6, R5.reuse, 0x3, RZ, 0xc0, !PT ;  /* 0x0000000305067812 */ /* 0x041fe400078ec0ff */
[----:B------:R-:W-:Y:S02]  /*4fc0*/  LOP3.LUT R4, R5, 0x1, RZ, 0xc0, !PT ;  /* 0x0000000105047812 */ /* 0x000fe400078ec0ff */
[----:B------:R-:W-:Y:S02]  /*4fd0*/  ISETP.NE.AND P0, PT, R6, 0x1, PT ;  /* 0x000000010600780c */ /* 0x000fe40003f05270 */
[----:B------:R-:W-:-:S11]  /*4fe0*/  ISETP.NE.U32.AND P1, PT, R4, 0x1, PT ;  /* 0x000000010400780c */ /* 0x000fd60003f25070 */
[----:B------:R-:W-:Y:S05]  /*4ff0*/  @!P0 BRA `(.L_x_74) ;  /* 0x0000000000948947 */ /* 0x000fea0003800000 */
[C---:B------:R-:W-:Y:S01]  /*5000*/  VIADD R4, R22.reuse, 0x1 ;  /* 0x0000000116047836 */ /* 0x040fe20000000000 */
[C---:B------:R-:W-:Y:S01]  /*5010*/  IADD3 R7, PT, PT, R22.reuse, 0x2, RZ ;  /* 0x0000000216077810 */ /* 0x040fe20007ffe0ff */
[----:B------:R-:W-:Y:S01]  /*5020*/  VIADD R11, R22, 0x3 ;  /* 0x00000003160b7836 */ /* 0x000fe20000000000 */
[----:B------:R-:W-:Y:S01]  /*5030*/  LEA R30, R48, UR45, 0x2 ;  /* 0x0000002d301e7c11 */ /* 0x000fe2000f8e10ff */
[----:B------:R-:W-:Y:S01]  /*5040*/  IMAD.IADD R6, R33, 0x1, R4 ;  /* 0x0000000121067824 */ /* 0x000fe200078e0204 */
[----:B------:R-:W-:Y:S01]  /*5050*/  IADD3 R5, PT, PT, R4, R3, -R26 ;  /* 0x0000000304057210 */ /* 0x000fe20007ffe81a */
[----:B------:R-:W0:Y:S01]  /*5060*/  LDCU.64 UR4, c[0x0][0x388] ;  /* 0x00007100ff0477ac */ /* 0x000e220008000a00 */
[----:B------:R-:W-:Y:S01]  /*5070*/  MOV R8, R7 ;  /* 0x0000000700087202 */ /* 0x000fe20000000f00 */
[----:B------:R-:W-:Y:S02]  /*5080*/  VIADD R10, R6, 0x1 ;  /* 0x00000001060a7836 */ /* 0x000fe40000000000 */
[----:B------:R-:W-:Y:S01]  /*5090*/  VIADD R9, R5, 0x1 ;  /* 0x0000000105097836 */ /* 0x000fe20000000000 */
[----:B------:R-:W-:Y:S01]  /*50a0*/  STL.128 [R1+0x30], R4 ;  /* 0x0000300401007387 */ /* 0x000fe20000100c00 */
[----:B------:R-:W-:Y:S01]  /*50b0*/  LEA R12, R75, R48, 0x2 ;  /* 0x000000304b0c7211 */ /* 0x000fe200078e10ff */
[----:B------:R-:W1:Y:S02]  /*50c0*/  LDCU.64 UR6, c[0x0][0x3a8] ;  /* 0x00007500ff0677ac */ /* 0x000e640008000a00 */
[----:B------:R-:W2:Y:S04]  /*50d0*/  LDL R20, [R30] ;  /* 0x000000001e147983 */ /* 0x000ea80000100800 */
[----:B------:R0:W-:Y:S04]  /*50e0*/  STL.128 [R1+0x30], R8 ;  /* 0x0000300801007387 */ /* 0x0001e80000100c00 */
[----:B------:R-:W3:Y:S01]  /*50f0*/  LDL R21, [R30] ;  /* 0x000000001e157983 */ /* 0x000ee20000100800 */
[----:B------:R-:W-:-:S02]  /*5100*/  IMAD R23, R12, 0x8, R53 ;  /* 0x000000080c177824 */ /* 0x000fc400078e0235 */
[----:B------:R-:W-:-:S03]  /*5110*/  VIADD R75, R75, 0x2 ;  /* 0x000000024b4b7836 */ /* 0x000fc60000000000 */
[----:B------:R-:W4:Y:S04]  /*5120*/  LDS.64 R12, [R23] ;  /* 0x00000000170c7984 */ /* 0x000f280000000a00 */
[----:B------:R-:W5:Y:S01]  /*5130*/  LDS.64 R14, [R23+0x20] ;  /* 0x00002000170e7984 */ /* 0x000f620000000a00 */
[----:B--2---:R-:W-:Y:S01]  /*5140*/  SHF.R.S32.HI R22, RZ, 0x1f, R20 ;  /* 0x0000001fff167819 */ /* 0x004fe20000011414 */
[----:B0-----:R-:W-:-:S04]  /*5150*/  IMAD.WIDE.U32 R8, R20, UR4, R50 ;  /* 0x0000000414087c25 */ /* 0x001fc8000f8e0032 */
[----:B------:R-:W-:Y:S01]  /*5160*/  IMAD R5, R22, UR4, RZ ;  /* 0x0000000416057c24 */ /* 0x000fe2000f8e02ff */
[----:B-1----:R-:W-:Y:S01]  /*5170*/  LEA R10, P0, R8, UR6, 0x3 ;  /* 0x00000006080a7c11 */ /* 0x002fe2000f8018ff */
[----:B------:R-:W-:Y:S01]  /*5180*/  IMAD.MOV.U32 R22, RZ, RZ, R7 ;  /* 0x000000ffff167224 */ /* 0x000fe200078e0007 */
[----:B---3--:R-:W-:Y:S01]  /*5190*/  SHF.R.S32.HI R4, RZ, 0x1f, R21 ;  /* 0x0000001fff047819 */ /* 0x008fe20000011415 */
[----:B------:R-:W-:-:S04]  /*51a0*/  IMAD R11, R20, UR5, R5 ;  /* 0x00000005140b7c24 */ /* 0x000fc8000f8e0205 */
[----:B------:R-:W-:Y:S02]  /*51b0*/  IMAD R6, R4, UR4, RZ ;  /* 0x0000000404067c24 */ /* 0x000fe4000f8e02ff */
[----:B------:R-:W-:-:S04]  /*51c0*/  IMAD.WIDE.U32 R4, R21, UR4, R50 ;  /* 0x0000000415047c25 */ /* 0x000fc8000f8e0032 */
[----:B------:R-:W-:Y:S01]  /*51d0*/  IMAD R21, R21, UR5, R6 ;  /* 0x0000000515157c24 */ /* 0x000fe2000f8e0206 */
[----:B------:R-:W-:Y:S01]  /*51e0*/  LEA R20, P2, R4, UR6, 0x3 ;  /* 0x0000000604147c11 */ /* 0x000fe2000f8418ff */
[----:B------:R-:W-:-:S03]  /*51f0*/  IMAD.IADD R9, R9, 0x1, R11 ;  /* 0x0000000109097824 */ /* 0x000fc600078e020b */
[----:B------:R-:W-:Y:S02]  /*5200*/  IADD3 R5, PT, PT, R5, R21, RZ ;  /* 0x0000001505057210 */ /* 0x000fe40007ffe0ff */
[----:B------:R-:W-:Y:S02]  /*5210*/  LEA.HI.X R11, R8, UR7, R9, 0x3, P0 ;  /* 0x00000007080b7c11 */ /* 0x000fe400080f1c09 */
[----:B------:R-:W-:-:S03]  /*5220*/  LEA.HI.X R21, R4, UR7, R5, 0x3, P2 ;  /* 0x0000000704157c11 */ /* 0x000fc600090f1c05 */
[----:B----4-:R0:W-:Y:S04]  /*5230*/  STG.E.64 desc[UR36][R10.64], R12 ;  /* 0x0000000c0a007986 */ /* 0x0101e8000c101b24 */
[----:B-----5:R0:W-:Y:S02]  /*5240*/  STG.E.64 desc[UR36][R20.64], R14 ;  /* 0x0000000e14007986 */ /* 0x0201e4000c101b24 */
.L_x_74:
[----:B------:R-:W-:Y:S05]  /*5250*/  BSYNC.RECONVERGENT B3 ;  /* 0x0000000000037941 */ /* 0x000fea0003800200 */
.L_x_73:
[----:B------:R-:W-:Y:S05]  /*5260*/  @P1 BRA `(.L_x_66) ;  /* 0x0000000000581947 */ /* 0x000fea0003800000 */
[C---:B------:R-:W-:Y:S01]  /*5270*/  IADD3 R4, PT, PT, R22.reuse, 0x1, RZ ;  /* 0x0000000116047810 */ /* 0x040fe20007ffe0ff */
[----:B------:R-:W-:Y:S01]  /*5280*/  VIADD R7, R22, 0x2 ;  /* 0x0000000216077836 */ /* 0x000fe20000000000 */
[----:B------:R-:W-:Y:S01]  /*5290*/  LEA R8, R48, UR45, 0x2 ;  /* 0x0000002d30087c11 */ /* 0x000fe2000f8e10ff */
[----:B------:R-:W1:Y:S01]  /*52a0*/  LDCU.64 UR4, c[0x0][0x388] ;  /* 0x00007100ff0477ac */ /* 0x000e620008000a00 */
[----:B------:R-:W-:Y:S01]  /*52b0*/  IADD3 R5, PT, PT, R4, R3, -R26 ;  /* 0x0000000304057210 */ /* 0x000fe20007ffe81a */
[----:B------:R-:W-:Y:S01]  /*52c0*/  IMAD.IADD R6, R33, 0x1, R4 ;  /* 0x0000000121067824 */ /* 0x000fe200078e0204 */
[C---:B0-----:R-:W-:Y:S01]  /*52d0*/  LEA R10, R75.reuse, R48, 0x2 ;  /* 0x000000304b0a7211 */ /* 0x041fe200078e10ff */
[----:B------:R-:W0:Y:S03]  /*52e0*/  LDCU.64 UR6, c[0x0][0x3a8] ;  /* 0x00007500ff0677ac */ /* 0x000e260008000a00 */
[----:B------:R0:W-:Y:S04]  /*52f0*/  STL.128 [R1+0x30], R4 ;  /* 0x0000300401007387 */ /* 0x0001e80000100c00 */
[----:B------:R-:W2:Y:S01]  /*5300*/  LDL R8, [R8] ;  /* 0x0000000008087983 */ /* 0x000ea20000100800 */
[----:B------:R-:W-:Y:S01]  /*5310*/  IMAD R12, R10, 0x8, R53 ;  /* 0x000000080a0c7824 */ /* 0x000fe200078e0235 */
[----:B------:R-:W-:Y:S01]  /*5320*/  MOV R22, R4 ;  /* 0x0000000400167202 */ /* 0x000fe20000000f00 */
[----:B------:R-:W-:-:S04]  /*5330*/  VIADD R75, R75, 0x1 ;  /* 0x000000014b4b7836 */ /* 0x000fc80000000000 */
[----:B------:R-:W3:Y:S01]  /*5340*/  LDS.64 R12, [R12] ;  /* 0x000000000c0c7984 */ /* 0x000ee20000000a00 */
[----:B--2---:R-:W-:Y:S01]  /*5350*/  SHF.R.S32.HI R9, RZ, 0x1f, R8 ;  /* 0x0000001fff097819 */ /* 0x004fe20000011408 */
[----:B-1----:R-:W-:-:S04]  /*5360*/  IMAD.WIDE.U32 R10, R8, UR4, R50 ;  /* 0x00000004080a7c25 */ /* 0x002fc8000f8e0032 */
[----:B------:R-:W-:Y:S01]  /*5370*/  IMAD R9, R9, UR4, RZ ;  /* 0x0000000409097c24 */ /* 0x000fe2000f8e02ff */
[----:B0-----:R-:W-:-:S03]  /*5380*/  LEA R6, P0, R10, UR6, 0x3 ;  /* 0x000000060a067c11 */ /* 0x001fc6000f8018ff */
[----:B------:R-:W-:-:S04]  /*5390*/  IMAD R5, R8, UR5, R9 ;  /* 0x0000000508057c24 */ /* 0x000fc8000f8e0209 */
[----:B------:R-:W-:-:S05]  /*53a0*/  IMAD.IADD R5, R11, 0x1, R5 ;  /* 0x000000010b057824 */ /* 0x000fca00078e0205 */
[----:B------:R-:W-:-:S05]  /*53b0*/  LEA.HI.X R7, R10, UR7, R5, 0x3, P0 ;  /* 0x000000070a077c11 */ /* 0x000fca00080f1c05 */
[----:B---3--:R2:W-:Y:S02]  /*53c0*/  STG.E.64 desc[UR36][R6.64], R12 ;  /* 0x0000000c06007986 */ /* 0x0085e4000c101b24 */
.L_x_66:
[----:B------:R-:W-:Y:S05]  /*53d0*/  BSYNC.RECONVERGENT B2 ;  /* 0x0000000000027941 */ /* 0x000fea0003800200 */
.L_x_65:
[----:B------:R-:W-:Y:S01]  /*53e0*/  VIADD R26, R26, 0x1 ;  /* 0x000000011a1a7836 */ /* 0x000fe20000000000 */
[----:B------:R-:W-:Y:S01]  /*53f0*/  IADD3 R24, PT, PT, R24, 0x1, RZ ;  /* 0x0000000118187810 */ /* 0x000fe20007ffe0ff */
[----:B------:R-:W-:Y:S02]  /*5400*/  VIADD R25, R25, 0x1 ;  /* 0x0000000119197836 */ /* 0x000fe40000000000 */
[----:B------:R-:W-:Y:S01]  /*5410*/  VIADD R22, R22, 0x2 ;  /* 0x0000000216167836 */ /* 0x000fe20000000000 */
[----:B------:R-:W-:-:S13]  /*5420*/  ISETP.NE.AND P0, PT, R26, R29, PT ;  /* 0x0000001d1a00720c */ /* 0x000fda0003f05270 */
[----:B------:R-:W-:Y:S05]  /*5430*/  @P0 BRA `(.L_x_75) ;  /* 0xffffffec002c0947 */ /* 0x000fea000383ffff */
.L_x_64:
[----:B------:R-:W-:Y:S05]  /*5440*/  BSYNC.RECONVERGENT B1 ;  /* 0x0000000000017941 */ /* 0x000fea0003800200 */
.L_x_63:
[----:B------:R-:W-:Y:S01]  /*5450*/  IADD3 R27, PT, PT, R27, 0x1, RZ ;  /* 0x000000011b1b7810 */ /* 0x000fe20007ffe0ff */
[----:B------:R-:W-:Y:S01]  /*5460*/  VIADD R31, R31, 0x1 ;  /* 0x000000011f1f7836 */ /* 0x000fe20000000000 */
[----:B------:R-:W-:Y:S01]  /*5470*/  IADD3 R22, PT, PT, R22, 0x1, RZ ;  /* 0x0000000116167810 */ /* 0x000fe20007ffe0ff */
[----:B------:R-:W-:Y:S01]  /*5480*/  VIADD R28, R28, 0x1 ;  /* 0x000000011c1c7836 */ /* 0x000fe20000000000 */
[----:B------:R-:W-:Y:S01]  /*5490*/  ISETP.NE.AND P0, PT, R27, R0, PT ;  /* 0x000000001b00720c */ /* 0x000fe20003f05270 */
[----:B------:R-:W-:-:S12]  /*54a0*/  VIADD R29, R29, 0xffffffff ;  /* 0xffffffff1d1d7836 */ /* 0x000fd80000000000 */
[----:B------:R-:W-:Y:S05]  /*54b0*/  @P0 BRA `(.L_x_76) ;  /* 0xffffffe800d80947 */ /* 0x000fea000383ffff */
.L_x_62:
[----:B------:R-:W-:Y:S05]  /*54c0*/  BSYNC.RECONVERGENT B0 ;  /* 0x0000000000007941 */ /* 0x000fea0003800200 */
.L_x_61:
[----:B------:R-:W3:Y:S01]  /*54d0*/  LDCU UR4, c[0x0][0x390] ;  /* 0x00007200ff0477ac */ /* 0x000ee20008000800 */
[----:B-1----:R-:W-:Y:S01]  /*54e0*/  IMAD.MOV.U32 R4, RZ, RZ, 0x1 ;  /* 0x00000001ff047424 */ /* 0x002fe200078e00ff */
[----:B------:R-:W-:Y:S01]  /*54f0*/  BSSY.RECONVERGENT B1, `(.L_x_77) ;  /* 0x0000016000017945 */ /* 0x000fe20003800200 */
[----:B---3--:R-:W1:Y:S08]  /*5500*/  I2F.F64 R22, UR4 ;  /* 0x0000000400167d12 */ /* 0x008e700008201c00 */
[----:B-1----:R-:W0:Y:S02]  /*5510*/  MUFU.RCP64H R5, R23 ;  /* 0x0000001700057308 */ /* 0x002e240000001800 */
[----:B0-2---:R-:W-:-:S08]  /*5520*/  DFMA R6, -R22, R4, 1 ;  /* 0x3ff000001606742b */ /* 0x005fd00000000104 */
[----:B------:R-:W-:-:S08]  /*5530*/  DFMA R6, R6, R6, R6 ;  /* 0x000000060606722b */ /* 0x000fd00000000006 */
[----:B------:R-:W-:Y:S02]  /*5540*/  DFMA R4, R4, R6, R4 ;  /* 0x000000060404722b */ /* 0x000fe40000000004 */
[----:B------:R-:W-:-:S06]  /*5550*/  DADD R6, -R68, R42 ;  /* 0x0000000044067229 */ /* 0x000fcc000000012a */
[----:B------:R-:W-:-:S04]  /*5560*/  DFMA R8, -R22, R4, 1 ;  /* 0x3ff000001608742b */ /* 0x000fc80000000104 */
[----:B------:R-:W-:-:S04]  /*5570*/  FSETP.GEU.AND P1, PT, |R7|, 6.5827683646048100446e-37, PT ;  /* 0x036000000700780b */ /* 0x000fc80003f2e200 */
        /* <DEDUP_REMOVED lines=9> */
[----:B------:R-:W-:-:S07]  /*5610*/  MOV R0, 0x5630 ;  /* 0x0000563000007802 */ /* 0x000fce0000000f00 */
[----:B------:R-:W-:Y:S05]  /*5620*/  CALL.REL.NOINC `($__internal_0_$__cuda_sm20_div_rn_f64_full) ;  /* 0x000000f400587944 */ /* 0x000fea0003c00000 */
[----:B------:R-:W-:Y:S01]  /*5630*/  IMAD.MOV.U32 R72, RZ, RZ, R10 ;  /* 0x000000ffff487224 */ /* 0x000fe200078e000a */
[----:B------:R-:W-:-:S07]  /*5640*/  MOV R73, R11 ;  /* 0x0000000b00497202 */ /* 0x000fce0000000f00 */
.L_x_78:
[----:B------:R-:W-:Y:S05]  /*5650*/  BSYNC.RECONVERGENT B1 ;  /* 0x0000000000017941 */ /* 0x000fea0003800200 */
.L_x_77:
[----:B------:R-:W0:Y:S01]  /*5660*/  MUFU.RCP64H R5, R23 ;  /* 0x0000001700057308 */ /* 0x000e220000001800 */
[----:B------:R-:W-:Y:S01]  /*5670*/  IMAD.MOV.U32 R4, RZ, RZ, 0x1 ;  /* 0x00000001ff047424 */ /* 0x000fe200078e00ff */
[----:B------:R-:W-:Y:S05]  /*5680*/  BSSY.RECONVERGENT B1, `(.L_x_79) ;  /* 0x0000015000017945 */ /* 0x000fea0003800200 */
[----:B0-----:R-:W-:-:S08]  /*5690*/  DFMA R6, -R22, R4, 1 ;  /* 0x3ff000001606742b */ /* 0x001fd00000000104 */
[----:B------:R-:W-:-:S08]  /*56a0*/  DFMA R6, R6, R6, R6 ;  /* 0x000000060606722b */ /* 0x000fd00000000006 */
[----:B------:R-:W-:Y:S02]  /*56b0*/  DFMA R8, R4, R6, R4 ;  /* 0x000000060408722b */ /* 0x000fe40000000004 */
[----:B------:R-:W-:-:S06]  /*56c0*/  DADD R4, -R68, R36 ;  /* 0x0000000044047229 */ /* 0x000fcc0000000124 */
[----:B------:R-:W-:Y:S02]  /*56d0*/  DFMA R10, -R22, R8, 1 ;  /* 0x3ff00000160a742b */ /* 0x000fe40000000108 */
[----:B------:R-:W-:-:S06]  /*56e0*/  DADD R6, R42, R4 ;  /* 0x000000002a067229 */ /* 0x000fcc0000000004 */
[----:B------:R-:W-:-:S04]  /*56f0*/  DFMA R10, R8, R10, R8 ;  /* 0x0000000a080a722b */ /* 0x000fc80000000008 */
[----:B------:R-:W-:-:S04]  /*5700*/  FSETP.GEU.AND P1, PT, |R7|, 6.5827683646048100446e-37, PT ;  /* 0x036000000700780b */ /* 0x000fc80003f2e200 */
[----:B------:R-:W-:-:S08]  /*5710*/  DMUL R70, R10, R6 ;  /* 0x000000060a467228 */ /* 0x000fd00000000000 */
[----:B------:R-:W-:-:S08]  /*5720*/  DFMA R4, -R22, R70, R6 ;  /* 0x000000461604722b */ /* 0x000fd00000000106 */
[----:B------:R-:W-:-:S10]  /*5730*/  DFMA R70, R10, R4, R70 ;  /* 0x000000040a46722b */ /* 0x000fd40000000046 */
[----:B------:R-:W-:-:S05]  /*5740*/  FFMA R0, RZ, R23, R71 ;  /* 0x00000017ff007223 */ /* 0x000fca0000000047 */
[----:B------:R-:W-:-:S13]  /*5750*/  FSETP.GT.AND P0, PT, |R0|, 1.469367938527859385e-39, PT ;  /* 0x001000000000780b */ /* 0x000fda0003f04200 */
[----:B------:R-:W-:Y:S05]  /*5760*/  @P0 BRA P1, `(.L_x_80) ;  /* 0x0000000000180947 */ /* 0x000fea0000800000 */
[----:B------:R-:W-:Y:S01]  /*5770*/  IMAD.MOV.U32 R4, RZ, RZ, R22 ;  /* 0x000000ffff047224 */ /* 0x000fe200078e0016 */
[----:B------:R-:W-:Y:S02]  /*5780*/  MOV R5, R23 ;  /* 0x0000001700057202 */ /* 0x000fe40000000f00 */
[----:B------:R-:W-:-:S07]  /*5790*/  MOV R0, 0x57b0 ;  /* 0x000057b000007802 */ /* 0x000fce0000000f00 */
[----:B------:R-:W-:Y:S05]  /*57a0*/  CALL.REL.NOINC `($__internal_0_$__cuda_sm20_div_rn_f64_full) ;  /* 0x000000f000f87944 */ /* 0x000fea0003c00000 */
[----:B------:R-:W-:Y:S02]  /*57b0*/  IMAD.MOV.U32 R70, RZ, RZ, R10 ;  /* 0x000000ffff467224 */ /* 0x000fe400078e000a */
[----:B------:R-:W-:-:S07]  /*57c0*/  IMAD.MOV.U32 R71, RZ, RZ, R11 ;  /* 0x000000ffff477224 */ /* 0x000fce00078e000b */
.L_x_80:
[----:B------:R-:W-:Y:S05]  /*57d0*/  BSYNC.RECONVERGENT B1 ;  /* 0x0000000000017941 */ /* 0x000fea0003800200 */
.L_x_79:
[----:B------:R-:W0:Y:S01]  /*57e0*/  MUFU.RCP64H R5, R23 ;  /* 0x0000001700057308 */ /* 0x000e220000001800 */
[----:B------:R-:W-:Y:S01]  /*57f0*/  MOV R4, 0x1 ;  /* 0x0000000100047802 */ /* 0x000fe20000000f00 */
[----:B------:R-:W-:Y:S05]  /*5800*/  BSSY.RECONVERGENT B1, `(.L_x_81) ;  /* 0x0000014000017945 */ /* 0x000fea0003800200 */
[----:B0-----:R-:W-:-:S08]  /*5810*/  DFMA R6, -R22, R4, 1 ;  /* 0x3ff000001606742b */ /* 0x001fd00000000104 */
        /* <DEDUP_REMOVED lines=13> */
[----:B------:R-:W-:Y:S01]  /*58f0*/  MOV R0, 0x5920 ;  /* 0x0000592000007802 */ /* 0x000fe20000000f00 */
[----:B------:R-:W-:-:S07]  /*5900*/  IMAD.MOV.U32 R5, RZ, RZ, R23 ;  /* 0x000000ffff057224 */ /* 0x000fce00078e0017 */
[----:B------:R-:W-:Y:S05]  /*5910*/  CALL.REL.NOINC `($__internal_0_$__cuda_sm20_div_rn_f64_full) ;  /* 0x000000f0009c7944 */ /* 0x000fea0003c00000 */
[----:B------:R-:W-:Y:S01]  /*5920*/  MOV R34, R10 ;  /* 0x0000000a00227202 */ /* 0x000fe20000000f00 */
[----:B------:R-:W-:-:S07]  /*5930*/  IMAD.MOV.U32 R35, RZ, RZ, R11 ;  /* 0x000000ffff237224 */ /* 0x000fce00078e000b */
.L_x_82:
[----:B------:R-:W-:Y:S05]  /*5940*/  BSYNC.RECONVERGENT B1 ;  /* 0x0000000000017941 */ /* 0x000fea0003800200 */
.L_x_81:
        /* <DEDUP_REMOVED lines=23> */
.L_x_84:
[----:B------:R-:W-:Y:S05]  /*5ac0*/  BSYNC.RECONVERGENT B1 ;  /* 0x0000000000017941 */ /* 0x000fea0003800200 */
.L_x_83:
[----:B------:R-:W0:Y:S01]  /*5ad0*/  MUFU.RCP64H R5, R23 ;  /* 0x0000001700057308 */ /* 0x000e220000001800 */
[----:B------:R-:W-:Y:S01]  /*5ae0*/  IMAD.MOV.U32 R4, RZ, RZ, 0x1 ;  /* 0x00000001ff047424 */ /* 0x000fe200078e00ff */
        /* <DEDUP_REMOVED lines=20> */
.L_x_86:
[----:B------:R-:W-:Y:S05]  /*5c30*/  BSYNC.RECONVERGENT B1 ;  /* 0x0000000000017941 */ /* 0x000fea0003800200 */
.L_x_85:
[----:B------:R-:W0:Y:S01]  /*5c40*/  MUFU.RCP64H R5, R23 ;  /* 0x0000001700057308 */ /* 0x000e220000001800 */
[----:B------:R-:W-:Y:S01]  /*5c50*/  MOV R4, 0x1 ;  /* 0x0000000100047802 */ /* 0x000fe20000000f00 */
        /* <DEDUP_REMOVED lines=21> */
.L_x_88:
[----:B------:R-:W-:Y:S05]  /*5db0*/  BSYNC.RECONVERGENT B1 ;  /* 0x0000000000017941 */ /* 0x000fea0003800200 */
.L_x_87:
[----:B------:R-:W-:Y:S01]  /*5dc0*/  DMUL R6, R32, R78 ;  /* 0x0000004e20067228 */ /* 0x000fe20000000000 */
        /* <DEDUP_REMOVED lines=27> */
.L_x_90:
[----:B------:R-:W-:Y:S05]  /*5f80*/  BSYNC.RECONVERGENT B7 ;  /* 0x0000000000077941 */ /* 0x000fea0003800200 */
.L_x_89:
[----:B------:R-:W-:Y:S01]  /*5f90*/  ISETP.NE.AND P6, PT, R54, RZ, PT ;  /* 0x000000ff3600720c */ /* 0x000fe20003fc5270 */
[----:B------:R-:W-:-:S12]  /*5fa0*/  BSSY.RECONVERGENT B0, `(.L_x_91) ;  /* 0x0000154000007945 */ /* 0x000fd80003800200 */
[----:B------:R-:W-:Y:S05]  /*5fb0*/  @!P6 BRA `(.L_x_92) ;  /* 0x000000140048e947 */ /* 0x000fea0003800000 */
[----:B------:R-:W0:Y:S01]  /*5fc0*/  LDCU UR4, c[0x0][0x390] ;  /* 0x00007200ff0477ac */ /* 0x000e220008000800 */
[----:B------:R-:W-:Y:S01]  /*5fd0*/  HFMA2 R8, -RZ, RZ, 0, 0 ;  /* 0x00000000ff087431 */ /* 0x000fe200000001ff */
[----:B------:R-:W-:Y:S01]  /*5fe0*/  PRMT R87, RZ, 0x7610, R87 ;  /* 0x00007610ff577816 */ /* 0x000fe20000000057 */
[----:B------:R-:W-:Y:S01]  /*5ff0*/  IMAD.MOV.U32 R83, RZ, RZ, RZ ;  /* 0x000000ffff537224 */ /* 0x000fe200078e00ff */
[----:B------:R-:W-:Y:S01]  /*6000*/  PRMT R85, RZ, 0x7610, R85 ;  /* 0x00007610ff557816 */ /* 0x000fe20000000055 */
[----:B0-----:R-:W-:-:S07]  /*6010*/  IMAD.U32 R82, RZ, RZ, UR4 ;  /* 0x00000004ff527e24 */ /* 0x001fce000f8e00ff */
.L_x_105:
[----:B0-----:R-:W0:Y:S01]  /*6020*/  LDCU UR4, c[0x0][0x390] ;  /* 0x00007200ff0477ac */ /* 0x001e220008000800 */
[----:B------:R-:W-:Y:S01]  /*6030*/  IADD3 R3, PT, PT, -R83, UR46, RZ ;  /* 0x0000002e53037c10 */ /* 0x000fe2000fffe1ff */
[----:B------:R-:W-:Y:S01]  /*6040*/  BSSY.RECONVERGENT B1, `(.L_x_93) ;  /* 0x0000142000017945 */ /* 0x000fe20003800200 */
[----:B0-----:R-:W-:-:S05]  /*6050*/  IMAD.U32 R0, RZ, RZ, UR4 ;  /* 0x00000004ff007e24 */ /* 0x001fca000f8e00ff */
[----:B------:R-:W-:-:S04]  /*6060*/  IADD3 R4, PT, PT, -R83, R0, RZ ;  /* 0x0000000053047210 */ /* 0x000fc80007ffe1ff */
[----:B------:R-:W-:Y:S01]  /*6070*/  ISETP.GE.AND P0, PT, R4, 0x1, PT ;  /* 0x000000010400780c */ /* 0x000fe20003f06270 */
[----:B------:R-:W-:-:S05]  /*6080*/  IMAD R3, R3, R4, RZ ;  /* 0x0000000403037224 */ /* 0x000fca00078e02ff */
[----:B------:R-:W-:-:S07]  /*6090*/  LEA.HI R3, R3, R3, RZ, 0x1 ;  /* 0x0000000303037211 */ /* 0x000fce00078f08ff */
[----:B------:R-:W-:Y:S05]  /*60a0*/  @!P0 BRA `(.L_x_94) ;  /* 0x0000001000ec8947 */ /* 0x000fea0003800000 */
[----:B------:R-:W-:Y:S01]  /*60b0*/  SHF.R.S32.HI R3, RZ, 0x1, R3 ;  /* 0x00000001ff037819 */ /* 0x000fe20000011403 */
[----:B------:R-:W-:Y:S01]  /*60c0*/  IMAD.MOV.U32 R81, RZ, RZ, RZ ;  /* 0x000000ffff517224 */ /* 0x000fe200078e00ff */
[----:B------:R-:W-:Y:S02]  /*60d0*/  PRMT R80, RZ, 0x7610, R80 ;  /* 0x00007610ff507816 */ /* 0x000fe40000000050 */
[----:B------:R-:W-:-:S07]  /*60e0*/  PRMT R74, RZ, 0x7610, R74 ;  /* 0x00007610ff4a7816 */ /* 0x000fce000000004a */
.L_x_104:
[----:B0-----:R-:W0:Y:S01]  /*60f0*/  LDCU UR4, c[0x0][0x390] ;  /* 0x00007200ff0477ac */ /* 0x001e220008000800 */
[C---:B------:R-:W-:Y:S01]  /*6100*/  IMAD.IADD R89, R81.reuse, 0x1, R83 ;  /* 0x0000000151597824 */ /* 0x040fe200078e0253 */
[----:B------:R-:W-:Y:S01]  /*6110*/  BSSY.RECONVERGENT B2, `(.L_x_95) ;  /* 0x0000130000027945 */ /* 0x000fe20003800200 */
[----:B------:R-:W-:-:S05]  /*6120*/  VIADD R81, R81, 0x1 ;  /* 0x0000000151517836 */ /* 0x000fca0000000000 */
[----:B------:R-:W-:Y:S02]  /*6130*/  ISETP.NE.AND P0, PT, R81, R82, PT ;  /* 0x000000525100720c */ /* 0x000fe40003f05270 */
[----:B0-----:R-:W-:-:S05]  /*6140*/  MOV R0, UR4 ;  /* 0x0000000400007c02 */ /* 0x001fca0008000f00 */
[----:B------:R-:W-:-:S05]  /*6150*/  IMAD.IADD R4, R0, 0x1, -R89 ;  /* 0x0000000100047824 */ /* 0x000fca00078e0a59 */
[----:B------:R-:W-:-:S13]  /*6160*/  ISETP.GE.AND P1, PT, R4, 0x2, PT ;  /* 0x000000020400780c */ /* 0x000fda0003f26270 */
[----:B------:R-:W-:Y:S05]  /*6170*/  @!P1 BRA `(.L_x_96) ;  /* 0x0000001000a49947 */ /* 0x000fea0003800000 */
[C---:B------:R-:W-:Y:S01]  /*6180*/  IADD3 R4, PT, PT, -R89.reuse, UR48, RZ ;  /* 0x0000003059047c10 */ /* 0x040fe2000fffe1ff */
[----:B------:R-:W-:Y:S01]  /*6190*/  BSSY.RECONVERGENT B3, `(.L_x_97) ;  /* 0x000008e000037945 */ /* 0x000fe20003800200 */
[----:B------:R-:W-:Y:S02]  /*61a0*/  MOV R84, 0xfffffffe ;  /* 0xfffffffe00547802 */ /* 0x000fe40000000f00 */
[----:B------:R-:W-:Y:S02]  /*61b0*/  ISETP.GE.U32.AND P2, PT, R4, 0x7, PT ;  /* 0x000000070400780c */ /* 0x000fe40003f46070 */
[C---:B------:R-:W-:Y:S01]  /*61c0*/  IADD3 R5, PT, PT, -R89.reuse, UR47, RZ ;  /* 0x0000002f59057c10 */ /* 0x040fe2000fffe1ff */
[----:B------:R-:W-:-:S03]  /*61d0*/  IMAD R84, R89, R84, UR49 ;  /* 0x0000003159547e24 */ /* 0x000fc6000f8e0254 */
[----:B------:R-:W-:Y:S01]  /*61e0*/  LOP3.LUT P1, RZ, R5, 0x7, RZ, 0xc0, !PT ;  /* 0x0000000705ff7812 */ /* 0x000fe2000782c0ff */
[----:B------:R-:W-:-:S06]  /*61f0*/  VIADD R84, R84, 0xfffffffe ;  /* 0xfffffffe54547836 */ /* 0x000fcc0000000000 */
[----:B------:R-:W-:Y:S06]  /*6200*/  @!P2 BRA `(.L_x_98) ;  /* 0x000000080018a947 */ /* 0x000fec0003800000 */
[----:B------:R-:W-:Y:S01]  /*6210*/  IADD3 R86, PT, PT, -R89, UR47, RZ ;  /* 0x0000002f59567c10 */ /* 0x000fe2000fffe1ff */
[----:B------:R-:W-:Y:S01]  /*6220*/  IMAD.MOV.U32 R91, RZ, RZ, RZ ;  /* 0x000000ffff5b7224 */ /* 0x000fe200078e00ff */
[----:B------:R-:W-:Y:S02]  /*6230*/  LOP3.LUT R88, RZ, R89, RZ, 0x33, !PT ;  /* 0x00000059ff587212 */ /* 0x000fe400078e33ff */
[----:B------:R-:W-:-:S07]  /*6240*/  LOP3.LUT R86, R86, 0xfffffff8, RZ, 0xc0, !PT ;  /* 0xfffffff856567812 */ /* 0x000fce00078ec0ff */
.L_x_99:
[C---:B0-----:R-:W-:Y:S02]  /*6250*/  IADD3 R4, PT, PT, R8.reuse, 0x1, RZ ;  /* 0x0000000108047810 */ /* 0x041fe40007ffe0ff */
[C---:B------:R-:W-:Y:S01]  /*6260*/  IADD3 R28, PT, PT, R8.reuse, 0x2, RZ ;  /* 0x00000002081c7810 */ /* 0x040fe20007ffe0ff */
[C---:B------:R-:W-:Y:S02]  /*6270*/  VIADD R20, R8.reuse, 0x3 ;  /* 0x0000000308147836 */ /* 0x040fe40000000000 */
[C---:B------:R-:W-:Y:S01]  /*6280*/  VIADD R12, R8.reuse, 0x4 ;  /* 0x00000004080c7836 */ /* 0x040fe20000000000 */
[----:B------:R-:W-:Y:S01]  /*6290*/  IADD3 R24, PT, PT, R8, 0x5, RZ ;  /* 0x0000000508187810 */ /* 0x000fe20007ffe0ff */
[----:B------:R-:W-:Y:S01]  /*62a0*/  IMAD.IADD R5, R3, 0x1, R4 ;  /* 0x0000000103057824 */ /* 0x000fe200078e0204 */
[----:B------:R-:W0:Y:S03]  /*62b0*/  LDCU.64 UR4, c[0x0][0x388] ;  /* 0x00007100ff0477ac */ /* 0x000e260008000a00 */
[----:B------:R-:W-:Y:S01]  /*62c0*/  VIADD R7, R5, UR46 ;  /* 0x0000002e05077c36 */ /* 0x000fe20008000000 */
[----:B------:R-:W-:Y:S01]  /*62d0*/  IADD3 R5, PT, PT, R84, R5, RZ ;  /* 0x0000000554057210 */ /* 0x000fe20007ffe0ff */
[----:B------:R-:W1:Y:S02]  /*62e0*/  LDCU.64 UR6, c[0x0][0x3a0] ;  /* 0x00007400ff0677ac */ /* 0x000e640008000a00 */
[----:B------:R-:W-:-:S02]  /*62f0*/  IMAD.IADD R6, R7, 0x1, -R89 ;  /* 0x0000000107067824 */ /* 0x000fc400078e0a59 */
[----:B------:R-:W-:Y:S02]  /*6300*/  IMAD.IADD R7, R7, 0x1, R88 ;  /* 0x0000000107077824 */ /* 0x000fe400078e0258 */
[C---:B------:R-:W-:Y:S01]  /*6310*/  VIADD R29, R5.reuse, 0x1 ;  /* 0x00000001051d7836 */ /* 0x040fe20000000000 */
[----:B------:R-:W-:Y:S01]  /*6320*/  MOV R31, R6 ;  /* 0x00000006001f7202 */ /* 0x000fe20000000f00 */
[----:B------:R-:W-:Y:S01]  /*6330*/  VIADD R30, R6, 0x1 ;  /* 0x00000001061e7836 */ /* 0x000fe20000000000 */
[----:B------:R2:W-:Y:S04]  /*6340*/  STL.128 [R1+0x40], R4 ;  /* 0x0000400401007387 */ /* 0x0005e80000100c00 */
[----:B------:R-:W3:Y:S01]  /*6350*/  LDL R90, [R49+0x40] ;  /* 0x00004000315a7983 */ /* 0x000ee20000100800 */
[----:B------:R-:W-:-:S03]  /*6360*/  VIADD R21, R5, 0x2 ;  /* 0x0000000205157836 */ /* 0x000fc60000000000 */
[----:B------:R4:W-:Y:S04]  /*6370*/  STL.128 [R1+0x40], R28 ;  /* 0x0000401c01007387 */ /* 0x0009e80000100c00 */
[----:B------:R-:W5:Y:S01]  /*6380*/  LDL R92, [R49+0x40] ;  /* 0x00004000315c7983 */ /* 0x000f620000100800 */
[C---:B------:R-:W-:Y:S01]  /*6390*/  IADD3 R22, PT, PT, R6.reuse, 0x2, RZ ;  /* 0x0000000206167810 */ /* 0x040fe20007ffe0ff */
[----:B------:R-:W-:Y:S01]  /*63a0*/  VIADD R23, R7, 0x2 ;  /* 0x0000000207177836 */ /* 0x000fe20000000000 */
[----:B------:R-:W-:Y:S01]  /*63b0*/  IADD3 R13, PT, PT, R5, 0x3, RZ ;  /* 0x00000003050d7810 */ /* 0x000fe20007ffe0ff */
[C---:B------:R-:W-:Y:S02]  /*63c0*/  VIADD R14, R6.reuse, 0x3 ;  /* 0x00000003060e7836 */ /* 0x040fe40000000000 */
[----:B------:R-:W-:Y:S01]  /*63d0*/  VIADD R15, R7, 0x3 ;  /* 0x00000003070f7836 */ /* 0x000fe20000000000 */
[----:B------:R0:W-:Y:S04]  /*63e0*/  STL.128 [R1+0x40], R20 ;  /* 0x0000401401007387 */ /* 0x0001e80000100c00 */
[----:B--2---:R-:W2:Y:S04]  /*63f0*/  LDL R4, [R49+0x40] ;  /* 0x0000400031047983 */ /* 0x004ea80000100800 */
[----:B------:R1:W-:Y:S04]  /*6400*/  STL.128 [R1+0x40], R12 ;  /* 0x0000400c01007387 */ /* 0x0003e80000100c00 */
[----:B------:R-:W2:Y:S01]  /*6410*/  LDL R93, [R49+0x40] ;  /* 0x00004000315d7983 */ /* 0x000ea20000100800 */
[----:B------:R-:W-:Y:S01]  /*6420*/  VIADD R25, R5, 0x4 ;  /* 0x0000000405197836 */ /* 0x000fe20000000000 */
[----:B------:R-:W-:Y:S01]  /*6430*/  IADD3 R27, PT, PT, R7, 0x4, RZ ;  /* 0x00000004071b7810 */ /* 0x000fe20007ffe0ff */
[C---:B------:R-:W-:Y:S01]  /*6440*/  VIADD R26, R6.reuse, 0x4 ;  /* 0x00000004061a7836 */ /* 0x040fe20000000000 */
[----:B----4-:R-:W-:Y:S01]  /*6450*/  IADD3 R30, PT, PT, R6, 0x5, RZ ;  /* 0x00000005061e7810 */ /* 0x010fe20007ffe0ff */
[----:B------:R-:W-:-:S02]  /*6460*/  VIADD R28, R8, 0x6 ;  /* 0x00000006081c7836 */ /* 0x000fc40000000000 */
[----:B------:R-:W-:Y:S01]  /*6470*/  VIADD R29, R5, 0x5 ;  /* 0x00000005051d7836 */ /* 0x000fe20000000000 */
[----:B------:R4:W-:Y:S01]  /*6480*/  STL.128 [R1+0x40], R24 ;  /* 0x0000401801007387 */ /* 0x0009e20000100c00 */
[----:B------:R-:W-:-:S03]  /*6490*/  VIADD R31, R7, 0x5 ;  /* 0x00000005071f7836 */ /* 0x000fc60000000000 */
[----:B0-----:R-:W2:Y:S04]  /*64a0*/  LDL R21, [R49+0x40] ;  /* 0x0000400031157983 */ /* 0x001ea80000100800 */
[----:B------:R0:W-:Y:S04]  /*64b0*/  STL.128 [R1+0x40], R28 ;  /* 0x0000401c01007387 */ /* 0x0001e80000100c00 */
[----:B------:R-:W2:Y:S01]  /*64c0*/  LDL R23, [R49+0x40] ;  /* 0x0000400031177983 */ /* 0x000ea20000100800 */
[----:B-1----:R-:W-:Y:S01]  /*64d0*/  VIADD R12, R8, 0x7 ;  /* 0x00000007080c7836 */ /* 0x002fe20000000000 */
[----:B------:R-:W-:Y:S01]  /*64e0*/  IADD3 R13, PT, PT, R5, 0x6, RZ ;  /* 0x00000006050d7810 */ /* 0x000fe20007ffe0ff */
[----:B------:R-:W-:Y:S01]  /*64f0*/  VIADD R14, R6, 0x6 ;  /* 0x00000006060e7836 */ /* 0x000fe20000000000 */
[----:B------:R-:W-:Y:S01]  /*6500*/  IADD3 R8, PT, PT, R8, 0x8, RZ ;  /* 0x0000000808087810 */ /* 0x000fe20007ffe0ff */
[C---:B------:R-:W-:Y:S01]  /*6510*/  VIADD R15, R7.reuse, 0x6 ;  /* 0x00000006070f7836 */ /* 0x040fe20000000000 */
[----:B------:R-:W-:Y:S01]  /*6520*/  IADD3 R11, PT, PT, R7, 0x7, RZ ;  /* 0x00000007070b7810 */ /* 0x000fe20007ffe0ff */
[----:B------:R-:W-:-:S02]  /*6530*/  VIADD R9, R5, 0x7 ;  /* 0x0000000705097836 */ /* 0x000fc40000000000 */
[----:B------:R-:W-:Y:S01]  /*6540*/  VIADD R10, R6, 0x7 ;  /* 0x00000007060a7836 */ /* 0x000fe20000000000 */
[----:B------:R1:W-:Y:S04]  /*6550*/  STL.128 [R1+0x40], R12 ;  /* 0x0000400c01007387 */ /* 0x0003e80000100c00 */
[----:B----4-:R-:W4:Y:S04]  /*6560*/  LDL R25, [R49+0x40] ;  /* 0x0000400031197983 */ /* 0x010f280000100800 */
[----:B------:R5:W-:Y:S04]  /*6570*/  STL.128 [R1+0x40], R8 ;  /* 0x0000400801007387 */ /* 0x000be80000100c00 */
[----:B------:R-:W4:Y:S01]  /*6580*/  LDL R27, [R49+0x40] ;  /* 0x00004000311b7983 */ /* 0x000f220000100800 */
[----:B---3--:R-:W-:Y:S01]  /*6590*/  SHF.R.S32.HI R5, RZ, 0x1f, R90 ;  /* 0x0000001fff057819 */ /* 0x008fe2000001145a */
[----:B------:R-:W-:-:S04]  /*65a0*/  IMAD.WIDE.U32 R6, R90, UR4, R50 ;  /* 0x000000045a067c25 */ /* 0x000fc8000f8e0032 */
[----:B0-----:R-:W-:Y:S01]  /*65b0*/  IMAD R29, R5, UR4, RZ ;  /* 0x00000004051d7c24 */ /* 0x001fe2000f8e02ff */
[----:B-1----:R-:W-:Y:S02]  /*65c0*/  LEA R12, P2, R6, UR6, 0x3 ;  /* 0x00000006060c7c11 */ /* 0x002fe4000f8418ff */
[----:B-----5:R-:W-:Y:S01]  /*65d0*/  SHF.R.S32.HI R5, RZ, 0x1f, R92 ;  /* 0x0000001fff057819 */ /* 0x020fe2000001145c */
[----:B------:R-:W-:Y:S02]  /*65e0*/  IMAD R29, R90, UR5, R29 ;  /* 0x000000055a1d7c24 */ /* 0x000fe4000f8e021d */
[----:B------:R-:W-:-:S04]  /*65f0*/  IMAD.WIDE.U32 R10, R92, UR4, R50 ;  /* 0x000000045c0a7c25 */ /* 0x000fc8000f8e0032 */
[----:B------:R-:W-:Y:S02]  /*6600*/  IMAD R5, R5, UR4, RZ ;  /* 0x0000000405057c24 */ /* 0x000fe4000f8e02ff */
[----:B------:R-:W-:Y:S02]  /*6610*/  IMAD.IADD R29, R7, 0x1, R29 ;  /* 0x00000001071d7824 */ /* 0x000fe400078e021d */
[----:B------:R-:W-:Y:S01]  /*6620*/  IMAD R9, R92, UR5, R5 ;  /* 0x000000055c097c24 */ /* 0x000fe2000f8e0205 */
[----:B--2---:R-:W-:Y:S02]  /*6630*/  SHF.R.S32.HI R5, RZ, 0x1f, R4 ;  /* 0x0000001fff057819 */ /* 0x004fe40000011404 */
[----:B------:R-:W-:Y:S01]  /*6640*/  LEA.HI.X R13, R6, UR7, R29, 0x3, P2 ;  /* 0x00000007060d7c11 */ /* 0x000fe200090f1c1d */
[----:B------:R-:W-:Y:S01]  /*6650*/  IMAD.IADD R9, R11, 0x1, R9 ;  /* 0x000000010b097824 */ /* 0x000fe200078e0209 */
[----:B------:R-:W-:Y:S01]  /*6660*/  LEA R14, P2, R10, UR6, 0x3 ;  /* 0x000000060a0e7c11 */ /* 0x000fe2000f8418ff */
[----:B------:R-:W-:Y:S01]  /*6670*/  IMAD R11, R5, UR4, RZ ;  /* 0x00000004050b7c24 */ /* 0x000fe2000f8e02ff */
[----:B------:R-:W-:Y:S01]  /*6680*/  SHF.R.S32.HI R5, RZ, 0x1f, R93 ;  /* 0x0000001fff057819 */ /* 0x000fe2000001145d */
[----:B------:R-:W-:Y:S01]  /*6690*/  IMAD.WIDE.U32 R6, R4, UR4, R50 ;  /* 0x0000000404067c25 */ /* 0x000fe2000f8e0032 */
[----:B------:R-:W-:Y:S01]  /*66a0*/  LEA.HI.X R15, R10, UR7, R9, 0x3, P2 ;  /* 0x000000070a0f7c11 */ /* 0x000fe200090f1c09 */
[----:B------:R-:W2:Y:S02]  /*66b0*/  LDG.E.64 R12, desc[UR36][R12.64] ;  /* 0x000000240c0c7981 */ /* 0x000ea4000c1e1b00 */
[----:B------:R-:W-:Y:S01]  /*66c0*/  IMAD R11, R4, UR5, R11 ;  /* 0x00000005040b7c24 */ /* 0x000fe2000f8e020b */
[----:B------:R-:W-:Y:S01]  /*66d0*/  LEA R10, P2, R6, UR6, 0x3 ;  /* 0x00000006060a7c11 */ /* 0x000fe2000f8418ff */
[----:B------:R-:W-:Y:S01]  /*66e0*/  IMAD R20, R5, UR4, RZ ;  /* 0x0000000405147c24 */ /* 0x000fe2000f8e02ff */
[----:B------:R-:W3:Y:S01]  /*66f0*/  LDG.E.64 R14, desc[UR36][R14.64] ;  /* 0x000000240e0e7981 */ /* 0x000ee2000c1e1b00 */
[----:B------:R-:W-:Y:S01]  /*6700*/  IMAD.WIDE.U32 R4, R93, UR4, R50 ;  /* 0x000000045d047c25 */ /* 0x000fe2000f8e0032 */
[----:B------:R-:W-:-:S02]  /*6710*/  IADD3 R9, PT, PT, R7, R11, RZ ;  /* 0x0000000b07097210 */ /* 0x000fc40007ffe0ff */
[----:B------:R-:W-:Y:S01]  /*6720*/  SHF.R.S32.HI R7, RZ, 0x1f, R21 ;  /* 0x0000001fff077819 */ /* 0x000fe20000011415 */
[----:B------:R-:W-:Y:S01]  /*6730*/  IMAD R93, R93, UR5, R20 ;  /* 0x000000055d5d7c24 */ /* 0x000fe2000f8e0214 */
[----:B------:R-:W-:Y:S02]  /*6740*/  LEA.HI.X R11, R6, UR7, R9, 0x3, P2 ;  /* 0x00000007060b7c11 */ /* 0x000fe400090f1c09 */
[C---:B------:R-:W-:Y:S01]  /*6750*/  LEA R6, P2, R4.reuse, UR6, 0x3 ;  /* 0x0000000604067c11 */ /* 0x040fe2000f8418ff */
[----:B------:R-:W-:Y:S02]  /*6760*/  IMAD.IADD R5, R5, 0x1, R93 ;  /* 0x0000000105057824 */ /* 0x000fe400078e025d */
[----:B------:R-:W-:Y:S01]  /*6770*/  IMAD R20, R7, UR4, RZ ;  /* 0x0000000407147c24 */ /* 0x000fe2000f8e02ff */
[----:B------:R-:W-:Y:S01]  /*6780*/  SHF.R.S32.HI R9, RZ, 0x1f, R23 ;  /* 0x0000001fff097819 */ /* 0x000fe20000011417 */
[----:B------:R-:W5:Y:S01]  /*6790*/  LDG.E.64 R10, desc[UR36][R10.64] ;  /* 0x000000240a0a7981 */ /* 0x000f62000c1e1b00 */
[----:B------:R-:W-:Y:S01]  /*67a0*/  LEA.HI.X R7, R4, UR7, R5, 0x3, P2 ;  /* 0x0000000704077c11 */ /* 0x000fe200090f1c05 */
[----:B------:R-:W-:-:S04]  /*67b0*/  IMAD.WIDE.U32 R4, R21, UR4, R50 ;  /* 0x0000000415047c25 */ /* 0x000fc8000f8e0032 */
[----:B------:R-:W-:Y:S01]  /*67c0*/  IMAD R21, R21, UR5, R20 ;  /* 0x0000000515157c24 */ /* 0x000fe2000f8e0214 */
[C---:B------:R-:W-:Y:S01]  /*67d0*/  LEA R20, P2, R4.reuse, UR6, 0x3 ;  /* 0x0000000604147c11 */ /* 0x040fe2000f8418ff */
[----:B------:R-:W-:Y:S01]  /*67e0*/  IMAD R22, R9, UR4, RZ ;  /* 0x0000000409167c24 */ /* 0x000fe2000f8e02ff */
[----:B------:R-:W5:Y:S01]  /*67f0*/  LDG.E.64 R6, desc[UR36][R6.64] ;  /* 0x0000002406067981 */ /* 0x000f62000c1e1b00 */
[----:B------:R-:W-:Y:S02]  /*6800*/  IMAD.IADD R5, R5, 0x1, R21 ;  /* 0x0000000105057824 */ /* 0x000fe400078e0215 */
[C---:B------:R-:W-:Y:S02]  /*6810*/  IMAD R9, R23.reuse, UR5, R22 ;  /* 0x0000000517097c24 */ /* 0x040fe4000f8e0216 */
[----:B------:R-:W-:Y:S01]  /*6820*/  IMAD.WIDE.U32 R22, R23, UR4, R50 ;  /* 0x0000000417167c25 */ /* 0x000fe2000f8e0032 */
[----:B------:R-:W-:-:S04]  /*6830*/  LEA.HI.X R21, R4, UR7, R5, 0x3, P2 ;  /* 0x0000000704157c11 */ /* 0x000fc800090f1c05 */
[----:B------:R-:W-:Y:S02]  /*6840*/  IADD3 R5, PT, PT, R23, R9, RZ ;  /* 0x0000000917057210 */ /* 0x000fe40007ffe0ff */
[C---:B------:R-:W-:Y:S01]  /*6850*/  LEA R4, P2, R22.reuse, UR6, 0x3 ;  /* 0x0000000616047c11 */ /* 0x040fe2000f8418ff */
[----:B------:R-:W5:Y:S01]  /*6860*/  LDG.E.64 R20, desc[UR36][R20.64] ;  /* 0x0000002414147981 */ /* 0x000f62000c1e1b00 */
[----:B----4-:R-:W-:Y:S02]  /*6870*/  SHF.R.S32.HI R9, RZ, 0x1f, R25 ;  /* 0x0000001fff097819 */ /* 0x010fe40000011419 */
[----:B------:R-:W-:-:S03]  /*6880*/  LEA.HI.X R5, R22, UR7, R5, 0x3, P2 ;  /* 0x0000000716057c11 */ /* 0x000fc600090f1c05 */
[----:B------:R-:W-:Y:S01]  /*6890*/  IMAD R22, R9, UR4, RZ ;  /* 0x0000000409167c24 */ /* 0x000fe2000f8e02ff */
[----:B------:R-:W-:Y:S02]  /*68a0*/  SHF.R.S32.HI R9, RZ, 0x1f, R27 ;  /* 0x0000001fff097819 */ /* 0x000fe4000001141b */
[----:B------:R-:W4:Y:S01]  /*68b0*/  LDG.E.64 R4, desc[UR36][R4.64] ;  /* 0x0000002404047981 */ /* 0x000f22000c1e1b00 */
[----:B------:R-:W-:Y:S02]  /*68c0*/  IMAD R29, R25, UR5, R22 ;  /* 0x00000005191d7c24 */ /* 0x000fe4000f8e0216 */
[----:B------:R-:W-:Y:S02]  /*68d0*/  IMAD R26, R9, UR4, RZ ;  /* 0x00000004091a7c24 */ /* 0x000fe4000f8e02ff */
[----:B------:R-:W-:-:S04]  /*68e0*/  IMAD.WIDE.U32 R22, R25, UR4, R50 ;  /* 0x0000000419167c25 */ /* 0x000fc8000f8e0032 */
[----:B------:R-:W-:Y:S01]  /*68f0*/  IMAD R31, R27, UR5, R26 ;  /* 0x000000051b1f7c24 */ /* 0x000fe2000f8e021a */
[----:B------:R-:W-:Y:S01]  /*6900*/  LEA R26, P2, R22, UR6, 0x3 ;  /* 0x00000006161a7c11 */ /* 0x000fe2000f8418ff */
[----:B------:R-:W-:Y:S02]  /*6910*/  IMAD.IADD R9, R23, 0x1, R29 ;  /* 0x0000000117097824 */ /* 0x000fe400078e021d */
[----:B------:R-:W-:-:S03]  /*6920*/  IMAD.WIDE.U32 R24, R27, UR4, R50 ;  /* 0x000000041b187c25 */ /* 0x000fc6000f8e0032 */
[----:B------:R-:W-:Y:S01]  /*6930*/  LEA.HI.X R27, R22, UR7, R9, 0x3, P2 ;  /* 0x00000007161b7c11 */ /* 0x000fe200090f1c09 */
[----:B------:R-:W-:Y:S01]  /*6940*/  IMAD.IADD R9, R25, 0x1, R31 ;  /* 0x0000000119097824 */ /* 0x000fe200078e021f */
[----:B------:R-:W-:-:S04]  /*6950*/  LEA R22, P2, R24, UR6, 0x3 ;  /* 0x0000000618167c11 */ /* 0x000fc8000f8418ff */
[----:B------:R-:W-:Y:S01]  /*6960*/  LEA.HI.X R23, R24, UR7, R9, 0x3, P2 ;  /* 0x0000000718177c11 */ /* 0x000fe200090f1c09 */
[----:B------:R-:W4:Y:S05]  /*6970*/  LDG.E.64 R26, desc[UR36][R26.64] ;  /* 0x000000241a1a7981 */ /* 0x000f2a000c1e1b00 */
[----:B------:R-:W4:Y:S01]  /*6980*/  LDG.E.64 R22, desc[UR36][R22.64] ;  /* 0x0000002416167981 */ /* 0x000f22000c1e1b00 */
[----:B------:R-:W-:-:S05]  /*6990*/  LEA R9, R75, R48, 0x2 ;  /* 0x000000304b097211 */ /* 0x000fca00078e10ff */
[----:B------:R-:W-:Y:S02]  /*69a0*/  IMAD R9, R9, 0x8, R52 ;  /* 0x0000000809097824 */ /* 0x000fe400078e0234 */
[----:B------:R-:W-:-:S05]  /*69b0*/  VIADD R91, R91, 0x8 ;  /* 0x000000085b5b7836 */ /* 0x000fca0000000000 */
[----:B------:R-:W-:Y:S02]  /*69c0*/  ISETP.NE.AND P2, PT, R91, R86, PT ;  /* 0x000000565b00720c */ /* 0x000fe40003f45270 */
[----:B------:R-:W-:Y:S01]  /*69d0*/  IADD3 R75, PT, PT, R75, 0x8, RZ ;  /* 0x000000084b4b7810 */ /* 0x000fe20007ffe0ff */
[----:B--2---:R0:W-:Y:S04]  /*69e0*/  STS.64 [R9], R12 ;  /* 0x0000000c09007388 */ /* 0x0041e80000000a00 */
[----:B---3--:R0:W-:Y:S04]  /*69f0*/  STS.64 [R9+0x20], R14 ;  /* 0x0000200e09007388 */ /* 0x0081e80000000a00 */
[----:B-----5:R0:W-:Y:S04]  /*6a00*/  STS.64 [R9+0x40], R10 ;  /* 0x0000400a09007388 */ /* 0x0201e80000000a00 */
[----:B------:R0:W-:Y:S04]  /*6a10*/  STS.64 [R9+0x60], R6 ;  /* 0x0000600609007388 */ /* 0x0001e80000000a00 */
[----:B------:R0:W-:Y:S04]  /*6a20*/  STS.64 [R9+0x80], R20 ;  /* 0x0000801409007388 */ /* 0x0001e80000000a00 */
[----:B----4-:R0:W-:Y:S04]  /*6a30*/  STS.64 [R9+0xa0], R4 ;  /* 0x0000a00409007388 */ /* 0x0101e80000000a00 */
[----:B------:R0:W-:Y:S04]  /*6a40*/  STS.64 [R9+0xc0], R26 ;  /* 0x0000c01a09007388 */ /* 0x0001e80000000a00 */
[----:B------:R0:W-:Y:S01]  /*6a50*/  STS.64 [R9+0xe0], R22 ;  /* 0x0000e01609007388 */ /* 0x0001e20000000a00 */
[----:B------:R-:W-:Y:S05]  /*6a60*/  @P2 BRA `(.L_x_99) ;  /* 0xfffffff400f82947 */ /* 0x000fea000383ffff */
.L_x_98:
[----:B------:R-:W-:Y:S05]  /*6a70*/  BSYNC.RECONVERGENT B3 ;  /* 0x0000000000037941 */ /* 0x000fea0003800200 */
.L_x_97:
[----:B------:R-:W-:Y:S05]  /*6a80*/  @!P1 BRA `(.L_x_96) ;  /* 0x0000000800609947 */ /* 0x000fea0003800000 */
[----:B------:R-:W1:Y:S01]  /*6a90*/  LDC.U16 R24, c[0x0][0x390] ;  /* 0x0000e400ff187b82 */ /* 0x000e620000000400 */
[----:B0-----:R-:W-:Y:S01]  /*6aa0*/  IMAD.IADD R4, R74, 0x1, R85 ;  /* 0x000000014a047824 */ /* 0x001fe200078e0255 */
        /* <DEDUP_REMOVED lines=8> */
[C---:B------:R-:W-:Y:S01]  /*6b30*/  VIADD R4, R8.reuse, 0x1 ;  /* 0x0000000108047836 */ /* 0x040fe20000000000 */
[----:B------:R-:W-:Y:S01]  /*6b40*/  LOP3.LUT R7, RZ, R89, RZ, 0x33, !PT ;  /* 0x00000059ff077212 */ /* 0x000fe200078e33ff */
[C---:B------:R-:W-:Y:S01]  /*6b50*/  VIADD R12, R8.reuse, 0x2 ;  /* 0x00000002080c7836 */ /* 0x040fe20000000000 */
[----:B------:R-:W0:Y:S01]  /*6b60*/  LDCU.64 UR4, c[0x0][0x388] ;  /* 0x00007100ff0477ac */ /* 0x000e220008000a00 */
[----:B------:R-:W-:Y:S02]  /*6b70*/  IMAD.IADD R5, R3, 0x1, R4 ;  /* 0x0000000103057824 */ /* 0x000fe400078e0204 */
[C---:B------:R-:W-:Y:S01]  /*6b80*/  VIADD R20, R8.reuse, 0x3 ;  /* 0x0000000308147836 */ /* 0x040fe20000000000 */
[----:B------:R-:W-:Y:S01]  /*6b90*/  IADD3 R8, PT, PT, R8, 0x4, RZ ;  /* 0x0000000408087810 */ /* 0x000fe20007ffe0ff */
[----:B------:R-:W1:Y:S01]  /*6ba0*/  LDCU.64 UR6, c[0x0][0x3a0] ;  /* 0x00007400ff0677ac */ /* 0x000e620008000a00 */
[----:B------:R-:W-:Y:S01]  /*6bb0*/  IADD3 R6, PT, PT, R5, UR46, RZ ;  /* 0x0000002e05067c10 */ /* 0x000fe2000fffe0ff */
[----:B------:R-:W-:-:S04]  /*6bc0*/  IMAD.IADD R5, R84, 0x1, R5 ;  /* 0x0000000154057824 */ /* 0x000fc800078e0205 */
[----:B------:R-:W-:Y:S01]  /*6bd0*/  IMAD.IADD R7, R6, 0x1, R7 ;  /* 0x0000000106077824 */ /* 0x000fe200078e0207 */
[----:B------:R-:W-:Y:S01]  /*6be0*/  IADD3 R6, PT, PT, -R89, R6, RZ ;  /* 0x0000000659067210 */ /* 0x000fe20007ffe1ff */
[----:B------:R-:W-:-:S04]  /*6bf0*/  VIADD R13, R5, 0x1 ;  /* 0x00000001050d7836 */ /* 0x000fc80000000000 */
[----:B------:R2:W-:Y:S04]  /*6c00*/  STL.128 [R1+0x40], R4 ;  /* 0x0000400401007387 */ /* 0x0005e80000100c00 */
[----:B------:R-:W2:Y:S01]  /*6c10*/  LDL R31, [R49+0x40] ;  /* 0x00004000311f7983 */ /* 0x000ea20000100800 */
[C---:B------:R-:W-:Y:S01]  /*6c20*/  VIADD R14, R6.reuse, 0x1 ;  /* 0x00000001060e7836 */ /* 0x040fe20000000000 */
[----:B------:R-:W-:Y:S01]  /*6c30*/  MOV R15, R6 ;  /* 0x00000006000f7202 */ /* 0x000fe20000000f00 */
[----:B------:R-:W-:Y:S01]  /*6c40*/  VIADD R21, R5, 0x2 ;  /* 0x0000000205157836 */ /* 0x000fe20000000000 */
[----:B------:R-:W-:Y:S01]  /*6c50*/  IADD3 R22, PT, PT, R6, 0x2, RZ ;  /* 0x0000000206167810 */ /* 0x000fe20007ffe0ff */
[C---:B------:R-:W-:Y:S01]  /*6c60*/  VIADD R23, R7.reuse, 0x2 ;  /* 0x0000000207177836 */ /* 0x040fe20000000000 */
[----:B------:R-:W-:Y:S01]  /*6c70*/  IADD3 R11, PT, PT, R7, 0x3, RZ ;  /* 0x00000003070b7810 */ /* 0x000fe20007ffe0ff */
[----:B------:R3:W-:Y:S01]  /*6c80*/  STL.128 [R1+0x40], R12 ;  /* 0x0000400c01007387 */ /* 0x0007e20000100c00 */
[----:B------:R-:W-:-:S02]  /*6c90*/  VIADD R9, R5, 0x3 ;  /* 0x0000000305097836 */ /* 0x000fc40000000000 */
[----:B------:R-:W-:Y:S01]  /*6ca0*/  VIADD R10, R6, 0x3 ;  /* 0x00000003060a7836 */ /* 0x000fe20000000000 */
[----:B------:R-:W3:Y:S04]  /*6cb0*/  LDL R25, [R49+0x40] ;  /* 0x0000400031197983 */ /* 0x000ee80000100800 */
[----:B------:R1:W-:Y:S04]  /*6cc0*/  STL.128 [R1+0x40], R20 ;  /* 0x0000401401007387 */ /* 0x0003e80000100c00 */
[----:B------:R-:W4:Y:S04]  /*6cd0*/  LDL R27, [R49+0x40] ;  /* 0x00004000311b7983 */ /* 0x000f280000100800 */
[----:B------:R5:W-:Y:S04]  /*6ce0*/  STL.128 [R1+0x40], R8 ;  /* 0x0000400801007387 */ /* 0x000be80000100c00 */
[----:B------:R-:W5:Y:S01]  /*6cf0*/  LDL R29, [R49+0x40] ;  /* 0x00004000311d7983 */ /* 0x000f620000100800 */
[----:B--2---:R-:W-:-:S05]  /*6d00*/  SHF.R.S32.HI R4, RZ, 0x1f, R31 ;  /* 0x0000001fff047819 */ /* 0x004fca000001141f */
[----:B0-----:R-:W-:Y:S02]  /*6d10*/  IMAD R6, R4, UR4, RZ ;  /* 0x0000000404067c24 */ /* 0x001fe4000f8e02ff */
[----:B------:R-:W-:-:S04]  /*6d20*/  IMAD.WIDE.U32 R4, R31, UR4, R50 ;  /* 0x000000041f047c25 */ /* 0x000fc8000f8e0032 */
[----:B------:R-:W-:Y:S01]  /*6d30*/  IMAD R31, R31, UR5, R6 ;  /* 0x000000051f1f7c24 */ /* 0x000fe2000f8e0206 */
[----:B---3--:R-:W-:Y:S01]  /*6d40*/  SHF.R.S32.HI R12, RZ, 0x1f, R25 ;  /* 0x0000001fff0c7819 */ /* 0x008fe20000011419 */
[----:B------:R-:W-:Y:S01]  /*6d50*/  IMAD.WIDE.U32 R6, R25, UR4, R50 ;  /* 0x0000000419067c25 */ /* 0x000fe2000f8e0032 */
[----:B-1----:R-:W-:-:S03]  /*6d60*/  LEA R20, P2, R4, UR6, 0x3 ;  /* 0x0000000604147c11 */ /* 0x002fc6000f8418ff */
[----:B------:R-:W-:Y:S02]  /*6d70*/  IMAD.IADD R31, R5, 0x1, R31 ;  /* 0x00000001051f7824 */ /* 0x000fe400078e021f */
[----:B------:R-:W-:Y:S01]  /*6d80*/  IMAD R12, R12, UR4, RZ ;  /* 0x000000040c0c7c24 */ /* 0x000fe2000f8e02ff */
[----:B----4-:R-:W-:Y:S02]  /*6d90*/  SHF.R.S32.HI R5, RZ, 0x1f, R27 ;  /* 0x0000001fff057819 */ /* 0x010fe4000001141b */
[----:B------:R-:W-:Y:S01]  /*6da0*/  LEA.HI.X R21, R4, UR7, R31, 0x3, P2 ;  /* 0x0000000704157c11 */ /* 0x000fe200090f1c1f */
[----:B------:R-:W-:Y:S01]  /*6db0*/  IMAD R25, R25, UR5, R12 ;  /* 0x0000000519197c24 */ /* 0x000fe2000f8e020c */
[----:B------:R-:W-:Y:S01]  /*6dc0*/  LEA R14, P2, R6, UR6, 0x3 ;  /* 0x00000006060e7c11 */ /* 0x000fe2000f8418ff */
[----:B-----5:R-:W-:Y:S01]  /*6dd0*/  IMAD R10, R5, UR4, RZ ;  /* 0x00000004050a7c24 */ /* 0x020fe2000f8e02ff */
[----:B------:R-:W-:Y:S01]  /*6de0*/  SHF.R.S32.HI R4, RZ, 0x1f, R29 ;  /* 0x0000001fff047819 */ /* 0x000fe2000001141d */
[----:B------:R-:W-:Y:S01]  /*6df0*/  IMAD.WIDE.U32 R12, R27, UR4, R50 ;  /* 0x000000041b0c7c25 */ /* 0x000fe2000f8e0032 */
[----:B------:R-:W2:Y:S03]  /*6e00*/  LDG.E.64 R20, desc[UR36][R20.64] ;  /* 0x0000002414147981 */ /* 0x000ea6000c1e1b00 */
[----:B------:R-:W-:-:S02]  /*6e10*/  IMAD R22, R4, UR4, RZ ;  /* 0x0000000404167c24 */ /* 0x000fc4000f8e02ff */
[----:B------:R-:W-:Y:S02]  /*6e20*/  IMAD.IADD R7, R7, 0x1, R25 ;  /* 0x0000000107077824 */ /* 0x000fe400078e0219 */
[----:B------:R-:W-:-:S03]  /*6e30*/  IMAD.WIDE.U32 R4, R29, UR4, R50 ;  /* 0x000000041d047c25 */ /* 0x000fc6000f8e0032 */
[----:B------:R-:W-:Y:S01]  /*6e40*/  LEA.HI.X R15, R6, UR7, R7, 0x3, P2 ;  /* 0x00000007060f7c11 */ /* 0x000fe200090f1c07 */
[----:B------:R-:W-:Y:S01]  /*6e50*/  IMAD R27, R27, UR5, R10 ;  /* 0x000000051b1b7c24 */ /* 0x000fe2000f8e020a */
[----:B------:R-:W-:Y:S01]  /*6e60*/  LEA R6, P2, R12, UR6, 0x3 ;  /* 0x000000060c067c11 */ /* 0x000fe2000f8418ff */
[----:B------:R-:W-:Y:S01]  /*6e70*/  IMAD R29, R29, UR5, R22 ;  /* 0x000000051d1d7c24 */ /* 0x000fe2000f8e0216 */
[----:B------:R-:W-:Y:S02]  /*6e80*/  LEA R10, P3, R4, UR6, 0x3 ;  /* 0x00000006040a7c11 */ /* 0x000fe4000f8618ff */
[----:B------:R-:W-:Y:S01]  /*6e90*/  IADD3 R7, PT, PT, R13, R27, RZ ;  /* 0x0000001b0d077210 */ /* 0x000fe20007ffe0ff */
[----:B------:R-:W-:Y:S01]  /*6ea0*/  IMAD.IADD R5, R5, 0x1, R29 ;  /* 0x0000000105057824 */ /* 0x000fe200078e021d */
[----:B------:R-:W3:Y:S02]  /*6eb0*/  LDG.E.64 R14, desc[UR36][R14.64] ;  /* 0x000000240e0e7981 */ /* 0x000ee4000c1e1b00 */
[----:B------:R-:W-:-:S02]  /*6ec0*/  LEA.HI.X R7, R12, UR7, R7, 0x3, P2 ;  /* 0x000000070c077c11 */ /* 0x000fc400090f1c07 */
[----:B------:R-:W-:-:S04]  /*6ed0*/  LEA.HI.X R11, R4, UR7, R5, 0x3, P3 ;  /* 0x00000007040b7c11 */ /* 0x000fc800098f1c05 */
[----:B------:R-:W4:Y:S04]  /*6ee0*/  LDG.E.64 R6, desc[UR36][R6.64] ;  /* 0x0000002406067981 */ /* 0x000f28000c1e1b00 */
[----:B------:R-:W5:Y:S01]  /*6ef0*/  LDG.E.64 R10, desc[UR36][R10.64] ;  /* 0x000000240a0a7981 */ /* 0x000f62000c1e1b00 */
[----:B------:R-:W-:-:S05]  /*6f00*/  IMAD R5, R75, 0x4, R48 ;  /* 0x000000044b057824 */ /* 0x000fca00078e0230 */
[----:B------:R-:W-:Y:S01]  /*6f10*/  LEA R5, R5, R52, 0x3 ;  /* 0x0000003405057211 */ /* 0x000fe200078e18ff */
[----:B------:R-:W-:-:S04]  /*6f20*/  VIADD R75, R75, 0x4 ;  /* 0x000000044b4b7836 */ /* 0x000fc80000000000 */
[----:B--2---:R0:W-:Y:S04]  /*6f30*/  STS.64 [R5], R20 ;  /* 0x0000001405007388 */ /* 0x0041e80000000a00 */
[----:B---3--:R0:W-:Y:S04]  /*6f40*/  STS.64 [R5+0x20], R14 ;  /* 0x0000200e05007388 */ /* 0x0081e80000000a00 */
[----:B----4-:R0:W-:Y:S04]  /*6f50*/  STS.64 [R5+0x40], R6 ;  /* 0x0000400605007388 */ /* 0x0101e80000000a00 */
[----:B-----5:R0:W-:Y:S02]  /*6f60*/  STS.64 [R5+0x60], R10 ;  /* 0x0000600a05007388 */ /* 0x0201e40000000a00 */
.L_x_101:
[----:B------:R-:W-:Y:S05]  /*6f70*/  BSYNC.RECONVERGENT B3 ;  /* 0x0000000000037941 */ /* 0x000fea0003800200 */
.L_x_100:
[----:B------:R-:W-:Y:S05]  /*6f80*/  @!P1 BRA `(.L_x_96) ;  /* 0x0000000400209947 */ /* 0x000fea0003800000 */
[----:B------:R-:W-:Y:S01]  /*6f90*/  IMAD.IADD R4, R80, 0x1, R87 ;  /* 0x0000000150047824 */ /* 0x000fe200078e0257 */
[----:B------:R-:W-:Y:S04]  /*6fa0*/  BSSY.RECONVERGENT B3, `(.L_x_102) ;  /* 0x000002e000037945 */ /* 0x000fe80003800200 */
[----:B0-----:R-:W-:-:S04]  /*6fb0*/  LOP3.LUT R5, R4, 0x3, RZ, 0x3c, !PT ;  /* 0x0000000304057812 */ /* 0x001fc800078e3cff */
[----:B------:R-:W-:-:S04]  /*6fc0*/  IADD3 R5, PT, PT, R24, R5, RZ ;  /* 0x0000000518057210 */ /* 0x000fc80007ffe0ff */
[C---:B------:R-:W-:Y:S02]  /*6fd0*/  LOP3.LUT R6, R5.reuse, 0x3, RZ, 0xc0, !PT ;  /* 0x0000000305067812 */ /* 0x040fe400078ec0ff */
[----:B------:R-:W-:Y:S02]  /*6fe0*/  LOP3.LUT R4, R5, 0x1, RZ, 0xc0, !PT ;  /* 0x0000000105047812 */ /* 0x000fe400078ec0ff */
[----:B------:R-:W-:Y:S02]  /*6ff0*/  ISETP.NE.AND P2, PT, R6, 0x1, PT ;  /* 0x000000010600780c */ /* 0x000fe40003f45270 */
[----:B------:R-:W-:-:S11]  /*7000*/  ISETP.NE.U32.AND P1, PT, R4, 0x1, PT ;  /* 0x000000010400780c */ /* 0x000fd60003f25070 */
[----:B------:R-:W-:Y:S05]  /*7010*/  @!P2 BRA `(.L_x_103) ;  /* 0x000000000098a947 */ /* 0x000fea0003800000 */
[C---:B------:R-:W-:Y:S01]  /*7020*/  VIADD R4, R8.reuse, 0x1 ;  /* 0x0000000108047836 */ /* 0x040fe20000000000 */
[----:B------:R-:W-:Y:S01]  /*7030*/  LOP3.LUT R7, RZ, R89, RZ, 0x33, !PT ;  /* 0x00000059ff077212 */ /* 0x000fe200078e33ff */
[----:B------:R-:W-:Y:S01]  /*7040*/  VIADD R8, R8, 0x2 ;  /* 0x0000000208087836 */ /* 0x000fe20000000000 */
[----:B------:R-:W0:Y:S01]  /*7050*/  LDCU.64 UR4, c[0x0][0x388] ;  /* 0x00007100ff0477ac */ /* 0x000e220008000a00 */
[----:B------:R-:W-:Y:S01]  /*7060*/  IMAD.IADD R5, R3, 0x1, R4 ;  /* 0x0000000103057824 */ /* 0x000fe200078e0204 */
[----:B------:R-:W1:Y:S04]  /*7070*/  LDCU.64 UR6, c[0x0][0x3a0] ;  /* 0x00007400ff0677ac */ /* 0x000e680008000a00 */
[----:B------:R-:W-:Y:S01]  /*7080*/  IADD3 R10, PT, PT, R5, UR46, RZ ;  /* 0x0000002e050a7c10 */ /* 0x000fe2000fffe0ff */
[----:B------:R-:W-:-:S03]  /*7090*/  IMAD.IADD R5, R84, 0x1, R5 ;  /* 0x0000000154057824 */ /* 0x000fc600078e0205 */
[----:B------:R-:W-:Y:S01]  /*70a0*/  IADD3 R6, PT, PT, -R89, R10, RZ ;  /* 0x0000000a59067210 */ /* 0x000fe20007ffe1ff */
[----:B------:R-:W-:Y:S02]  /*70b0*/  IMAD.IADD R7, R10, 0x1, R7 ;  /* 0x000000010a077824 */ /* 0x000fe400078e0207 */
[----:B------:R-:W-:Y:S01]  /*70c0*/  VIADD R9, R5, 0x1 ;  /* 0x0000000105097836 */ /* 0x000fe20000000000 */
[----:B------:R-:W-:Y:S01]  /*70d0*/  IADD3 R10, PT, PT, R6, 0x1, RZ ;  /* 0x00000001060a7810 */ /* 0x000fe20007ffe0ff */
[----:B------:R-:W-:Y:S01]  /*70e0*/  IMAD.MOV.U32 R11, RZ, RZ, R6 ;  /* 0x000000ffff0b7224 */ /* 0x000fe200078e0006 */
[----:B------:R2:W-:Y:S04]  /*70f0*/  STL.128 [R1+0x40], R4 ;  /* 0x0000400401007387 */ /* 0x0005e80000100c00 */
[----:B------:R-:W3:Y:S04]  /*7100*/  LDL R14, [R49+0x40] ;  /* 0x00004000310e7983 */ /* 0x000ee80000100800 */
[----:B------:R1:W-:Y:S04]  /*7110*/  STL.128 [R1+0x40], R8 ;  /* 0x0000400801007387 */ /* 0x0003e80000100c00 */
[----:B------:R-:W4:Y:S01]  /*7120*/  LDL R15, [R49+0x40] ;  /* 0x00004000310f7983 */ /* 0x000f220000100800 */
[----:B---3--:R-:W-:-:S05]  /*7130*/  SHF.R.S32.HI R12, RZ, 0x1f, R14 ;  /* 0x0000001fff0c7819 */ /* 0x008fca000001140e */
[----:B0-----:R-:W-:Y:S01]  /*7140*/  IMAD R21, R12, UR4, RZ ;  /* 0x000000040c157c24 */ /* 0x001fe2000f8e02ff */
[----:B----4-:R-:W-:Y:S01]  /*7150*/  SHF.R.S32.HI R13, RZ, 0x1f, R15 ;  /* 0x0000001fff0d7819 */ /* 0x010fe2000001140f */
[----:B--2---:R-:W-:-:S04]  /*7160*/  IMAD.WIDE.U32 R4, R15, UR4, R50 ;  /* 0x000000040f047c25 */ /* 0x004fc8000f8e0032 */
[----:B------:R-:W-:Y:S01]  /*7170*/  IMAD R20, R13, UR4, RZ ;  /* 0x000000040d147c24 */ /* 0x000fe2000f8e02ff */
[----:B-1----:R-:W-:Y:S01]  /*7180*/  LEA R10, P3, R4, UR6, 0x3 ;  /* 0x00000006040a7c11 */ /* 0x002fe2000f8618ff */
[----:B------:R-:W-:-:S04]  /*7190*/  IMAD.WIDE.U32 R12, R14, UR4, R50 ;  /* 0x000000040e0c7c25 */ /* 0x000fc8000f8e0032 */
[----:B------:R-:W-:Y:S01]  /*71a0*/  IMAD R21, R14, UR5, R21 ;  /* 0x000000050e157c24 */ /* 0x000fe2000f8e0215 */
[----:B------:R-:W-:Y:S01]  /*71b0*/  LEA R6, P2, R12, UR6, 0x3 ;  /* 0x000000060c067c11 */ /* 0x000fe2000f8418ff */
[----:B------:R-:W-:Y:S02]  /*71c0*/  IMAD R15, R15, UR5, R20 ;  /* 0x000000050f0f7c24 */ /* 0x000fe4000f8e0214 */
[----:B------:R-:W-:-:S03]  /*71d0*/  IMAD.IADD R21, R13, 0x1, R21 ;  /* 0x000000010d157824 */ /* 0x000fc600078e0215 */
[----:B------:R-:W-:Y:S02]  /*71e0*/  IADD3 R5, PT, PT, R5, R15, RZ ;  /* 0x0000000f05057210 */ /* 0x000fe40007ffe0ff */
[----:B------:R-:W-:Y:S02]  /*71f0*/  LEA.HI.X R7, R12, UR7, R21, 0x3, P2 ;  /* 0x000000070c077c11 */ /* 0x000fe400090f1c15 */
[----:B------:R-:W-:-:S04]  /*7200*/  LEA.HI.X R11, R4, UR7, R5, 0x3, P3 ;  /* 0x00000007040b7c11 */ /* 0x000fc800098f1c05 */
[----:B------:R-:W2:Y:S04]  /*7210*/  LDG.E.64 R6, desc[UR36][R6.64] ;  /* 0x0000002406067981 */ /* 0x000ea8000c1e1b00 */
[----:B------:R-:W3:Y:S01]  /*7220*/  LDG.E.64 R10, desc[UR36][R10.64] ;  /* 0x000000240a0a7981 */ /* 0x000ee2000c1e1b00 */
[C---:B------:R-:W-:Y:S01]  /*7230*/  IMAD R5, R75.reuse, 0x4, R48 ;  /* 0x000000044b057824 */ /* 0x040fe200078e0230 */
[----:B------:R-:W-:-:S03]  /*7240*/  IADD3 R75, PT, PT, R75, 0x2, RZ ;  /* 0x000000024b4b7810 */ /* 0x000fc60007ffe0ff */
[----:B------:R-:W-:-:S05]  /*7250*/  IMAD R5, R5, 0x8, R52 ;  /* 0x0000000805057824 */ /* 0x000fca00078e0234 */
[----:B--2---:R0:W-:Y:S04]  /*7260*/  STS.64 [R5], R6 ;  /* 0x0000000605007388 */ /* 0x0041e80000000a00 */
[----:B---3--:R0:W-:Y:S02]  /*7270*/  STS.64 [R5+0x20], R10 ;  /* 0x0000200a05007388 */ /* 0x0081e40000000a00 */
.L_x_103:
[----:B------:R-:W-:Y:S05]  /*7280*/  BSYNC.RECONVERGENT B3 ;  /* 0x0000000000037941 */ /* 0x000fea0003800200 */
.L_x_102:
[----:B------:R-:W-:Y:S05]  /*7290*/  @P1 BRA `(.L_x_96) ;  /* 0x00000000005c1947 */ /* 0x000fea0003800000 */
[----:B------:R-:W-:Y:S01]  /*72a0*/  VIADD R8, R8, 0x1 ;  /* 0x0000000108087836 */ /* 0x000fe20000000000 */
[----:B0-----:R-:W-:Y:S01]  /*72b0*/  LOP3.LUT R11, RZ, R89, RZ, 0x33, !PT ;  /* 0x00000059ff0b7212 */ /* 0x001fe200078e33ff */
[----:B------:R-:W0:Y:S02]  /*72c0*/  LDCU.64 UR4, c[0x0][0x388] ;  /* 0x00007100ff0477ac */ /* 0x000e240008000a00 */
[----:B------:R-:W-:Y:S01]  /*72d0*/  IMAD.IADD R9, R3, 0x1, R8 ;  /* 0x0000000103097824 */ /* 0x000fe200078e0208 */
[----:B------:R-:W1:Y:S04]  /*72e0*/  LDCU.64 UR6, c[0x0][0x3a0] ;  /* 0x00007400ff0677ac */ /* 0x000e680008000a00 */
[----:B------:R-:W-:Y:S01]  /*72f0*/  IADD3 R4, PT, PT, R9, UR46, RZ ;  /* 0x0000002e09047c10 */ /* 0x000fe2000fffe0ff */
[----:B------:R-:W-:-:S03]  /*7300*/  IMAD.IADD R9, R84, 0x1, R9 ;  /* 0x0000000154097824 */ /* 0x000fc600078e0209 */
[C---:B------:R-:W-:Y:S01]  /*7310*/  IADD3 R11, PT, PT, R4.reuse, R11, RZ ;  /* 0x0000000b040b7210 */ /* 0x040fe20007ffe0ff */
[----:B------:R-:W-:-:S05]  /*7320*/  IMAD.IADD R10, R4, 0x1, -R89 ;  /* 0x00000001040a7824 */ /* 0x000fca00078e0a59 */
[----:B------:R2:W-:Y:S04]  /*7330*/  STL.128 [R1+0x40], R8 ;  /* 0x0000400801007387 */ /* 0x0005e80000100c00 */
[----:B------:R-:W3:Y:S02]  /*7340*/  LDL R6, [R49+0x40] ;  /* 0x0000400031067983 */ /* 0x000ee40000100800 */
[----:B---3--:R-:W-:-:S05]  /*7350*/  SHF.R.S32.HI R4, RZ, 0x1f, R6 ;  /* 0x0000001fff047819 */ /* 0x008fca0000011406 */
[----:B0-----:R-:W-:Y:S02]  /*7360*/  IMAD R7, R4, UR4, RZ ;  /* 0x0000000404077c24 */ /* 0x001fe4000f8e02ff */
[----:B------:R-:W-:-:S04]  /*7370*/  IMAD.WIDE.U32 R4, R6, UR4, R50 ;  /* 0x0000000406047c25 */ /* 0x000fc8000f8e0032 */
[----:B------:R-:W-:Y:S01]  /*7380*/  IMAD R7, R6, UR5, R7 ;  /* 0x0000000506077c24 */ /* 0x000fe2000f8e0207 */
[----:B-1----:R-:W-:-:S03]  /*7390*/  LEA R6, P1, R4, UR6, 0x3 ;  /* 0x0000000604067c11 */ /* 0x002fc6000f8218ff */
[----:B------:R-:W-:-:S05]  /*73a0*/  IMAD.IADD R5, R5, 0x1, R7 ;  /* 0x0000000105057824 */ /* 0x000fca00078e0207 */
[----:B------:R-:W-:-:S06]  /*73b0*/  LEA.HI.X R7, R4, UR7, R5, 0x3, P1 ;  /* 0x0000000704077c11 */ /* 0x000fcc00088f1c05 */
[----:B------:R-:W3:Y:S01]  /*73c0*/  LDG.E.64 R6, desc[UR36][R6.64] ;  /* 0x0000002406067981 */ /* 0x000ee2000c1e1b00 */
[C---:B------:R-:W-:Y:S02]  /*73d0*/  IMAD R5, R75.reuse, 0x4, R48 ;  /* 0x000000044b057824 */ /* 0x040fe400078e0230 */
[----:B------:R-:W-:-:S03]  /*73e0*/  VIADD R75, R75, 0x1 ;  /* 0x000000014b4b7836 */ /* 0x000fc60000000000 */
[----:B------:R-:W-:-:S05]  /*73f0*/  LEA R5, R5, R52, 0x3 ;  /* 0x0000003405057211 */ /* 0x000fca00078e18ff */
[----:B---3--:R2:W-:Y:S02]  /*7400*/  STS.64 [R5], R6 ;  /* 0x0000000605007388 */ /* 0x0085e40000000a00 */
.L_x_96:
[----:B------:R-:W-:Y:S05]  /*7410*/  BSYNC.RECONVERGENT B2 ;  /* 0x0000000000027941 */ /* 0x000fea0003800200 */
.L_x_95:
[----:B------:R-:W-:Y:S01]  /*7420*/  VIADD R74, R74, 0x1 ;  /* 0x000000014a4a7836 */ /* 0x000fe20000000000 */
[----:B------:R-:W-:Y:S01]  /*7430*/  IADD3 R80, PT, PT, R80, 0x1, RZ ;  /* 0x0000000150507810 */ /* 0x000fe20007ffe0ff */
[----:B--2---:R-:W-:Y:S01]  /*7440*/  VIADD R8, R8, 0x2 ;  /* 0x0000000208087836 */ /* 0x004fe20000000000 */
[----:B------:R-:W-:Y:S06]  /*7450*/  @P0 BRA `(.L_x_104) ;  /* 0xffffffec00240947 */ /* 0x000fec000383ffff */
.L_x_94:
[----:B------:R-:W-:Y:S05]  /*7460*/  BSYNC.RECONVERGENT B1 ;  /* 0x0000000000017941 */ /* 0x000fea0003800200 */
.L_x_93:
[----:B------:R-:W-:Y:S01]  /*7470*/  VIADD R83, R83, 0x1 ;  /* 0x0000000153537836 */ /* 0x000fe20000000000 */
[----:B------:R-:W-:Y:S01]  /*7480*/  IADD3 R85, PT, PT, R85, 0x1, RZ ;  /* 0x0000000155557810 */ /* 0x000fe20007ffe0ff */
[----:B------:R-:W-:Y:S01]  /*7490*/  VIADD R87, R87, 0x1 ;  /* 0x0000000157577836 */ /* 0x000fe20000000000 */
[----:B------:R-:W-:Y:S01]  /*74a0*/  IADD3 R8, PT, PT, R8, 0x1, RZ ;  /* 0x0000000108087810 */ /* 0x000fe20007ffe0ff */
[----:B------:R-:W-:Y:S01]  /*74b0*/  VIADD R82, R82, 0xffffffff ;  /* 0xffffffff52527836 */ /* 0x000fe20000000000 */
[----:B------:R-:W-:-:S13]  /*74c0*/  ISETP.NE.AND P0, PT, R83, R0, PT ;  /* 0x000000005300720c */ /* 0x000fda0003f05270 */
[----:B------:R-:W-:Y:S05]  /*74d0*/  @P0 BRA `(.L_x_105) ;  /* 0xffffffe800d00947 */ /* 0x000fea000383ffff */
.L_x_92:
[----:B------:R-:W-:Y:S05]  /*74e0*/  BSYNC.RECONVERGENT B0 ;  /* 0x0000000000007941 */ /* 0x000fea0003800200 */
.L_x_91:
[----:B------:R-:W-:-:S03]  /*74f0*/  UMOV UR4, 0xffffffff ;  /* 0xffffffff00047882 */ /* 0x000fc60000000000 */
[----:B------:R-:W-:Y:S05]  /*7500*/  BRA.DIV UR4, `(.L_x_106) ;  /* 0x000000d204c47947 */ /* 0x000fea000b800000 */
[----:B------:R-:W-:Y:S01]  /*7510*/  NOP ;  /* 0x0000000000007918 */ /* 0x000fe20000000000 */
[----:B------:R-:W-:Y:S01]  /*7520*/  NOP ;  /* 0x0000000000007918 */ /* 0x000fe20000000000 */
.L_x_274:
[----:B------:R-:W-:Y:S01]  /*7530*/  ISETP.NE.AND P0, PT, R54, RZ, PT ;  /* 0x000000ff3600720c */ /* 0x000fe20003f05270 */
[----:B------:R-:W-:Y:S01]  /*7540*/  BSSY.RECONVERGENT B0, `(.L_x_107) ;  /* 0x0000157000007945 */ /* 0x000fe20003800200 */
[----:B------:R-:W-:-:S04]  /*7550*/  ISETP.GE.U32.AND P1, PT, R48, 0x4, PT ;  /* 0x000000043000780c */ /* 0x000fc80003f26070 */
[----:B------:R-:W-:-:S07]  /*7560*/  SEL R75, R75, RZ, P1 ;  /* 0x000000ff4b4b7207 */ /* 0x000fce0000800000 */
        /* <DEDUP_REMOVED lines=8> */
.L_x_121:
[----:B-1----:R-:W1:Y:S01]  /*75f0*/  LDCU UR4, c[0x0][0x390] ;  /* 0x00007200ff0477ac */ /* 0x002e620008000800 */
[----:B------:R-:W-:Y:S01]  /*7600*/  IADD3 R3, PT, PT, -R83, UR46, RZ ;  /* 0x0000002e53037c10 */ /* 0x000fe2000fffe1ff */
[----:B------:R-:W-:Y:S01]  /*7610*/  BSSY.RECONVERGENT B1, `(.L_x_109) ;  /* 0x0000142000017945 */ /* 0x000fe20003800200 */
[----:B-1----:R-:W-:-:S05]  /*7620*/  IMAD.U32 R0, RZ, RZ, UR4 ;  /* 0x00000004ff007e24 */ /* 0x002fca000f8e00ff */
[----:B0-----:R-:W-:-:S04]  /*7630*/  IADD3 R4, PT, PT, -R83, R0, RZ ;  /* 0x0000000053047210 */ /* 0x001fc80007ffe1ff */
        /* <DEDUP_REMOVED lines=8> */
.L_x_120:
[----:B0-----:R-:W0:Y:S01]  /*76c0*/  LDCU UR4, c[0x0][0x390] ;  /* 0x00007200ff0477ac */ /* 0x001e220008000800 */
[C---:B------:R-:W-:Y:S01]  /*76d0*/  IMAD.IADD R89, R81.reuse, 0x1, R83 ;  /* 0x0000000151597824 */ /* 0x040fe200078e0253 */
[----:B------:R-:W-:Y:S01]  /*76e0*/  BSSY.RECONVERGENT B2, `(.L_x_111) ;  /* 0x0000130000027945 */ /* 0x000fe20003800200 */
[----:B------:R-:W-:-:S05]  /*76f0*/  VIADD R81, R81, 0x1 ;  /* 0x0000000151517836 */ /* 0x000fca0000000000 */
[----:B------:R-:W-:Y:S02]  /*7700*/  ISETP.NE.AND P0, PT, R81, R82, PT ;  /* 0x000000525100720c */ /* 0x000fe40003f05270 */
[----:B0-----:R-:W-:-:S05]  /*7710*/  MOV R0, UR4 ;  /* 0x0000000400007c02 */ /* 0x001fca0008000f00 */
[----:B-1----:R-:W-:-:S05]  /*7720*/  IMAD.IADD R4, R0, 0x1, -R89 ;  /* 0x0000000100047824 */ /* 0x002fca00078e0a59 */
        /* <DEDUP_REMOVED lines=15> */
.L_x_115:
[C---:B0-----:R-:W-:Y:S02]  /*7820*/  IADD3 R4, PT, PT, R8.reuse, 0x1, RZ ;  /* 0x0000000108047810 */ /* 0x041fe40007ffe0ff */
[C---:B------:R-:W-:Y:S01]  /*7830*/  IADD3 R24, PT, PT, R8.reuse, 0x2, RZ ;  /* 0x0000000208187810 */ /* 0x040fe20007ffe0ff */
[C---:B------:R-:W-:Y:S01]  /*7840*/  VIADD R12, R8.reuse, 0x3 ;  /* 0x00000003080c7836 */ /* 0x040fe20000000000 */
[----:B------:R-:W0:Y:S01]  /*7850*/  LDCU.64 UR4, c[0x0][0x388] ;  /* 0x00007100ff0477ac */ /* 0x000e220008000a00 */
[----:B------:R-:W-:Y:S02]  /*7860*/  IMAD.IADD R5, R3, 0x1, R4 ;  /* 0x0000000103057824 */ /* 0x000fe400078e0204 */
[----:B------:R-:W-:Y:S01]  /*7870*/  VIADD R20, R8, 0x4 ;  /* 0x0000000408147836 */ /* 0x000fe20000000000 */
[----:B------:R-:W1:Y:S01]  /*7880*/  LDCU.64 UR6, c[0x0][0x3a8] ;  /* 0x00007500ff0677ac */ /* 0x000e620008000a00 */
[----:B------:R-:W-:Y:S01]  /*7890*/  VIADD R7, R5, UR46 ;  /* 0x0000002e05077c36 */ /* 0x000fe20008000000 */
[----:B------:R-:W-:-:S03]  /*78a0*/  IADD3 R5, PT, PT, R84, R5, RZ ;  /* 0x0000000554057210 */ /* 0x000fc60007ffe0ff */
[C---:B------:R-:W-:Y:S02]  /*78b0*/  IMAD.IADD R6, R7.reuse, 0x1, -R89 ;  /* 0x0000000107067824 */ /* 0x040fe400078e0a59 */
[----:B------:R-:W-:-:S05]  /*78c0*/  IMAD.IADD R7, R7, 0x1, R88 ;  /* 0x0000000107077824 */ /* 0x000fca00078e0258 */
[----:B------:R2:W-:Y:S04]  /*78d0*/  STL.128 [R1+0x50], R4 ;  /* 0x0000500401007387 */ /* 0x0005e80000100c00 */
[----:B------:R-:W3:Y:S01]  /*78e0*/  LDL R90, [R49+0x50] ;  /* 0x00005000315a7983 */ /* 0x000ee20000100800 */
[----:B------:R-:W-:Y:S01]  /*78f0*/  VIADD R25, R5, 0x1 ;  /* 0x0000000105197836 */ /* 0x000fe20000000000 */
[----:B------:R-:W-:Y:S01]  /*7900*/  MOV R27, R6 ;  /* 0x00000006001b7202 */ /* 0x000fe20000000f00 */
[----:B------:R-:W-:-:S05]  /*7910*/  VIADD R26, R6, 0x1 ;  /* 0x00000001061a7836 */ /* 0x000fca0000000000 */
[----:B------:R4:W-:Y:S04]  /*7920*/  STL.128 [R1+0x50], R24 ;  /* 0x0000501801007387 */ /* 0x0009e80000100c00 */
[----:B------:R-:W5:Y:S01]  /*7930*/  LDL R92, [R49+0x50] ;  /* 0x00005000315c7983 */ /* 0x000f620000100800 */
[C---:B------:R-:W-:Y:S01]  /*7940*/  IADD3 R13, PT, PT, R5.reuse, 0x2, RZ ;  /* 0x00000002050d7810 */ /* 0x040fe20007ffe0ff */
[C---:B------:R-:W-:Y:S01]  /*7950*/  VIADD R14, R6.reuse, 0x2 ;  /* 0x00000002060e7836 */ /* 0x040fe20000000000 */
[----:B------:R-:W-:Y:S01]  /*7960*/  IADD3 R21, PT, PT, R5, 0x3, RZ ;  /* 0x0000000305157810 */ /* 0x000fe20007ffe0ff */
[----:B------:R-:W-:Y:S02]  /*7970*/  VIADD R15, R7, 0x2 ;  /* 0x00000002070f7836 */ /* 0x000fe40000000000 */
[----:B------:R-:W-:-:S02]  /*7980*/  VIADD R22, R6, 0x3 ;  /* 0x0000000306167836 */ /* 0x000fc40000000000 */
[----:B------:R-:W-:Y:S01]  /*7990*/  VIADD R23, R7, 0x3 ;  /* 0x0000000307177836 */ /* 0x000fe20000000000 */
[----:B------:R-:W-:Y:S04]  /*79a0*/  STL.128 [R1+0x50], R12 ;  /* 0x0000500c01007387 */ /* 0x000fe80000100c00 */
[----:B--2---:R-:W2:Y:S04]  /*79b0*/  LDL R4, [R49+0x50] ;  /* 0x0000500031047983 */ /* 0x004ea80000100800 */
[----:B------:R0:W-:Y:S04]  /*79c0*/  STL.128 [R1+0x50], R20 ;  /* 0x0000501401007387 */ /* 0x0001e80000100c00 */
[----:B------:R-:W2:Y:S01]  /*79d0*/  LDL R93, [R49+0x50] ;  /* 0x00005000315d7983 */ /* 0x000ea20000100800 */
[----:B----4-:R-:W-:Y:S01]  /*79e0*/  IADD3 R24, PT, PT, R8, 0x5, RZ ;  /* 0x0000000508187810 */ /* 0x010fe20007ffe0ff */
[----:B------:R-:W-:Y:S01]  /*79f0*/  VIADD R25, R5, 0x4 ;  /* 0x0000000405197836 */ /* 0x000fe20000000000 */
[----:B------:R-:W-:Y:S01]  /*7a00*/  IADD3 R27, PT, PT, R7, 0x4, RZ ;  /* 0x00000004071b7810 */ /* 0x000fe20007ffe0ff */
[C---:B------:R-:W-:Y:S01]  /*7a10*/  VIADD R26, R6.reuse, 0x4 ;  /* 0x00000004061a7836 */ /* 0x040fe20000000000 */
[----:B------:R-:W-:Y:S01]  /*7a20*/  IADD3 R30, PT, PT, R6, 0x5, RZ ;  /* 0x00000005061e7810 */ /* 0x000fe20007ffe0ff */
[----:B------:R-:W-:-:S02]  /*7a30*/  VIADD R28, R8, 0x6 ;  /* 0x00000006081c7836 */ /* 0x000fc40000000000 */
[----:B------:R-:W-:Y:S01]  /*7a40*/  VIADD R29, R5, 0x5 ;  /* 0x00000005051d7836 */ /* 0x000fe20000000000 */
[----:B------:R4:W-:Y:S01]  /*7a50*/  STL.128 [R1+0x50], R24 ;  /* 0x0000501801007387 */ /* 0x0009e20000100c00 */
[----:B------:R-:W-:-:S03]  /*7a60*/  VIADD R31, R7, 0x5 ;  /* 0x00000005071f7836 */ /* 0x000fc60000000000 */
[----:B0-----:R-:W2:Y:S04]  /*7a70*/  LDL R21, [R49+0x50] ;  /* 0x0000500031157983 */ /* 0x001ea80000100800 */
[----:B------:R-:W-:Y:S01]  /*7a80*/  STL.128 [R1+0x50], R28 ;  /* 0x0000501c01007387 */ /* 0x000fe20000100c00 */
[----:B------:R-:W-:-:S03]  /*7a90*/  VIADD R12, R8, 0x7 ;  /* 0x00000007080c7836 */ /* 0x000fc60000000000 */
[----:B------:R-:W2:Y:S01]  /*7aa0*/  LDL R20, [R49+0x50] ;  /* 0x0000500031147983 */ /* 0x000ea20000100800 */
[----:B------:R-:W-:Y:S01]  /*7ab0*/  IADD3 R13, PT, PT, R5, 0x6, RZ ;  /* 0x00000006050d7810 */ /* 0x000fe20007ffe0ff */
[----:B------:R-:W-:Y:S01]  /*7ac0*/  VIADD R14, R6, 0x6 ;  /* 0x00000006060e7836 */ /* 0x000fe20000000000 */
[----:B------:R-:W-:Y:S01]  /*7ad0*/  IADD3 R8, PT, PT, R8, 0x8, RZ ;  /* 0x0000000808087810 */ /* 0x000fe20007ffe0ff */
[C---:B------:R-:W-:Y:S01]  /*7ae0*/  VIADD R15, R7.reuse, 0x6 ;  /* 0x00000006070f7836 */ /* 0x040fe20000000000 */
[----:B------:R-:W-:Y:S01]  /*7af0*/  IADD3 R11, PT, PT, R7, 0x7, RZ ;  /* 0x00000007070b7810 */ /* 0x000fe20007ffe0ff */
[----:B------:R-:W-:Y:S02]  /*7b00*/  VIADD R9, R5, 0x7 ;  /* 0x0000000705097836 */ /* 0x000fe40000000000 */
[----:B------:R-:W-:Y:S01]  /*7b10*/  VIADD R10, R6, 0x7 ;  /* 0x00000007060a7836 */ /* 0x000fe20000000000 */
[----:B------:R0:W-:Y:S04]  /*7b20*/  STL.128 [R1+0x50], R12 ;  /* 0x0000500c01007387 */ /* 0x0001e80000100c00 */
[----:B------:R-:W2:Y:S04]  /*7b30*/  LDL R5, [R49+0x50] ;  /* 0x0000500031057983 */ /* 0x000ea80000100800 */
[----:B------:R1:W-:Y:S04]  /*7b40*/  STL.128 [R1+0x50], R8 ;  /* 0x0000500801007387 */ /* 0x0003e80000100c00 */
[----:B----4-:R-:W4:Y:S01]  /*7b50*/  LDL R27, [R49+0x50] ;  /* 0x00005000311b7983 */ /* 0x010f220000100800 */
[C---:B------:R-:W-:Y:S01]  /*7b60*/  IMAD R26, R75.reuse, 0x4, R48 ;  /* 0x000000044b1a7824 */ /* 0x040fe200078e0230 */
[----:B------:R-:W-:Y:S01]  /*7b70*/  IADD3 R75, PT, PT, R75, 0x8, RZ ;  /* 0x000000084b4b7810 */ /* 0x000fe20007ffe0ff */
[----:B------:R-:W-:-:S02]  /*7b80*/  VIADD R91, R91, 0x8 ;  /* 0x000000085b5b7836 */ /* 0x000fc40000000000 */
[----:B------:R-:W-:-:S05]  /*7b90*/  IMAD R26, R26, 0x8, R53 ;  /* 0x000000081a1a7824 */ /* 0x000fca00078e0235 */
[----:B------:R-:W5:Y:S04]  /*7ba0*/  LDS.64 R22, [R26] ;  /* 0x000000001a167984 */ /* 0x000f680000000a00 */
[----:B------:R-:W2:Y:S04]  /*7bb0*/  LDS.64 R12, [R26+0x20] ;  /* 0x000020001a0c7984 */ /* 0x000ea80000000a00 */
[----:B------:R-:W-:Y:S01]  /*7bc0*/  LDS.64 R28, [R26+0x60] ;  /* 0x000060001a1c7984 */ /* 0x000fe20000000a00 */
[----:B---3--:R-:W-:-:S05]  /*7bd0*/  SHF.R.S32.HI R6, RZ, 0x1f, R90 ;  /* 0x0000001fff067819 */ /* 0x008fca000001145a */
[----:B0-----:R-:W-:Y:S02]  /*7be0*/  IMAD R15, R6, UR4, RZ ;  /* 0x00000004060f7c24 */ /* 0x001fe4000f8e02ff */
[----:B------:R-:W-:-:S04]  /*7bf0*/  IMAD.WIDE.U32 R6, R90, UR4, R50 ;  /* 0x000000045a067c25 */ /* 0x000fc8000f8e0032 */
[----:B------:R-:W-:Y:S01]  /*7c00*/  IMAD R15, R90, UR5, R15 ;  /* 0x000000055a0f7c24 */ /* 0x000fe2000f8e020f */
[----:B-1----:R-:W-:Y:S01]  /*7c10*/  LEA R10, P2, R6, UR6, 0x3 ;  /* 0x00000006060a7c11 */ /* 0x002fe2000f8418ff */
[----:B-----5:R-:W-:-:S03]  /*7c20*/  IMAD.WIDE.U32 R24, R92, UR4, R50 ;  /* 0x000000045c187c25 */ /* 0x020fc6000f8e0032 */
[----:B------:R-:W-:-:S04]  /*7c30*/  IADD3 R7, PT, PT, R7, R15, RZ ;  /* 0x0000000f07077210 */ /* 0x000fc80007ffe0ff */
[----:B------:R-:W-:Y:S02]  /*7c40*/  LEA.HI.X R11, R6, UR7, R7, 0x3, P2 ;  /* 0x00000007060b7c11 */ /* 0x000fe400090f1c07 */
[----:B------:R-:W-:Y:S02]  /*7c50*/  SHF.R.S32.HI R6, RZ, 0x1f, R92 ;  /* 0x0000001fff067819 */ /* 0x000fe4000001145c */
[----:B------:R-:W-:Y:S01]  /*7c60*/  LEA R14, P2, R24, UR6, 0x3 ;  /* 0x00000006180e7c11 */ /* 0x000fe2000f8418ff */
[----:B------:R2:W-:Y:S02]  /*7c70*/  STG.E.64 desc[UR36][R10.64], R22 ;  /* 0x000000160a007986 */ /* 0x0005e4000c101b24 */
[----:B------:R-:W-:Y:S02]  /*7c80*/  IMAD R9, R6, UR4, RZ ;  /* 0x0000000406097c24 */ /* 0x000fe4000f8e02ff */
[----:B------:R-:W0:Y:S02]  /*7c90*/  LDS.64 R6, [R26+0x40] ;  /* 0x000040001a067984 */ /* 0x000e240000000a00 */
[----:B------:R-:W-:-:S04]  /*7ca0*/  IMAD R9, R92, UR5, R9 ;  /* 0x000000055c097c24 */ /* 0x000fc8000f8e0209 */
[----:B------:R-:W-:Y:S02]  /*7cb0*/  IMAD.IADD R9, R25, 0x1, R9 ;  /* 0x0000000119097824 */ /* 0x000fe400078e0209 */
[----:B--2---:R-:W-:-:S03]  /*7cc0*/  IMAD.WIDE.U32 R10, R4, UR4, R50 ;  /* 0x00000004040a7c25 */ /* 0x004fc6000f8e0032 */
[----:B------:R-:W-:Y:S02]  /*7cd0*/  LEA.HI.X R15, R24, UR7, R9, 0x3, P2 ;  /* 0x00000007180f7c11 */ /* 0x000fe400090f1c09 */
[----:B------:R-:W-:Y:S02]  /*7ce0*/  SHF.R.S32.HI R9, RZ, 0x1f, R4 ;  /* 0x0000001fff097819 */ /* 0x000fe40000011404 */
[----:B------:R-:W-:Y:S01]  /*7cf0*/  SHF.R.S32.HI R24, RZ, 0x1f, R93 ;  /* 0x0000001fff187819 */ /* 0x000fe2000001145d */
[----:B------:R1:W-:Y:S01]  /*7d00*/  STG.E.64 desc[UR36][R14.64], R12 ;  /* 0x0000000c0e007986 */ /* 0x0003e2000c101b24 */
[----:B------:R-:W-:Y:S01]  /*7d10*/  LEA R22, P2, R10, UR6, 0x3 ;  /* 0x000000060a167c11 */ /* 0x000fe2000f8418ff */
[----:B------:R-:W-:Y:S02]  /*7d20*/  IMAD R9, R9, UR4, RZ ;  /* 0x0000000409097c24 */ /* 0x000fe4000f8e02ff */
[----:B------:R-:W-:Y:S02]  /*7d30*/  IMAD R24, R24, UR4, RZ ;  /* 0x0000000418187c24 */ /* 0x000fe4000f8e02ff */
[----:B------:R-:W-:Y:S01]  /*7d40*/  IMAD R9, R4, UR5, R9 ;  /* 0x0000000504097c24 */ /* 0x000fe2000f8e0209 */
[----:B------:R-:W-:Y:S01]  /*7d50*/  SHF.R.S32.HI R4, RZ, 0x1f, R21 ;  /* 0x0000001fff047819 */ /* 0x000fe20000011415 */
[----:B------:R-:W-:-:S02]  /*7d60*/  IMAD R31, R93, UR5, R24 ;  /* 0x000000055d1f7c24 */ /* 0x000fc4000f8e0218 */
[----:B------:R-:W-:Y:S02]  /*7d70*/  IMAD.IADD R9, R11, 0x1, R9 ;  /* 0x000000010b097824 */ /* 0x000fe400078e0209 */
[----:B------:R-:W-:Y:S02]  /*7d80*/  IMAD.WIDE.U32 R24, R93, UR4, R50 ;  /* 0x000000045d187c25 */ /* 0x000fe4000f8e0032 */
[----:B------:R-:W2:Y:S01]  /*7d90*/  LDS.64 R92, [R26+0x80] ;  /* 0x000080001a5c7984 */ /* 0x000ea20000000a00 */
[----:B------:R-:W-:Y:S01]  /*7da0*/  LEA.HI.X R23, R10, UR7, R9, 0x3, P2 ;  /* 0x000000070a177c11 */ /* 0x000fe200090f1c09 */
[----:B-1----:R-:W-:Y:S01]  /*7db0*/  IMAD R12, R4, UR4, RZ ;  /* 0x00000004040c7c24 */ /* 0x002fe2000f8e02ff */
[----:B------:R-:W-:Y:S01]  /*7dc0*/  LEA R10, P2, R24, UR6, 0x3 ;  /* 0x00000006180a7c11 */ /* 0x000fe2000f8418ff */
[----:B------:R-:W-:Y:S01]  /*7dd0*/  IMAD.WIDE.U32 R14, R21, UR4, R50 ;  /* 0x00000004150e7c25 */ /* 0x000fe2000f8e0032 */
[----:B------:R-:W-:Y:S02]  /*7de0*/  IADD3 R9, PT, PT, R25, R31, RZ ;  /* 0x0000001f19097210 */ /* 0x000fe40007ffe0ff */
[----:B------:R-:W1:Y:S01]  /*7df0*/  LDS.64 R30, [R26+0xa0] ;  /* 0x0000a0001a1e7984 */ /* 0x000e620000000a00 */
[----:B------:R-:W-:-:S02]  /*7e00*/  SHF.R.S32.HI R4, RZ, 0x1f, R20 ;  /* 0x0000001fff047819 */ /* 0x000fc40000011414 */
[----:B------:R-:W-:Y:S01]  /*7e10*/  LEA.HI.X R11, R24, UR7, R9, 0x3, P2 ;  /* 0x00000007180b7c11 */ /* 0x000fe200090f1c09 */
[----:B0-----:R0:W-:Y:S01]  /*7e20*/  STG.E.64 desc[UR36][R22.64], R6 ;  /* 0x0000000616007986 */ /* 0x0011e2000c101b24 */
[----:B------:R-:W-:Y:S01]  /*7e30*/  IMAD R9, R21, UR5, R12 ;  /* 0x0000000515097c24 */ /* 0x000fe2000f8e020c */
[----:B------:R-:W-:Y:S01]  /*7e40*/  LEA R12, P2, R14, UR6, 0x3 ;  /* 0x000000060e0c7c11 */ /* 0x000fe2000f8418ff */
[----:B------:R-:W-:Y:S01]  /*7e50*/  IMAD R13, R4, UR4, RZ ;  /* 0x00000004040d7c24 */ /* 0x000fe2000f8e02ff */
[----:B------:R-:W3:Y:S01]  /*7e60*/  LDS.64 R24, [R26+0xc0] ;  /* 0x0000c0001a187984 */ /* 0x000ee20000000a00 */
[----:B------:R-:W-:Y:S01]  /*7e70*/  IMAD.IADD R9, R15, 0x1, R9 ;  /* 0x000000010f097824 */ /* 0x000fe200078e0209 */
[----:B------:R-:W-:Y:S02]  /*7e80*/  SHF.R.S32.HI R4, RZ, 0x1f, R5 ;  /* 0x0000001fff047819 */ /* 0x000fe40000011405 */
[----:B------:R-:W5:Y:S04]  /*7e90*/  LDS.64 R6, [R26+0xe0] ;  /* 0x0000e0001a067984 */ /* 0x000f680000000a00 */
[----:B------:R2:W-:Y:S01]  /*7ea0*/  STG.E.64 desc[UR36][R10.64], R28 ;  /* 0x0000001c0a007986 */ /* 0x0005e2000c101b24 */
[----:B0-----:R-:W-:Y:S01]  /*7eb0*/  IMAD R23, R20, UR5, R13 ;  /* 0x0000000514177c24 */ /* 0x001fe2000f8e020d */
[----:B------:R-:W-:Y:S01]  /*7ec0*/  LEA.HI.X R13, R14, UR7, R9, 0x3, P2 ;  /* 0x000000070e0d7c11 */ /* 0x000fe200090f1c09 */
[----:B------:R-:W-:-:S04]  /*7ed0*/  IMAD.WIDE.U32 R20, R20, UR4, R50 ;  /* 0x0000000414147c25 */ /* 0x000fc8000f8e0032 */
[----:B------:R-:W-:Y:S02]  /*7ee0*/  IMAD.IADD R9, R21, 0x1, R23 ;  /* 0x0000000115097824 */ /* 0x000fe400078e0217 */
[----:B------:R-:W-:Y:S01]  /*7ef0*/  IMAD R14, R4, UR4, RZ ;  /* 0x00000004040e7c24 */ /* 0x000fe2000f8e02ff */
[----:B----4-:R-:W-:Y:S02]  /*7f00*/  SHF.R.S32.HI R4, RZ, 0x1f, R27 ;  /* 0x0000001fff047819 */ /* 0x010fe4000001141b */
[C---:B--2---:R-:W-:Y:S01]  /*7f10*/  LEA R10, P2, R20.reuse, UR6, 0x3 ;  /* 0x00000006140a7c11 */ /* 0x044fe2000f8418ff */
[----:B------:R0:W-:Y:S03]  /*7f20*/  STG.E.64 desc[UR36][R12.64], R92 ;  /* 0x0000005c0c007986 */ /* 0x0001e6000c101b24 */
[----:B------:R-:W-:Y:S01]  /*7f30*/  LEA.HI.X R11, R20, UR7, R9, 0x3, P2 ;  /* 0x00000007140b7c11 */ /* 0x000fe200090f1c09 */
[----:B------:R-:W-:-:S02]  /*7f40*/  IMAD R9, R5, UR5, R14 ;  /* 0x0000000505097c24 */ /* 0x000fc4000f8e020e */
[----:B------:R-:W-:Y:S02]  /*7f50*/  IMAD R20, R4, UR4, RZ ;  /* 0x0000000404147c24 */ /* 0x000fe4000f8e02ff */
[--C-:B------:R-:W-:Y:S01]  /*7f60*/  IMAD.WIDE.U32 R4, R5, UR4, R50.reuse ;  /* 0x0000000405047c25 */ /* 0x100fe2000f8e0032 */
[----:B-1----:R0:W-:Y:S03]  /*7f70*/  STG.E.64 desc[UR36][R10.64], R30 ;  /* 0x0000001e0a007986 */ /* 0x0021e6000c101b24 */
[----:B------:R-:W-:Y:S01]  /*7f80*/  IMAD.WIDE.U32 R14, R27, UR4, R50 ;  /* 0x000000041b0e7c25 */ /* 0x000fe2000f8e0032 */
[----:B------:R-:W-:-:S03]  /*7f90*/  IADD3 R5, PT, PT, R5, R9, RZ ;  /* 0x0000000905057210 */ /* 0x000fc60007ffe0ff */
[----:B------:R-:W-:Y:S01]  /*7fa0*/  IMAD R27, R27, UR5, R20 ;  /* 0x000000051b1b7c24 */ /* 0x000fe2000f8e0214 */
[----:B------:R-:W-:-:S04]  /*7fb0*/  LEA R20, P2, R4, UR6, 0x3 ;  /* 0x0000000604147c11 */ /* 0x000fc8000f8418ff */
[----:B------:R-:W-:Y:S01]  /*7fc0*/  LEA.HI.X R21, R4, UR7, R5, 0x3, P2 ;  /* 0x0000000704157c11 */ /* 0x000fe200090f1c05 */
[----:B------:R-:W-:Y:S01]  /*7fd0*/  IMAD.IADD R5, R15, 0x1, R27 ;  /* 0x000000010f057824 */ /* 0x000fe200078e021b */
[----:B------:R-:W-:-:S03]  /*7fe0*/  LEA R4, P2, R14, UR6, 0x3 ;  /* 0x000000060e047c11 */ /* 0x000fc6000f8418ff */
[----:B---3--:R0:W-:Y:S01]  /*7ff0*/  STG.E.64 desc[UR36][R20.64], R24 ;  /* 0x0000001814007986 */ /* 0x0081e2000c101b24 */
[----:B------:R-:W-:Y:S02]  /*8000*/  LEA.HI.X R5, R14, UR7, R5, 0x3, P2 ;  /* 0x000000070e057c11 */ /* 0x000fe400090f1c05 */
[----:B------:R-:W-:-:S03]  /*8010*/  ISETP.NE.AND P2, PT, R91, R86, PT ;  /* 0x000000565b00720c */ /* 0x000fc60003f45270 */
[----:B-----5:R0:W-:Y:S10]  /*8020*/  STG.E.64 desc[UR36][R4.64], R6 ;  /* 0x0000000604007986 */ /* 0x0201f4000c101b24 */
[----:B------:R-:W-:Y:S05]  /*8030*/  @P2 BRA `(.L_x_115) ;  /* 0xfffffff400f82947 */ /* 0x000fea000383ffff */
.L_x_114:
[----:B------:R-:W-:Y:S05]  /*8040*/  BSYNC.RECONVERGENT B3 ;  /* 0x0000000000037941 */ /* 0x000fea0003800200 */
.L_x_113:
[----:B------:R-:W-:Y:S05]  /*8050*/  @!P1 BRA `(.L_x_112) ;  /* 0x0000000800609947 */ /* 0x000fea0003800000 */
[----:B0-----:R-:W0:Y:S01]  /*8060*/  LDC.U16 R24, c[0x0][0x390] ;  /* 0x0000e400ff187b82 */ /* 0x001e220000000400 */
[----:B------:R-:W-:Y:S01]  /*8070*/  IMAD.IADD R4, R74, 0x1, R85 ;  /* 0x000000014a047824 */ /* 0x000fe200078e0255 */
[----:B------:R-:W-:Y:S04]  /*8080*/  BSSY.RECONVERGENT B3, `(.L_x_116) ;  /* 0x000004c000037945 */ /* 0x000fe80003800200 */
[----:B------:R-:W-:-:S05]  /*8090*/  LOP3.LUT R5, RZ, R4, RZ, 0x33, !PT ;  /* 0x00000004ff057212 */ /* 0x000fca00078e33ff */
[----:B0-----:R-:W-:-:S05]  /*80a0*/  IMAD.IADD R5, R24, 0x1, R5 ;  /* 0x0000000118057824 */ /* 0x001fca00078e0205 */
        /* <DEDUP_REMOVED lines=10> */
[----:B------:R-:W-:Y:S01]  /*8150*/  VIADD R20, R8, 0x3 ;  /* 0x0000000308147836 */ /* 0x000fe20000000000 */
[----:B------:R-:W1:Y:S02]  /*8160*/  LDCU.64 UR6, c[0x0][0x3a8] ;  /* 0x00007500ff0677ac */ /* 0x000e640008000a00 */
[----:B------:R-:W-:Y:S01]  /*8170*/  IADD3 R6, PT, PT, R5, UR46, RZ ;  /* 0x0000002e05067c10 */ /* 0x000fe2000fffe0ff */
[----:B------:R-:W-:-:S04]  /*8180*/  IMAD.IADD R5, R84, 0x1, R5 ;  /* 0x0000000154057824 */ /* 0x000fc800078e0205 */
[----:B------:R-:W-:Y:S01]  /*8190*/  IMAD.IADD R7, R6, 0x1, R7 ;  /* 0x0000000106077824 */ /* 0x000fe200078e0207 */
[----:B------:R-:W-:Y:S01]  /*81a0*/  IADD3 R6, PT, PT, -R89, R6, RZ ;  /* 0x0000000659067210 */ /* 0x000fe20007ffe1ff */
[----:B------:R-:W-:-:S03]  /*81b0*/  VIADD R13, R5, 0x1 ;  /* 0x00000001050d7836 */ /* 0x000fc60000000000 */
[----:B------:R-:W-:Y:S01]  /*81c0*/  IADD3 R14, PT, PT, R6, 0x1, RZ ;  /* 0x00000001060e7810 */ /* 0x000fe20007ffe0ff */
[----:B------:R2:W-:Y:S01]  /*81d0*/  STL.128 [R1+0x50], R4 ;  /* 0x0000500401007387 */ /* 0x0005e20000100c00 */
[----:B------:R-:W-:-:S03]  /*81e0*/  IMAD.MOV.U32 R15, RZ, RZ, R6 ;  /* 0x000000ffff0f7224 */ /* 0x000fc600078e0006 */
[----:B------:R-:W3:Y:S01]  /*81f0*/  LDL R91, [R49+0x50] ;  /* 0x00005000315b7983 */ /* 0x000ee20000100800 */
[----:B------:R-:W-:-:S03]  /*8200*/  IADD3 R8, PT, PT, R8, 0x4, RZ ;  /* 0x0000000408087810 */ /* 0x000fc60007ffe0ff */
[----:B------:R4:W-:Y:S04]  /*8210*/  STL.128 [R1+0x50], R12 ;  /* 0x0000500c01007387 */ /* 0x0009e80000100c00 */
[----:B------:R-:W5:Y:S01]  /*8220*/  LDL R25, [R49+0x50] ;  /* 0x0000500031197983 */ /* 0x000f620000100800 */
[----:B------:R-:W-:Y:S01]  /*8230*/  VIADD R21, R5, 0x2 ;  /* 0x0000000205157836 */ /* 0x000fe20000000000 */
[C---:B------:R-:W-:Y:S01]  /*8240*/  IADD3 R23, PT, PT, R7.reuse, 0x2, RZ ;  /* 0x0000000207177810 */ /* 0x040fe20007ffe0ff */
[C---:B------:R-:W-:Y:S01]  /*8250*/  VIADD R22, R6.reuse, 0x2 ;  /* 0x0000000206167836 */ /* 0x040fe20000000000 */
[----:B------:R-:W-:Y:S01]  /*8260*/  IADD3 R11, PT, PT, R7, 0x3, RZ ;  /* 0x00000003070b7810 */ /* 0x000fe20007ffe0ff */
[----:B------:R-:W-:Y:S02]  /*8270*/  VIADD R9, R5, 0x3 ;  /* 0x0000000305097836 */ /* 0x000fe40000000000 */
[----:B------:R-:W-:Y:S01]  /*8280*/  VIADD R10, R6, 0x3 ;  /* 0x00000003060a7836 */ /* 0x000fe20000000000 */
[----:B------:R-:W-:Y:S04]  /*8290*/  STL.128 [R1+0x50], R20 ;  /* 0x0000501401007387 */ /* 0x000fe80000100c00 */
[----:B------:R-:W5:Y:S04]  /*82a0*/  LDL R93, [R49+0x50] ;  /* 0x00005000315d7983 */ /* 0x000f680000100800 */
[----:B------:R1:W-:Y:S04]  /*82b0*/  STL.128 [R1+0x50], R8 ;  /* 0x0000500801007387 */ /* 0x0003e80000100c00 */
[----:B------:R-:W5:Y:S01]  /*82c0*/  LDL R86, [R49+0x50] ;  /* 0x0000500031567983 */ /* 0x000f620000100800 */
[----:B--2---:R-:W-:-:S02]  /*82d0*/  IMAD R4, R75, 0x4, R48 ;  /* 0x000000044b047824 */ /* 0x004fc400078e0230 */
[----:B------:R-:W-:Y:S02]  /*82e0*/  VIADD R75, R75, 0x4 ;  /* 0x000000044b4b7836 */ /* 0x000fe40000000000 */
[----:B----4-:R-:W-:-:S05]  /*82f0*/  IMAD R12, R4, 0x8, R53 ;  /* 0x00000008040c7824 */ /* 0x010fca00078e0235 */
[----:B------:R-:W2:Y:S04]  /*8300*/  LDS.64 R30, [R12] ;  /* 0x000000000c1e7984 */ /* 0x000ea80000000a00 */
[----:B------:R-:W4:Y:S04]  /*8310*/  LDS.64 R28, [R12+0x20] ;  /* 0x000020000c1c7984 */ /* 0x000f280000000a00 */
[----:B------:R-:W4:Y:S04]  /*8320*/  LDS.64 R26, [R12+0x40] ;  /* 0x000040000c1a7984 */ /* 0x000f280000000a00 */
[----:B------:R5:W4:Y:S01]  /*8330*/  LDS.64 R22, [R12+0x60] ;  /* 0x000060000c167984 */ /* 0x000b220000000a00 */
[----:B---3--:R-:W-:Y:S01]  /*8340*/  SHF.R.S32.HI R4, RZ, 0x1f, R91 ;  /* 0x0000001fff047819 */ /* 0x008fe2000001145b */
[----:B0-----:R-:W-:-:S04]  /*8350*/  IMAD.WIDE.U32 R6, R91, UR4, R50 ;  /* 0x000000045b067c25 */ /* 0x001fc8000f8e0032 */
[----:B-1----:R-:W-:Y:S01]  /*8360*/  IMAD R10, R4, UR4, RZ ;  /* 0x00000004040a7c24 */ /* 0x002fe2000f8e02ff */
[----:B------:R-:W-:Y:S02]  /*8370*/  LEA R20, P2, R6, UR6, 0x3 ;  /* 0x0000000606147c11 */ /* 0x000fe4000f8418ff */
[----:B-----5:R-:W-:Y:S01]  /*8380*/  SHF.R.S32.HI R4, RZ, 0x1f, R25 ;  /* 0x0000001fff047819 */ /* 0x020fe20000011419 */
[----:B------:R-:W-:-:S04]  /*8390*/  IMAD R91, R91, UR5, R10 ;  /* 0x000000055b5b7c24 */ /* 0x000fc8000f8e020a */
[----:B------:R-:W-:Y:S01]  /*83a0*/  IMAD R10, R4, UR4, RZ ;  /* 0x00000004040a7c24 */ /* 0x000fe2000f8e02ff */
[----:B------:R-:W-:Y:S01]  /*83b0*/  IADD3 R7, PT, PT, R7, R91, RZ ;  /* 0x0000005b07077210 */ /* 0x000fe20007ffe0ff */
[----:B------:R-:W-:-:S03]  /*83c0*/  IMAD.WIDE.U32 R4, R25, UR4, R50 ;  /* 0x0000000419047c25 */ /* 0x000fc6000f8e0032 */
[----:B------:R-:W-:Y:S01]  /*83d0*/  LEA.HI.X R21, R6, UR7, R7, 0x3, P2 ;  /* 0x0000000706157c11 */ /* 0x000fe200090f1c07 */
[----:B------:R-:W-:Y:S01]  /*83e0*/  IMAD R25, R25, UR5, R10 ;  /* 0x0000000519197c24 */ /* 0x000fe2000f8e020a */
[----:B------:R-:W-:Y:S01]  /*83f0*/  SHF.R.S32.HI R6, RZ, 0x1f, R93 ;  /* 0x0000001fff067819 */ /* 0x000fe2000001145d */
[----:B------:R-:W-:Y:S01]  /*8400*/  IMAD.WIDE.U32 R12, R93, UR4, R50 ;  /* 0x000000045d0c7c25 */ /* 0x000fe2000f8e0032 */
[----:B------:R-:W-:Y:S01]  /*8410*/  LEA R14, P2, R4, UR6, 0x3 ;  /* 0x00000006040e7c11 */ /* 0x000fe2000f8418ff */
[----:B--2---:R0:W-:Y:S02]  /*8420*/  STG.E.64 desc[UR36][R20.64], R30 ;  /* 0x0000001e14007986 */ /* 0x0041e4000c101b24 */
[----:B------:R-:W-:Y:S02]  /*8430*/  IMAD.IADD R7, R5, 0x1, R25 ;  /* 0x0000000105077824 */ /* 0x000fe400078e0219 */
[----:B------:R-:W-:Y:S01]  /*8440*/  IMAD R6, R6, UR4, RZ ;  /* 0x0000000406067c24 */ /* 0x000fe2000f8e02ff */
[----:B------:R-:W-:-:S02]  /*8450*/  SHF.R.S32.HI R5, RZ, 0x1f, R86 ;  /* 0x0000001fff057819 */ /* 0x000fc40000011456 */
[----:B------:R-:W-:Y:S01]  /*8460*/  LEA.HI.X R15, R4, UR7, R7, 0x3, P2 ;  /* 0x00000007040f7c11 */ /* 0x000fe200090f1c07 */
[----:B------:R-:W-:Y:S01]  /*8470*/  IMAD R7, R93, UR5, R6 ;  /* 0x000000055d077c24 */ /* 0x000fe2000f8e0206 */
[----:B------:R-:W-:Y:S01]  /*8480*/  LEA R6, P2, R12, UR6, 0x3 ;  /* 0x000000060c067c11 */ /* 0x000fe2000f8418ff */
[----:B------:R-:W-:Y:S02]  /*8490*/  IMAD R9, R5, UR4, RZ ;  /* 0x0000000405097c24 */ /* 0x000fe4000f8e02ff */
[C---:B------:R-:W-:Y:S01]  /*84a0*/  IMAD.WIDE.U32 R4, R86.reuse, UR4, R50 ;  /* 0x0000000456047c25 */ /* 0x040fe2000f8e0032 */
[----:B----4-:R0:W-:Y:S03]  /*84b0*/  STG.E.64 desc[UR36][R14.64], R28 ;  /* 0x0000001c0e007986 */ /* 0x0101e6000c101b24 */
[----:B------:R-:W-:Y:S01]  /*84c0*/  IMAD R9, R86, UR5, R9 ;  /* 0x0000000556097c24 */ /* 0x000fe2000f8e0209 */
[----:B------:R-:W-:Y:S01]  /*84d0*/  LEA R10, P3, R4, UR6, 0x3 ;  /* 0x00000006040a7c11 */ /* 0x000fe2000f8618ff */
[----:B------:R-:W-:-:S03]  /*84e0*/  IMAD.IADD R7, R13, 0x1, R7 ;  /* 0x000000010d077824 */ /* 0x000fc600078e0207 */
[----:B------:R-:W-:Y:S02]  /*84f0*/  IADD3 R5, PT, PT, R5, R9, RZ ;  /* 0x0000000905057210 */ /* 0x000fe40007ffe0ff */
[----:B------:R-:W-:Y:S02]  /*8500*/  LEA.HI.X R7, R12, UR7, R7, 0x3, P2 ;  /* 0x000000070c077c11 */ /* 0x000fe400090f1c07 */
[----:B------:R-:W-:-:S03]  /*8510*/  LEA.HI.X R11, R4, UR7, R5, 0x3, P3 ;  /* 0x00000007040b7c11 */ /* 0x000fc600098f1c05 */
[----:B------:R0:W-:Y:S04]  /*8520*/  STG.E.64 desc[UR36][R6.64], R26 ;  /* 0x0000001a06007986 */ /* 0x0001e8000c101b24 */
[----:B------:R0:W-:Y:S02]  /*8530*/  STG.E.64 desc[UR36][R10.64], R22 ;  /* 0x000000160a007986 */ /* 0x0001e4000c101b24 */
.L_x_117:
[----:B------:R-:W-:Y:S05]  /*8540*/  BSYNC.RECONVERGENT B3 ;  /* 0x0000000000037941 */ /* 0x000fea0003800200 */
.L_x_116:
[----:B------:R-:W-:Y:S05]  /*8550*/  @!P1 BRA `(.L_x_112) ;  /* 0x0000000400209947 */ /* 0x000fea0003800000 */
[----:B------:R-:W-:Y:S01]  /*8560*/  IMAD.IADD R4, R80, 0x1, R87 ;  /* 0x0000000150047824 */ /* 0x000fe200078e0257 */
[----:B------:R-:W-:Y:S04]  /*8570*/  BSSY.RECONVERGENT B3, `(.L_x_118) ;  /* 0x000002e000037945 */ /* 0x000fe80003800200 */
[----:B------:R-:W-:-:S04]  /*8580*/  LOP3.LUT R5, R4, 0x3, RZ, 0x3c, !PT ;  /* 0x0000000304057812 */ /* 0x000fc800078e3cff */
[----:B------:R-:W-:-:S04]  /*8590*/  IADD3 R5, PT, PT, R24, R5, RZ ;  /* 0x0000000518057210 */ /* 0x000fc80007ffe0ff */
[C---:B0-----:R-:W-:Y:S02]  /*85a0*/  LOP3.LUT R6, R5.reuse, 0x3, RZ, 0xc0, !PT ;  /* 0x0000000305067812 */ /* 0x041fe400078ec0ff */
        /* <DEDUP_REMOVED lines=8> */
[----:B------:R-:W-:Y:S02]  /*8630*/  IMAD.IADD R5, R3, 0x1, R4 ;  /* 0x0000000103057824 */ /* 0x000fe400078e0204 */
[----:B------:R-:W-:Y:S01]  /*8640*/  IMAD R12, R75, 0x4, R48 ;  /* 0x000000044b0c7824 */ /* 0x000fe200078e0230 */
[----:B------:R-:W1:Y:S02]  /*8650*/  LDCU.64 UR6, c[0x0][0x3a8] ;  /* 0x00007500ff0677ac */ /* 0x000e640008000a00 */
        /* <DEDUP_REMOVED lines=8> */
[----:B------:R-:W2:Y:S04]  /*86e0*/  LDL R23, [R49+0x50] ;  /* 0x0000500031177983 */ /* 0x000ea80000100800 */
[----:B------:R3:W-:Y:S04]  /*86f0*/  STL.128 [R1+0x50], R8 ;  /* 0x0000500801007387 */ /* 0x0007e80000100c00 */
[----:B------:R-:W4:Y:S01]  /*8700*/  LDL R25, [R49+0x50] ;  /* 0x0000500031197983 */ /* 0x000f220000100800 */
[----:B------:R-:W-:-:S02]  /*8710*/  LEA R22, R12, R53, 0x3 ;  /* 0x000000350c167211 */ /* 0x000fc400078e18ff */
[----:B------:R-:W-:-:S03]  /*8720*/  IADD3 R75, PT, PT, R75, 0x2, RZ ;  /* 0x000000024b4b7810 */ /* 0x000fc60007ffe0ff */
[----:B------:R-:W5:Y:S04]  /*8730*/  LDS.64 R14, [R22] ;  /* 0x00000000160e7984 */ /* 0x000f680000000a00 */
[----:B------:R-:W5:Y:S01]  /*8740*/  LDS.64 R12, [R22+0x20] ;  /* 0x00002000160c7984 */ /* 0x000f620000000a00 */
[----:B--2---:R-:W-:-:S05]  /*8750*/  SHF.R.S32.HI R20, RZ, 0x1f, R23 ;  /* 0x0000001fff147819 */ /* 0x004fca0000011417 */
[----:B0-----:R-:W-:Y:S02]  /*8760*/  IMAD R6, R20, UR4, RZ ;  /* 0x0000000414067c24 */ /* 0x001fe4000f8e02ff */
[----:B------:R-:W-:Y:S01]  /*8770*/  IMAD.WIDE.U32 R20, R23, UR4, R50 ;  /* 0x0000000417147c25 */ /* 0x000fe2000f8e0032 */
[----:B----4-:R-:W-:-:S03]  /*8780*/  SHF.R.S32.HI R4, RZ, 0x1f, R25 ;  /* 0x0000001fff047819 */ /* 0x010fc60000011419 */
[----:B---3--:R-:W-:Y:S01]  /*8790*/  IMAD R9, R23, UR5, R6 ;  /* 0x0000000517097c24 */ /* 0x008fe2000f8e0206 */
[----:B-1----:R-:W-:Y:S01]  /*87a0*/  LEA R10, P2, R20, UR6, 0x3 ;  /* 0x00000006140a7c11 */ /* 0x002fe2000f8418ff */
[----:B------:R-:W-:Y:S02]  /*87b0*/  IMAD R4, R4, UR4, RZ ;  /* 0x0000000404047c24 */ /* 0x000fe4000f8e02ff */
[----:B------:R-:W-:-:S04]  /*87c0*/  IMAD.WIDE.U32 R6, R25, UR4, R50 ;  /* 0x0000000419067c25 */ /* 0x000fc8000f8e0032 */
[----:B------:R-:W-:Y:S01]  /*87d0*/  IMAD R5, R25, UR5, R4 ;  /* 0x0000000519057c24 */ /* 0x000fe2000f8e0204 */
[----:B------:R-:W-:Y:S01]  /*87e0*/  LEA R4, P3, R6, UR6, 0x3 ;  /* 0x0000000606047c11 */ /* 0x000fe2000f8618ff */
[----:B------:R-:W-:Y:S02]  /*87f0*/  IMAD.IADD R9, R21, 0x1, R9 ;  /* 0x0000000115097824 */ /* 0x000fe400078e0209 */
[----:B------:R-:W-:-:S03]  /*8800*/  IMAD.IADD R5, R7, 0x1, R5 ;  /* 0x0000000107057824 */ /* 0x000fc600078e0205 */
[----:B------:R-:W-:Y:S02]  /*8810*/  LEA.HI.X R11, R20, UR7, R9, 0x3, P2 ;  /* 0x00000007140b7c11 */ /* 0x000fe400090f1c09 */
[----:B------:R-:W-:-:S03]  /*8820*/  LEA.HI.X R5, R6, UR7, R5, 0x3, P3 ;  /* 0x0000000706057c11 */ /* 0x000fc600098f1c05 */
[----:B-----5:R0:W-:Y:S04]  /*8830*/  STG.E.64 desc[UR36][R10.64], R14 ;  /* 0x0000000e0a007986 */ /* 0x0201e8000c101b24 */
[----:B------:R0:W-:Y:S02]  /*8840*/  STG.E.64 desc[UR36][R4.64], R12 ;  /* 0x0000000c04007986 */ /* 0x0001e4000c101b24 */
.L_x_119:
[----:B------:R-:W-:Y:S05]  /*8850*/  BSYNC.RECONVERGENT B3 ;  /* 0x0000000000037941 */ /* 0x000fea0003800200 */
.L_x_118:
        /* <DEDUP_REMOVED lines=11> */
[----:B------:R-:W2:Y:S01]  /*8910*/  LDL R12, [R49+0x50] ;  /* 0x00005000310c7983 */ /* 0x000ea20000100800 */
[C---:B------:R-:W-:Y:S02]  /*8920*/  IMAD R4, R75.reuse, 0x4, R48 ;  /* 0x000000044b047824 */ /* 0x040fe400078e0230 */
[----:B------:R-:W-:Y:S02]  /*8930*/  VIADD R75, R75, 0x1 ;  /* 0x000000014b4b7836 */ /* 0x000fe40000000000 */
[----:B------:R-:W-:-:S06]  /*8940*/  IMAD R4, R4, 0x8, R53 ;  /* 0x0000000804047824 */ /* 0x000fcc00078e0235 */
[----:B------:R-:W3:Y:S01]  /*8950*/  LDS.64 R4, [R4] ;  /* 0x0000000004047984 */ /* 0x000ee20000000a00 */
[----:B--2---:R-:W-:-:S05]  /*8960*/  SHF.R.S32.HI R6, RZ, 0x1f, R12 ;  /* 0x0000001fff067819 */ /* 0x004fca000001140c */
[----:B0-----:R-:W-:Y:S02]  /*8970*/  IMAD R13, R6, UR4, RZ ;  /* 0x00000004060d7c24 */ /* 0x001fe4000f8e02ff */
[----:B------:R-:W-:-:S04]  /*8980*/  IMAD.WIDE.U32 R6, R12, UR4, R50 ;  /* 0x000000040c067c25 */ /* 0x000fc8000f8e0032 */
[----:B------:R-:W-:Y:S01]  /*8990*/  IMAD R13, R12, UR5, R13 ;  /* 0x000000050c0d7c24 */ /* 0x000fe2000f8e020d */
[----:B-1----:R-:W-:-:S04]  /*89a0*/  LEA R10, P1, R6, UR6, 0x3 ;  /* 0x00000006060a7c11 */ /* 0x002fc8000f8218ff */
[----:B------:R-:W-:-:S04]  /*89b0*/  IADD3 R7, PT, PT, R7, R13, RZ ;  /* 0x0000000d07077210 */ /* 0x000fc80007ffe0ff */
[----:B------:R-:W-:-:S05]  /*89c0*/  LEA.HI.X R11, R6, UR7, R7, 0x3, P1 ;  /* 0x00000007060b7c11 */ /* 0x000fca00088f1c07 */
[----:B---3--:R1:W-:Y:S02]  /*89d0*/  STG.E.64 desc[UR36][R10.64], R4 ;  /* 0x000000040a007986 */ /* 0x0083e4000c101b24 */
.L_x_112:
[----:B------:R-:W-:Y:S05]  /*89e0*/  BSYNC.RECONVERGENT B2 ;  /* 0x0000000000027941 */ /* 0x000fea0003800200 */
.L_x_111:
[----:B------:R-:W-:Y:S01]  /*89f0*/  VIADD R74, R74, 0x1 ;  /* 0x000000014a4a7836 */ /* 0x000fe20000000000 */
[----:B------:R-:W-:Y:S01]  /*8a00*/  IADD3 R80, PT, PT, R80, 0x1, RZ ;  /* 0x0000000150507810 */ /* 0x000fe20007ffe0ff */
[----:B------:R-:W-:Y:S01]  /*8a10*/  VIADD R8, R8, 0x2 ;  /* 0x0000000208087836 */ /* 0x000fe20000000000 */
[----:B------:R-:W-:Y:S06]  /*8a20*/  @P0 BRA `(.L_x_120) ;  /* 0xffffffec00240947 */ /* 0x000fec000383ffff */
.L_x_110:
[----:B------:R-:W-:Y:S05]  /*8a30*/  BSYNC.RECONVERGENT B1 ;  /* 0x0000000000017941 */ /* 0x000fea0003800200 */
.L_x_109:
[----:B------:R-:W-:Y:S01]  /*8a40*/  VIADD R83, R83, 0x1 ;  /* 0x0000000153537836 */ /* 0x000fe20000000000 */
[----:B------:R-:W-:Y:S01]  /*8a50*/  IADD3 R85, PT, PT, R85, 0x1, RZ ;  /* 0x0000000155557810 */ /* 0x000fe20007ffe0ff */
[----:B------:R-:W-:Y:S01]  /*8a60*/  VIADD R87, R87, 0x1 ;  /* 0x0000000157577836 */ /* 0x000fe20000000000 */
[----:B------:R-:W-:Y:S01]  /*8a70*/  IADD3 R8, PT, PT, R8, 0x1, RZ ;  /* 0x0000000108087810 */ /* 0x000fe20007ffe0ff */
[----:B------:R-:W-:Y:S01]  /*8a80*/  VIADD R82, R82, 0xffffffff ;  /* 0xffffffff52527836 */ /* 0x000fe20000000000 */
[----:B------:R-:W-:-:S13]  /*8a90*/  ISETP.NE.AND P0, PT, R83, R0, PT ;  /* 0x000000005300720c */ /* 0x000fda0003f05270 */
[----:B------:R-:W-:Y:S05]  /*8aa0*/  @P0 BRA `(.L_x_121) ;  /* 0xffffffe800d00947 */ /* 0x000fea000383ffff */
.L_x_108:
[----:B------:R-:W-:Y:S05]  /*8ab0*/  BSYNC.RECONVERGENT B0 ;  /* 0x0000000000007941 */ /* 0x000fea0003800200 */
.L_x_107:
[----:B0-----:R-:W-:Y:S01]  /*8ac0*/  DMUL R6, R16, R58 ;  /* 0x0000003a10067228 */ /* 0x001fe20000000000 */
[----:B------:R-:W-:Y:S01]  /*8ad0*/  BSSY.RECONVERGENT B7, `(.L_x_122) ;  /* 0x000001c000077945 */ /* 0x000fe20003800200 */
[C---:B-1----:R-:W-:Y:S02]  /*8ae0*/  DMUL R4, R76.reuse, R16 ;  /* 0x000000104c047228 */ /* 0x042fe40000000000 */
[----:B------:R-:W-:Y:S02]  /*8af0*/  DMUL R82, R76, R60 ;  /* 0x0000003c4c527228 */ /* 0x000fe40000000000 */
[----:B------:R-:W-:Y:S02]  /*8b00*/  DMUL R80, R78, R58 ;  /* 0x0000003a4e507228 */ /* 0x000fe40000000000 */
[----:B------:R-:W-:Y:S02]  /*8b10*/  DFMA R6, R18, R60, -R6 ;  /* 0x0000003c1206722b */ /* 0x000fe40000000806 */
[----:B------:R-:W-:-:S04]  /*8b20*/  DFMA R4, R78, R18, -R4 ;  /* 0x000000124e04722b */ /* 0x000fc80000000804 */
[----:B------:R-:W-:Y:S02]  /*8b30*/  DADD R8, R82, -R80 ;  /* 0x0000000052087229 */ /* 0x000fe40000000850 */
        /* <DEDUP_REMOVED lines=8> */
[----:B------:R-:W-:Y:S01]  /*8bc0*/  MOV R13, RZ ;  /* 0x000000ff000d7202 */ /* 0x000fe20000000f00 */
[----:B------:R1:W2:Y:S01]  /*8bd0*/  LDC.64 R14, c[0x4][R0] ;  /* 0x01000000000e7b82 */ /* 0x0002a20000000a00 */
[----:B------:R-:W3:Y:S01]  /*8be0*/  LDCU.64 UR6, c[0x4][0x28] ;  /* 0x01000500ff0677ac */ /* 0x000ee20008000a00 */
[----:B------:R-:W-:Y:S01]  /*8bf0*/  IMAD.MOV.U32 R12, RZ, RZ, 0x1 ;  /* 0x00000001ff0c7424 */ /* 0x000fe200078e00ff */
[----:B------:R-:W4:Y:S01]  /*8c00*/  LDCU.64 UR8, c[0x4][0x10] ;  /* 0x01000200ff0877ac */ /* 0x000f220008000a00 */
[----:B0-----:R-:W-:Y:S02]  /*8c10*/  IMAD.U32 R4, RZ, RZ, UR4 ;  /* 0x00000004ff047e24 */ /* 0x001fe4000f8e00ff */
[----:B------:R-:W-:Y:S01]  /*8c20*/  IMAD.U32 R5, RZ, RZ, UR5 ;  /* 0x00000005ff057e24 */ /* 0x000fe2000f8e00ff */
[----:B---3--:R-:W-:Y:S01]  /*8c30*/  MOV R6, UR6 ;  /* 0x0000000600067c02 */ /* 0x008fe20008000f00 */
[----:B------:R-:W-:-:S02]  /*8c40*/  IMAD.U32 R7, RZ, RZ, UR7 ;  /* 0x00000007ff077e24 */ /* 0x000fc4000f8e00ff */
[----:B----4-:R-:W-:Y:S01]  /*8c50*/  IMAD.U32 R10, RZ, RZ, UR8 ;  /* 0x00000008ff0a7e24 */ /* 0x010fe2000f8e00ff */
[----:B-1----:R-:W-:-:S07]  /*8c60*/  MOV R11, UR9 ;  /* 0x00000009000b7c02 */ /* 0x002fce0008000f00 */
[----:B------:R-:W-:-:S07]  /*8c70*/  LEPC R20, `(.L_x_123) ;  /* 0x000000001014794e */ /* 0x000fce0000000000 */
[----:B--2---:R-:W-:Y:S05]  /*8c80*/  CALL.ABS.NOINC R14 ;  /* 0x000000000e007343 */ /* 0x004fea0003c00000 */
.L_x_123:
[----:B------:R-:W-:Y:S05]  /*8c90*/  BSYNC.RECONVERGENT B7 ;  /* 0x0000000000077941 */ /* 0x000fea0003800200 */
.L_x_122:
[----:B------:R-:W-:Y:S01]  /*8ca0*/  ISETP.NE.AND P6, PT, R54, RZ, PT ;  /* 0x000000ff3600720c */ /* 0x000fe20003fc5270 */
[----:B------:R-:W-:-:S12]  /*8cb0*/  BSSY.RECONVERGENT B0, `(.L_x_124) ;  /* 0x000014c000007945 */ /* 0x000fd80003800200 */
[----:B------:R-:W-:Y:S05]  /*8cc0*/  @!P6 BRA `(.L_x_125) ;  /* 0x000000140028e947 */ /* 0x000fea0003800000 */
[----:B------:R-:W0:Y:S01]  /*8cd0*/  LDCU UR4, c[0x0][0x390] ;  /* 0x00007200ff0477ac */ /* 0x000e220008000800 */
[----:B------:R-:W-:Y:S01]  /*8ce0*/  PRMT R89, RZ, 0x7610, R89 ;  /* 0x00007610ff597816 */ /* 0x000fe20000000059 */
[----:B------:R-:W-:Y:S01]  /*8cf0*/  IMAD.MOV.U32 R86, RZ, RZ, RZ ;  /* 0x000000ffff567224 */ /* 0x000fe200078e00ff */
[----:B------:R-:W-:Y:S01]  /*8d00*/  PRMT R87, RZ, 0x7610, R87 ;  /* 0x00007610ff577816 */ /* 0x000fe20000000057 */
[----:B------:R-:W-:Y:S01]  /*8d10*/  IMAD.MOV.U32 R24, RZ, RZ, RZ ;  /* 0x000000ffff187224 */ /* 0x000fe200078e00ff */
[----:B0-----:R-:W-:-:S07]  /*8d20*/  MOV R88, UR4 ;  /* 0x0000000400587c02 */ /* 0x001fce0008000f00 */
.L_x_138:
[----:B0-----:R-:W0:Y:S01]  /*8d30*/  LDCU UR4, c[0x0][0x390] ;  /* 0x00007200ff0477ac */ /* 0x001e220008000800 */
[----:B------:R-:W-:Y:S01]  /*8d40*/  IADD3 R3, PT, PT, -R86, UR46, RZ ;  /* 0x0000002e56037c10 */ /* 0x000fe2000fffe1ff */
[----:B------:R-:W-:Y:S01]  /*8d50*/  BSSY.RECONVERGENT B1, `(.L_x_126) ;  /* 0x000013a000017945 */ /* 0x000fe20003800200 */
[----:B0-----:R-:W-:-:S04]  /*8d60*/  IMAD.U32 R0, RZ, RZ, UR4 ;  /* 0x00000004ff007e24 */ /* 0x001fc8000f8e00ff */
[----:B------:R-:W-:-:S04]  /*8d70*/  IMAD.IADD R4, R0, 0x1, -R86 ;  /* 0x0000000100047824 */ /* 0x000fc800078e0a56 */
[----:B------:R-:W-:Y:S01]  /*8d80*/  IMAD R3, R3, R4, RZ ;  /* 0x0000000403037224 */ /* 0x000fe200078e02ff */
[----:B------:R-:W-:-:S04]  /*8d90*/  ISETP.GE.AND P0, PT, R4, 0x1, PT ;  /* 0x000000010400780c */ /* 0x000fc80003f06270 */
[----:B------:R-:W-:-:S09]  /*8da0*/  LEA.HI R3, R3, R3, RZ, 0x1 ;  /* 0x0000000303037211 */ /* 0x000fd200078f08ff */
[----:B------:R-:W-:Y:S05]  /*8db0*/  @!P0 BRA `(.L_x_127) ;  /* 0x0000001000cc8947 */ /* 0x000fea0003800000 */
[----:B------:R-:W-:Y:S01]  /*8dc0*/  HFMA2 R85, -RZ, RZ, 0, 0 ;  /* 0x00000000ff557431 */ /* 0x000fe200000001ff */
[----:B------:R-:W-:Y:S02]  /*8dd0*/  SHF.R.S32.HI R3, RZ, 0x1, R3 ;  /* 0x00000001ff037819 */ /* 0x000fe40000011403 */
[----:B------:R-:W-:Y:S02]  /*8de0*/  PRMT R84, RZ, 0x7610, R84 ;  /* 0x00007610ff547816 */ /* 0x000fe40000000054 */
[----:B------:R-:W-:-:S07]  /*8df0*/  PRMT R74, RZ, 0x7610, R74 ;  /* 0x00007610ff4a7816 */ /* 0x000fce000000004a */
.L_x_137:
[----:B0-----:R-:W0:Y:S01]  /*8e00*/  LDCU UR4, c[0x0][0x390] ;  /* 0x00007200ff0477ac */ /* 0x001e220008000800 */
[----:B------:R-:W-:Y:S01]  /*8e10*/  IMAD.IADD R91, R85, 0x1, R86 ;  /* 0x00000001555b7824 */ /* 0x000fe200078e0256 */
[----:B------:R-:W-:Y:S01]  /*8e20*/  BSSY.RECONVERGENT B2, `(.L_x_128) ;  /* 0x0000126000027945 */ /* 0x000fe20003800200 */
[----:B0-----:R-:W-:-:S05]  /*8e30*/  IMAD.U32 R0, RZ, RZ, UR4 ;  /* 0x00000004ff007e24 */ /* 0x001fca000f8e00ff */
[----:B------:R-:W-:-:S04]  /*8e40*/  IADD3 R4, PT, PT, -R91, R0, RZ ;  /* 0x000000005b047210 */ /* 0x000fc80007ffe1ff */
[----:B------:R-:W-:-:S13]  /*8e50*/  ISETP.GE.AND P0, PT, R4, 0x2, PT ;  /* 0x000000020400780c */ /* 0x000fda0003f06270 */
[----:B------:R-:W-:Y:S05]  /*8e60*/  @!P0 BRA `(.L_x_129) ;  /* 0x0000001000848947 */ /* 0x000fea0003800000 */
[----:B------:R-:W-:Y:S01]  /*8e70*/  IADD3 R4, PT, PT, -R91, UR48, RZ ;  /* 0x000000305b047c10 */ /* 0x000fe2000fffe1ff */
[----:B------:R-:W-:Y:S01]  /*8e80*/  BSSY.RECONVERGENT B3, `(.L_x_130) ;  /* 0x000008a000037945 */ /* 0x000fe20003800200 */
[----:B------:R-:W-:Y:S02]  /*8e90*/  IADD3 R5, PT, PT, -R86, UR47, -R85 ;  /* 0x0000002f56057c10 */ /* 0x000fe4000fffe955 */
[----:B------:R-:W-:Y:S02]  /*8ea0*/  ISETP.GE.U32.AND P1, PT, R4, 0x7, PT ;  /* 0x000000070400780c */ /* 0x000fe40003f26070 */
[----:B------:R-:W-:Y:S02]  /*8eb0*/  LOP3.LUT P0, RZ, R5, 0x7, RZ, 0xc0, !PT ;  /* 0x0000000705ff7812 */ /* 0x000fe4000780c0ff */
[----:B------:R-:W-:-:S09]  /*8ec0*/  IADD3 R91, PT, PT, -R91, UR46, RZ ;  /* 0x0000002e5b5b7c10 */ /* 0x000fd2000fffe1ff */
[----:B------:R-:W-:Y:S05]  /*8ed0*/  @!P1 BRA `(.L_x_131) ;  /* 0x0000000800109947 */ /* 0x000fea0003800000 */
[----:B------:R-:W-:Y:S01]  /*8ee0*/  IADD3 R90, PT, PT, -R86, UR47, -R85 ;  /* 0x0000002f565a7c10 */ /* 0x000fe2000fffe955 */
[----:B------:R-:W-:-:S03]  /*8ef0*/  IMAD.MOV.U32 R93, RZ, RZ, RZ ;  /* 0x000000ffff5d7224 */ /* 0x000fc600078e00ff */
[----:B------:R-:W-:-:S07]  /*8f00*/  LOP3.LUT R90, R90, 0xfffffff8, RZ, 0xc0, !PT ;  /* 0xfffffff85a5a7812 */ /* 0x000fce00078ec0ff */
.L_x_132:
[C---:B0-----:R-:W-:Y:S02]  /*8f10*/  VIADD R4, R24.reuse, 0x1 ;  /* 0x0000000118047836 */ /* 0x041fe40000000000 */
[C---:B------:R-:W-:Y:S01]  /*8f20*/  VIADD R20, R24.reuse, 0x2 ;  /* 0x0000000218147836 */ /* 0x040fe20000000000 */
[C---:B------:R-:W-:Y:S01]  /*8f30*/  IADD3 R8, PT, PT, R24.reuse, 0x3, RZ ;  /* 0x0000000318087810 */ /* 0x040fe20007ffe0ff */
[----:B------:R-:W-:Y:S01]  /*8f40*/  IMAD.IADD R7, R91, 0x1, R4 ;  /* 0x000000015b077824 */ /* 0x000fe200078e0204 */
[----:B------:R-:W-:Y:S02]  /*8f50*/  IADD3 R6, PT, PT, R3, R4, RZ ;  /* 0x0000000403067210 */ /* 0x000fe40007ffe0ff */
[----:B------:R-:W-:Y:S01]  /*8f60*/  IADD3 R12, PT, PT, R24, 0x4, RZ ;  /* 0x00000004180c7810 */ /* 0x000fe20007ffe0ff */
[----:B------:R-:W-:Y:S01]  /*8f70*/  VIADD R23, R7, 0x1 ;  /* 0x0000000107177836 */ /* 0x000fe20000000000 */
[C---:B------:R-:W-:Y:S01]  /*8f80*/  IADD3 R5, PT, PT, R91.reuse, R6, RZ ;  /* 0x000000065b057210 */ /* 0x040fe20007ffe0ff */
[----:B------:R-:W-:Y:S01]  /*8f90*/  IMAD R10, R91, 0x2, R6 ;  /* 0x000000025b0a7824 */ /* 0x000fe200078e0206 */
[----:B------:R-:W0:Y:S03]  /*8fa0*/  LDCU.64 UR4, c[0x0][0x388] ;  /* 0x00007100ff0477ac */ /* 0x000e260008000a00 */
[----:B------:R-:W-:Y:S01]  /*8fb0*/  VIADD R21, R5, 0x1 ;  /* 0x0000000105157836 */ /* 0x000fe20000000000 */
[C---:B------:R-:W-:Y:S01]  /*8fc0*/  IADD3 R6, PT, PT, R10.reuse, -0x2, RZ ;  /* 0xfffffffe0a067810 */ /* 0x040fe20007ffe0ff */
[----:B------:R-:W-:Y:S01]  /*8fd0*/  VIADD R22, R10, 0xffffffff ;  /* 0xffffffff0a167836 */ /* 0x000fe20000000000 */
[----:B------:R-:W1:Y:S03]  /*8fe0*/  LDCU.64 UR6, c[0x0][0x3a0] ;  /* 0x00007400ff0677ac */ /* 0x000e660008000a00 */
[----:B------:R2:W-:Y:S04]  /*8ff0*/  STL.128 [R1+0x60], R4 ;  /* 0x0000600401007387 */ /* 0x0005e80000100c00 */
[----:B------:R-:W3:Y:S04]  /*9000*/  LDL R92, [R49+0x60] ;  /* 0x00006000315c7983 */ /* 0x000ee80000100800 */
[----:B------:R4:W-:Y:S01]  /*9010*/  STL.128 [R1+0x60], R20 ;  /* 0x0000601401007387 */ /* 0x0009e20000100c00 */
[----:B------:R-:W-:-:S02]  /*9020*/  VIADD R11, R7, 0x2 ;  /* 0x00000002070b7836 */ /* 0x000fc40000000000 */
[----:B------:R-:W-:Y:S01]  /*9030*/  VIADD R9, R5, 0x2 ;  /* 0x0000000205097836 */ /* 0x000fe20000000000 */
        /* <DEDUP_REMOVED lines=9> */
[----:B------:R-:W-:Y:S01]  /*90d0*/  STL.128 [R1+0x60], R12 ;  /* 0x0000600c01007387 */ /* 0x000fe20000100c00 */
[----:B------:R-:W-:-:S03]  /*90e0*/  VIADD R22, R10, 0x2 ;  /* 0x000000020a167836 */ /* 0x000fc60000000000 */
[----:B-----5:R-:W4:Y:S04]  /*90f0*/  LDL R9, [R49+0x60] ;  /* 0x0000600031097983 */ /* 0x020f280000100800 */
[----:B------:R5:W-:Y:S04]  /*9100*/  STL.128 [R1+0x60], R20 ;  /* 0x0000601401007387 */ /* 0x000be80000100c00 */
[----:B------:R-:W4:Y:S01]  /*9110*/  LDL R8, [R49+0x60] ;  /* 0x0000600031087983 */ /* 0x000f220000100800 */
[----:B------:R-:W-:Y:S01]  /*9120*/  VIADD R28, R24, 0x6 ;  /* 0x00000006181c7836 */ /* 0x000fe20000000000 */
[----:B------:R-:W-:Y:S01]  /*9130*/  IADD3 R31, PT, PT, R7, 0x5, RZ ;  /* 0x00000005071f7810 */ /* 0x000fe20007ffe0ff */
[----:B------:R-:W-:-:S02]  /*9140*/  VIADD R29, R5, 0x5 ;  /* 0x00000005051d7836 */ /* 0x000fc40000000000 */
[----:B------:R-:W-:-:S05]  /*9150*/  VIADD R30, R10, 0x3 ;  /* 0x000000030a1e7836 */ /* 0x000fca0000000000 */
[----:B------:R0:W-:Y:S04]  /*9160*/  STL.128 [R1+0x60], R28 ;  /* 0x0000601c01007387 */ /* 0x0001e80000100c00 */
[----:B-----5:R-:W5:Y:S01]  /*9170*/  LDL R21, [R49+0x60] ;  /* 0x0000600031157983 */ /* 0x020f620000100800 */
[----:B------:R-:W-:Y:S01]  /*9180*/  IADD3 R12, PT, PT, R24, 0x7, RZ ;  /* 0x00000007180c7810 */ /* 0x000fe20007ffe0ff */
        /* <DEDUP_REMOVED lines=8> */
[----:B------:R-:W5:Y:S04]  /*9210*/  LDL R23, [R49+0x60] ;  /* 0x0000600031177983 */ /* 0x000f680000100800 */
[----:B------:R5:W-:Y:S04]  /*9220*/  STL.128 [R1+0x60], R24 ;  /* 0x0000601801007387 */ /* 0x000be80000100c00 */
[----:B0-----:R-:W5:Y:S01]  /*9230*/  LDL R29, [R49+0x60] ;  /* 0x00006000311d7983 */ /* 0x001f620000100800 */
[----:B---3--:R-:W-:Y:S01]  /*9240*/  SHF.R.S32.HI R5, RZ, 0x1f, R92 ;  /* 0x0000001fff057819 */ /* 0x008fe2000001145c */
[----:B------:R-:W-:-:S04]  /*9250*/  IMAD.WIDE.U32 R10, R92, UR4, R50 ;  /* 0x000000045c0a7c25 */ /* 0x000fc8000f8e0032 */
[----:B------:R-:W-:Y:S01]  /*9260*/  IMAD R5, R5, UR4, RZ ;  /* 0x0000000405057c24 */ /* 0x000fe2000f8e02ff */
[----:B-1----:R-:W-:Y:S02]  /*9270*/  LEA R12, P1, R10, UR6, 0x3 ;  /* 0x000000060a0c7c11 */ /* 0x002fe4000f8218ff */
[----:B--2---:R-:W-:-:S05]  /*9280*/  SHF.R.S32.HI R7, RZ, 0x1f, R4 ;  /* 0x0000001fff077819 */ /* 0x004fca0000011404 */
[----:B------:R-:W-:Y:S02]  /*9290*/  IMAD R13, R7, UR4, RZ ;  /* 0x00000004070d7c24 */ /* 0x000fe4000f8e02ff */
[----:B------:R-:W-:Y:S02]  /*92a0*/  IMAD R7, R92, UR5, R5 ;  /* 0x000000055c077c24 */ /* 0x000fe4000f8e0205 */
[C---:B------:R-:W-:Y:S01]  /*92b0*/  IMAD R15, R4.reuse, UR5, R13 ;  /* 0x00000005040f7c24 */ /* 0x040fe2000f8e020d */
[----:B------:R-:W-:Y:S01]  /*92c0*/  SHF.R.S32.HI R13, RZ, 0x1f, R6 ;  /* 0x0000001fff0d7819 */ /* 0x000fe20000011406 */
[----:B------:R-:W-:Y:S02]  /*92d0*/  IMAD.IADD R7, R11, 0x1, R7 ;  /* 0x000000010b077824 */ /* 0x000fe400078e0207 */
[----:B------:R-:W-:-:S04]  /*92e0*/  IMAD.WIDE.U32 R4, R4, UR4, R50 ;  /* 0x0000000404047c25 */ /* 0x000fc8000f8e0032 */
[----:B------:R-:W-:Y:S01]  /*92f0*/  IMAD R11, R13, UR4, RZ ;  /* 0x000000040d0b7c24 */ /* 0x000fe2000f8e02ff */
[----:B------:R-:W-:Y:S02]  /*9300*/  LEA.HI.X R13, R10, UR7, R7, 0x3, P1 ;  /* 0x000000070a0d7c11 */ /* 0x000fe400088f1c07 */
[----:B------:R-:W-:Y:S02]  /*9310*/  LEA R10, P1, R4, UR6, 0x3 ;  /* 0x00000006040a7c11 */ /* 0x000fe4000f8218ff */
[----:B------:R-:W-:Y:S01]  /*9320*/  IADD3 R5, PT, PT, R5, R15, RZ ;  /* 0x0000000f05057210 */ /* 0x000fe20007ffe0ff */
[C---:B------:R-:W-:Y:S01]  /*9330*/  IMAD R15, R6.reuse, UR5, R11 ;  /* 0x00000005060f7c24 */ /* 0x040fe2000f8e020b */
[----:B------:R-:W2:Y:S01]  /*9340*/  LDG.E.64 R12, desc[UR36][R12.64] ;  /* 0x000000240c0c7981 */ /* 0x000ea2000c1e1b00 */
[----:B------:R-:W-:Y:S01]  /*9350*/  IMAD.WIDE.U32 R6, R6, UR4, R50 ;  /* 0x0000000406067c25 */ /* 0x000fe2000f8e0032 */
[----:B------:R-:W-:Y:S02]  /*9360*/  LEA.HI.X R11, R4, UR7, R5, 0x3, P1 ;  /* 0x00000007040b7c11 */ /* 0x000fe400088f1c05 */
[----:B----4-:R-:W-:Y:S01]  /*9370*/  SHF.R.S32.HI R5, RZ, 0x1f, R9 ;  /* 0x0000001fff057819 */ /* 0x010fe20000011409 */
[----:B------:R-:W-:Y:S01]  /*9380*/  IMAD.IADD R7, R7, 0x1, R15 ;  /* 0x0000000107077824 */ /* 0x000fe200078e020f */
[----:B------:R-:W-:-:S02]  /*9390*/  LEA R4, P1, R6, UR6, 0x3 ;  /* 0x0000000606047c11 */ /* 0x000fc4000f8218ff */
[----:B------:R-:W3:Y:S01]  /*93a0*/  LDG.E.64 R10, desc[UR36][R10.64] ;  /* 0x000000240a0a7981 */ /* 0x000ee2000c1e1b00 */
[----:B------:R-:W-:Y:S01]  /*93b0*/  IMAD R14, R5, UR4, RZ ;  /* 0x00000004050e7c24 */ /* 0x000fe2000f8e02ff */
[----:B------:R-:W-:Y:S02]  /*93c0*/  LEA.HI.X R5, R6, UR7, R7, 0x3, P1 ;  /* 0x0000000706057c11 */ /* 0x000fe400088f1c07 */
[----:B------:R-:W-:Y:S01]  /*93d0*/  SHF.R.S32.HI R6, RZ, 0x1f, R8 ;  /* 0x0000001fff067819 */ /* 0x000fe20000011408 */
[C---:B------:R-:W-:Y:S02]  /*93e0*/  IMAD R7, R9.reuse, UR5, R14 ;  /* 0x0000000509077c24 */ /* 0x040fe4000f8e020e */
[----:B------:R-:W-:Y:S01]  /*93f0*/  IMAD.WIDE.U32 R14, R9, UR4, R50 ;  /* 0x00000004090e7c25 */ /* 0x000fe2000f8e0032 */
[----:B------:R-:W4:Y:S03]  /*9400*/  LDG.E.64 R4, desc[UR36][R4.64] ;  /* 0x0000002404047981 */ /* 0x000f26000c1e1b00 */
[----:B------:R-:W-:Y:S01]  /*9410*/  IMAD R9, R6, UR4, RZ ;  /* 0x0000000406097c24 */ /* 0x000fe2000f8e02ff */
[----:B------:R-:W-:Y:S01]  /*9420*/  LEA R6, P1, R14, UR6, 0x3 ;  /* 0x000000060e067c11 */ /* 0x000fe2000f8218ff */
[----:B------:R-:W-:-:S02]  /*9430*/  IMAD.IADD R7, R15, 0x1, R7 ;  /* 0x000000010f077824 */ /* 0x000fc400078e0207 */
[C---:B------:R-:W-:Y:S02]  /*9440*/  IMAD R15, R8.reuse, UR5, R9 ;  /* 0x00000005080f7c24 */ /* 0x040fe4000f8e0209 */
[----:B------:R-:W-:Y:S01]  /*9450*/  IMAD.WIDE.U32 R8, R8, UR4, R50 ;  /* 0x0000000408087c25 */ /* 0x000fe2000f8e0032 */
[----:B------:R-:W-:-:S04]  /*9460*/  LEA.HI.X R7, R14, UR7, R7, 0x3, P1 ;  /* 0x000000070e077c11 */ /* 0x000fc800088f1c07 */
[----:B------:R-:W-:Y:S02]  /*9470*/  IADD3 R15, PT, PT, R9, R15, RZ ;  /* 0x0000000f090f7210 */ /* 0x000fe40007ffe0ff */
[C---:B------:R-:W-:Y:S01]  /*9480*/  LEA R14, P1, R8.reuse, UR6, 0x3 ;  /* 0x00000006080e7c11 */ /* 0x040fe2000f8218ff */
[----:B------:R-:W4:Y:S01]  /*9490*/  LDG.E.64 R6, desc[UR36][R6.64] ;  /* 0x0000002406067981 */ /* 0x000f22000c1e1b00 */
[----:B-----5:R-:W-:Y:S02]  /*94a0*/  SHF.R.S32.HI R9, RZ, 0x1f, R21 ;  /* 0x0000001fff097819 */ /* 0x020fe40000011415 */
[----:B------:R-:W-:-:S03]  /*94b0*/  LEA.HI.X R15, R8, UR7, R15, 0x3, P1 ;  /* 0x00000007080f7c11 */ /* 0x000fc600088f1c0f */
[----:B------:R-:W-:-:S03]  /*94c0*/  IMAD R8, R9, UR4, RZ ;  /* 0x0000000409087c24 */ /* 0x000fc6000f8e02ff */
[----:B------:R-:W5:Y:S01]  /*94d0*/  LDG.E.64 R14, desc[UR36][R14.64] ;  /* 0x000000240e0e7981 */ /* 0x000f62000c1e1b00 */
[C---:B------:R-:W-:Y:S02]  /*94e0*/  IMAD R9, R21.reuse, UR5, R8 ;  /* 0x0000000515097c24 */ /* 0x040fe4000f8e0208 */
[----:B------:R-:W-:-:S04]  /*94f0*/  IMAD.WIDE.U32 R20, R21, UR4, R50 ;  /* 0x0000000415147c25 */ /* 0x000fc8000f8e0032 */
[----:B------:R-:W-:Y:S01]  /*9500*/  IMAD.IADD R9, R21, 0x1, R9 ;  /* 0x0000000115097824 */ /* 0x000fe200078e0209 */
[----:B------:R-:W-:-:S04]  /*9510*/  LEA R8, P1, R20, UR6, 0x3 ;  /* 0x0000000614087c11 */ /* 0x000fc8000f8218ff */
[----:B------:R-:W-:Y:S02]  /*9520*/  LEA.HI.X R9, R20, UR7, R9, 0x3, P1 ;  /* 0x0000000714097c11 */ /* 0x000fe400088f1c09 */
[----:B------:R-:W-:-:S04]  /*9530*/  SHF.R.S32.HI R20, RZ, 0x1f, R23 ;  /* 0x0000001fff147819 */ /* 0x000fc80000011417 */
[----:B------:R-:W5:Y:S01]  /*9540*/  LDG.E.64 R8, desc[UR36][R8.64] ;  /* 0x0000002408087981 */ /* 0x000f62000c1e1b00 */
[----:B------:R-:W-:Y:S01]  /*9550*/  IMAD R22, R20, UR4, RZ ;  /* 0x0000000414167c24 */ /* 0x000fe2000f8e02ff */
[----:B------:R-:W-:-:S03]  /*9560*/  SHF.R.S32.HI R20, RZ, 0x1f, R29 ;  /* 0x0000001fff147819 */ /* 0x000fc6000001141d */
[C---:B------:R-:W-:Y:S02]  /*9570*/  IMAD R25, R23.reuse, UR5, R22 ;  /* 0x0000000517197c24 */ /* 0x040fe4000f8e0216 */
[----:B------:R-:W-:Y:S02]  /*9580*/  IMAD R26, R20, UR4, RZ ;  /* 0x00000004141a7c24 */ /* 0x000fe4000f8e02ff */
[----:B------:R-:W-:-:S04]  /*9590*/  IMAD.WIDE.U32 R20, R23, UR4, R50 ;  /* 0x0000000417147c25 */ /* 0x000fc8000f8e0032 */
[----:B------:R-:W-:-:S04]  /*95a0*/  IMAD.WIDE.U32 R22, R29, UR4, R50 ;  /* 0x000000041d167c25 */ /* 0x000fc8000f8e0032 */
[----:B------:R-:W-:Y:S01]  /*95b0*/  IMAD R29, R29, UR5, R26 ;  /* 0x000000051d1d7c24 */ /* 0x000fe2000f8e021a */
[----:B------:R-:W-:Y:S01]  /*95c0*/  LEA R26, P1, R20, UR6, 0x3 ;  /* 0x00000006141a7c11 */ /* 0x000fe2000f8218ff */
[----:B------:R-:W-:-:S05]  /*95d0*/  IMAD.IADD R21, R21, 0x1, R25 ;  /* 0x0000000115157824 */ /* 0x000fca00078e0219 */
[----:B------:R-:W-:Y:S02]  /*95e0*/  LEA.HI.X R27, R20, UR7, R21, 0x3, P1 ;  /* 0x00000007141b7c11 */ /* 0x000fe400088f1c15 */
[----:B------:R-:W-:Y:S02]  /*95f0*/  IADD3 R21, PT, PT, R23, R29, RZ ;  /* 0x0000001d17157210 */ /* 0x000fe40007ffe0ff */
[C---:B------:R-:W-:Y:S02]  /*9600*/  LEA R20, P1, R22.reuse, UR6, 0x3 ;  /* 0x0000000616147c11 */ /* 0x040fe4000f8218ff */
[----:B------:R-:W5:Y:S02]  /*9610*/  LDG.E.64 R26, desc[UR36][R26.64] ;  /* 0x000000241a1a7981 */ /* 0x000f64000c1e1b00 */
[----:B------:R-:W-:-:S06]  /*9620*/  LEA.HI.X R21, R22, UR7, R21, 0x3, P1 ;  /* 0x0000000716157c11 */ /* 0x000fcc00088f1c15 */
[----:B------:R-:W5:Y:S01]  /*9630*/  LDG.E.64 R20, desc[UR36][R20.64] ;  /* 0x0000002414147981 */ /* 0x000f62000c1e1b00 */
[----:B------:R-:W-:-:S04]  /*9640*/  IMAD R23, R75, 0x4, R48 ;  /* 0x000000044b177824 */ /* 0x000fc800078e0230 */
[----:B------:R-:W-:Y:S01]  /*9650*/  IMAD R23, R23, 0x8, R52 ;  /* 0x0000000817177824 */ /* 0x000fe200078e0234 */
[----:B------:R-:W-:-:S04]  /*9660*/  IADD3 R93, PT, PT, R93, 0x8, RZ ;  /* 0x000000085d5d7810 */ /* 0x000fc80007ffe0ff */
[----:B------:R-:W-:Y:S01]  /*9670*/  ISETP.NE.AND P1, PT, R93, R90, PT ;  /* 0x0000005a5d00720c */ /* 0x000fe20003f25270 */
[----:B------:R-:W-:Y:S01]  /*9680*/  VIADD R75, R75, 0x8 ;  /* 0x000000084b4b7836 */ /* 0x000fe20000000000 */
[----:B--2---:R0:W-:Y:S04]  /*9690*/  STS.64 [R23], R12 ;  /* 0x0000000c17007388 */ /* 0x0041e80000000a00 */
[----:B---3--:R0:W-:Y:S04]  /*96a0*/  STS.64 [R23+0x20], R10 ;  /* 0x0000200a17007388 */ /* 0x0081e80000000a00 */
[----:B----4-:R0:W-:Y:S04]  /*96b0*/  STS.64 [R23+0x40], R4 ;  /* 0x0000400417007388 */ /* 0x0101e80000000a00 */
[----:B------:R0:W-:Y:S04]  /*96c0*/  STS.64 [R23+0x60], R6 ;  /* 0x0000600617007388 */ /* 0x0001e80000000a00 */
[----:B-----5:R0:W-:Y:S04]  /*96d0*/  STS.64 [R23+0x80], R14 ;  /* 0x0000800e17007388 */ /* 0x0201e80000000a00 */
[----:B------:R0:W-:Y:S04]  /*96e0*/  STS.64 [R23+0xa0], R8 ;  /* 0x0000a00817007388 */ /* 0x0001e80000000a00 */
[----:B------:R0:W-:Y:S04]  /*96f0*/  STS.64 [R23+0xc0], R26 ;  /* 0x0000c01a17007388 */ /* 0x0001e80000000a00 */
[----:B------:R0:W-:Y:S01]  /*9700*/  STS.64 [R23+0xe0], R20 ;  /* 0x0000e01417007388 */ /* 0x0001e20000000a00 */
[----:B------:R-:W-:Y:S05]  /*9710*/  @P1 BRA `(.L_x_132) ;  /* 0xfffffff400fc1947 */ /* 0x000fea000383ffff */
.L_x_131:
[----:B------:R-:W-:Y:S05]  /*9720*/  BSYNC.RECONVERGENT B3 ;  /* 0x0000000000037941 */ /* 0x000fea0003800200 */
.L_x_130:
[----:B------:R-:W-:Y:S05]  /*9730*/  @!P0 BRA `(.L_x_129) ;  /* 0x0000000800508947 */ /* 0x000fea0003800000 */
[----:B0-----:R-:W0:Y:S01]  /*9740*/  LDC.U16 R20, c[0x0][0x390] ;  /* 0x0000e400ff147b82 */ /* 0x001e220000000400 */
[----:B------:R-:W-:Y:S01]  /*9750*/  IMAD.IADD R4, R74, 0x1, R87 ;  /* 0x000000014a047824 */ /* 0x000fe200078e0257 */
[----:B------:R-:W-:Y:S04]  /*9760*/  BSSY.RECONVERGENT B3, `(.L_x_133) ;  /* 0x000004a000037945 */ /* 0x000fe80003800200 */
[----:B------:R-:W-:-:S04]  /*9770*/  LOP3.LUT R5, RZ, R4, RZ, 0x33, !PT ;  /* 0x00000004ff057212 */ /* 0x000fc800078e33ff */
[----:B0-----:R-:W-:-:S04]  /*9780*/  IADD3 R5, PT, PT, R20, R5, RZ ;  /* 0x0000000514057210 */ /* 0x001fc80007ffe0ff */
[----:B------:R-:W-:-:S04]  /*9790*/  LOP3.LUT R5, R5, 0x7, RZ, 0xc0, !PT ;  /* 0x0000000705057812 */ /* 0x000fc800078ec0ff */
[C---:B------:R-:W-:Y:S01]  /*97a0*/  LOP3.LUT P0, RZ, R5.reuse, 0x3, RZ, 0xc0, !PT ;  /* 0x0000000305ff7812 */ /* 0x040fe2000780c0ff */
[----:B------:R-:W-:-:S05]  /*97b0*/  VIADD R4, R5, 0xffffffff ;  /* 0xffffffff05047836 */ /* 0x000fca0000000000 */
[----:B------:R-:W-:-:S13]  /*97c0*/  ISETP.GE.U32.AND P1, PT, R4, 0x3, PT ;  /* 0x000000030400780c */ /* 0x000fda0003f26070 */
[----:B------:R-:W-:Y:S05]  /*97d0*/  @!P1 BRA `(.L_x_134) ;  /* 0x0000000400089947 */ /* 0x000fea0003800000 */
[C---:B------:R-:W-:Y:S02]  /*97e0*/  VIADD R4, R24.reuse, 0x1 ;  /* 0x0000000118047836 */ /* 0x040fe40000000000 */
[C---:B------:R-:W-:Y:S01]  /*97f0*/  VIADD R8, R24.reuse, 0x2 ;  /* 0x0000000218087836 */ /* 0x040fe20000000000 */
[----:B------:R-:W-:Y:S01]  /*9800*/  IADD3 R12, PT, PT, R24, 0x3, RZ ;  /* 0x00000003180c7810 */ /* 0x000fe20007ffe0ff */
[----:B------:R-:W-:Y:S01]  /*9810*/  IMAD.IADD R7, R91, 0x1, R4 ;  /* 0x000000015b077824 */ /* 0x000fe200078e0204 */
[----:B------:R-:W-:Y:S01]  /*9820*/  IADD3 R6, PT, PT, R3, R4, RZ ;  /* 0x0000000403067210 */ /* 0x000fe20007ffe0ff */
[----:B------:R-:W0:Y:S03]  /*9830*/  LDCU.64 UR4, c[0x0][0x388] ;  /* 0x00007100ff0477ac */ /* 0x000e260008000a00 */
[C---:B------:R-:W-:Y:S01]  /*9840*/  IADD3 R5, PT, PT, R91.reuse, R6, RZ ;  /* 0x000000065b057210 */ /* 0x040fe20007ffe0ff */
[----:B------:R-:W-:Y:S01]  /*9850*/  IMAD R14, R91, 0x2, R6 ;  /* 0x000000025b0e7824 */ /* 0x000fe200078e0206 */
[----:B------:R-:W-:Y:S01]  /*9860*/  IADD3 R11, PT, PT, R7, 0x1, RZ ;  /* 0x00000001070b7810 */ /* 0x000fe20007ffe0ff */
[----:B------:R-:W1:Y:S02]  /*9870*/  LDCU.64 UR6, c[0x0][0x3a0] ;  /* 0x00007400ff0677ac */ /* 0x000e640008000a00 */
[----:B------:R-:W-:-:S02]  /*9880*/  VIADD R6, R14, 0xfffffffe ;  /* 0xfffffffe0e067836 */ /* 0x000fc40000000000 */
[----:B------:R-:W-:-:S03]  /*9890*/  VIADD R9, R5, 0x1 ;  /* 0x0000000105097836 */ /* 0x000fc60000000000 */
[----:B------:R2:W-:Y:S04]  /*98a0*/  STL.128 [R1+0x60], R4 ;  /* 0x0000600401007387 */ /* 0x0005e80000100c00 */
[----:B------:R-:W3:Y:S01]  /*98b0*/  LDL R23, [R49+0x60] ;  /* 0x0000600031177983 */ /* 0x000ee20000100800 */
[C---:B------:R-:W-:Y:S01]  /*98c0*/  VIADD R10, R14.reuse, 0xffffffff ;  /* 0xffffffff0e0a7836 */ /* 0x040fe20000000000 */
[C---:B------:R-:W-:Y:S01]  /*98d0*/  IADD3 R27, PT, PT, R7.reuse, 0x3, RZ ;  /* 0x00000003071b7810 */ /* 0x040fe20007ffe0ff */
[----:B------:R-:W-:Y:S01]  /*98e0*/  VIADD R15, R7, 0x2 ;  /* 0x00000002070f7836 */ /* 0x000fe20000000000 */
[----:B------:R-:W-:Y:S01]  /*98f0*/  IADD3 R26, PT, PT, R14, 0x1, RZ ;  /* 0x000000010e1a7810 */ /* 0x000fe20007ffe0ff */
[----:B------:R-:W-:Y:S01]  /*9900*/  VIADD R13, R5, 0x2 ;  /* 0x00000002050d7836 */ /* 0x000fe20000000000 */
[----:B------:R-:W-:Y:S01]  /*9910*/  STL.128 [R1+0x60], R8 ;  /* 0x0000600801007387 */ /* 0x000fe20000100c00 */
[----:B------:R-:W-:-:S02]  /*9920*/  VIADD R24, R24, 0x4 ;  /* 0x0000000418187836 */ /* 0x000fc40000000000 */
[----:B------:R-:W-:Y:S01]  /*9930*/  VIADD R25, R5, 0x3 ;  /* 0x0000000305197836 */ /* 0x000fe20000000000 */
[----:B--2---:R-:W2:Y:S04]  /*9940*/  LDL R7, [R49+0x60] ;  /* 0x0000600031077983 */ /* 0x004ea80000100800 */
[----:B------:R4:W-:Y:S04]  /*9950*/  STL.128 [R1+0x60], R12 ;  /* 0x0000600c01007387 */ /* 0x0009e80000100c00 */
[----:B------:R-:W5:Y:S04]  /*9960*/  LDL R21, [R49+0x60] ;  /* 0x0000600031157983 */ /* 0x000f680000100800 */
[----:B------:R0:W-:Y:S04]  /*9970*/  STL.128 [R1+0x60], R24 ;  /* 0x0000601801007387 */ /* 0x0001e80000100c00 */
[----:B------:R-:W5:Y:S01]  /*9980*/  LDL R29, [R49+0x60] ;  /* 0x00006000311d7983 */ /* 0x000f620000100800 */
[----:B---3--:R-:W-:-:S05]  /*9990*/  SHF.R.S32.HI R4, RZ, 0x1f, R23 ;  /* 0x0000001fff047819 */ /* 0x008fca0000011417 */
[----:B0-----:R-:W-:Y:S02]  /*99a0*/  IMAD R6, R4, UR4, RZ ;  /* 0x0000000404067c24 */ /* 0x001fe4000f8e02ff */
[----:B------:R-:W-:-:S04]  /*99b0*/  IMAD.WIDE.U32 R4, R23, UR4, R50 ;  /* 0x0000000417047c25 */ /* 0x000fc8000f8e0032 */
[----:B------:R-:W-:Y:S01]  /*99c0*/  IMAD R23, R23, UR5, R6 ;  /* 0x0000000517177c24 */ /* 0x000fe2000f8e0206 */
[----:B--2---:R-:W-:Y:S01]  /*99d0*/  SHF.R.S32.HI R6, RZ, 0x1f, R7 ;  /* 0x0000001fff067819 */ /* 0x004fe20000011407 */
[----:B----4-:R-:W-:Y:S01]  /*99e0*/  IMAD.WIDE.U32 R14, R7, UR4, R50 ;  /* 0x00000004070e7c25 */ /* 0x010fe2000f8e0032 */
[----:B-1----:R-:W-:-:S03]  /*99f0*/  LEA R22, P1, R4, UR6, 0x3 ;  /* 0x0000000604167c11 */ /* 0x002fc6000f8218ff */
[----:B------:R-:W-:Y:S02]  /*9a00*/  IMAD.IADD R23, R5, 0x1, R23 ;  /* 0x0000000105177824 */ /* 0x000fe400078e0217 */
[----:B------:R-:W-:Y:S01]  /*9a10*/  IMAD R8, R6, UR4, RZ ;  /* 0x0000000406087c24 */ /* 0x000fe2000f8e02ff */
[----:B-----5:R-:W-:Y:S01]  /*9a20*/  SHF.R.S32.HI R5, RZ, 0x1f, R21 ;  /* 0x0000001fff057819 */ /* 0x020fe20000011415 */
[----:B------:R-:W-:Y:S01]  /*9a30*/  IMAD.WIDE.U32 R10, R21, UR4, R50 ;  /* 0x00000004150a7c25 */ /* 0x000fe2000f8e0032 */
[----:B------:R-:W-:Y:S02]  /*9a40*/  LEA.HI.X R23, R4, UR7, R23, 0x3, P1 ;  /* 0x0000000704177c11 */ /* 0x000fe400088f1c17 */
[----:B------:R-:W-:Y:S01]  /*9a50*/  LEA R12, P1, R14, UR6, 0x3 ;  /* 0x000000060e0c7c11 */ /* 0x000fe2000f8218ff */
[----:B------:R-:W-:Y:S02]  /*9a60*/  IMAD R4, R5, UR4, RZ ;  /* 0x0000000405047c24 */ /* 0x000fe4000f8e02ff */
[----:B------:R-:W-:Y:S01]  /*9a70*/  IMAD R9, R7, UR5, R8 ;  /* 0x0000000507097c24 */ /* 0x000fe2000f8e0208 */
[----:B------:R-:W-:Y:S01]  /*9a80*/  SHF.R.S32.HI R6, RZ, 0x1f, R29 ;  /* 0x0000001fff067819 */ /* 0x000fe2000001141d */
[----:B------:R-:W-:Y:S01]  /*9a90*/  IMAD R7, R21, UR5, R4 ;  /* 0x0000000515077c24 */ /* 0x000fe2000f8e0204 */
[----:B------:R-:W-:Y:S01]  /*9aa0*/  LEA R8, P2, R10, UR6, 0x3 ;  /* 0x000000060a087c11 */ /* 0x000fe2000f8418ff */
[----:B------:R-:W-:Y:S01]  /*9ab0*/  IMAD.WIDE.U32 R4, R29, UR4, R50 ;  /* 0x000000041d047c25 */ /* 0x000fe2000f8e0032 */
[----:B------:R-:W2:Y:S02]  /*9ac0*/  LDG.E.64 R22, desc[UR36][R22.64] ;  /* 0x0000002416167981 */ /* 0x000ea4000c1e1b00 */
[----:B------:R-:W-:Y:S01]  /*9ad0*/  IADD3 R7, PT, PT, R11, R7, RZ ;  /* 0x000000070b077210 */ /* 0x000fe20007ffe0ff */
[----:B------:R-:W-:-:S02]  /*9ae0*/  IMAD R6, R6, UR4, RZ ;  /* 0x0000000406067c24 */ /* 0x000fc4000f8e02ff */
[----:B------:R-:W-:Y:S02]  /*9af0*/  IMAD.IADD R9, R15, 0x1, R9 ;  /* 0x000000010f097824 */ /* 0x000fe400078e0209 */
[----:B------:R-:W-:Y:S01]  /*9b00*/  IMAD R29, R29, UR5, R6 ;  /* 0x000000051d1d7c24 */ /* 0x000fe2000f8e0206 */
[----:B------:R-:W-:Y:S02]  /*9b10*/  LEA R6, P3, R4, UR6, 0x3 ;  /* 0x0000000604067c11 */ /* 0x000fe4000f8618ff */
[----:B------:R-:W-:Y:S01]  /*9b20*/  LEA.HI.X R13, R14, UR7, R9, 0x3, P1 ;  /* 0x000000070e0d7c11 */ /* 0x000fe200088f1c09 */
[----:B------:R-:W-:Y:S01]  /*9b30*/  IMAD.IADD R5, R5, 0x1, R29 ;  /* 0x0000000105057824 */ /* 0x000fe200078e021d */
[----:B------:R-:W-:-:S04]  /*9b40*/  LEA.HI.X R9, R10, UR7, R7, 0x3, P2 ;  /* 0x000000070a097c11 */ /* 0x000fc800090f1c07 */
[----:B------:R-:W-:Y:S01]  /*9b50*/  LEA.HI.X R7, R4, UR7, R5, 0x3, P3 ;  /* 0x0000000704077c11 */ /* 0x000fe200098f1c05 */
[----:B------:R-:W3:Y:S04]  /*9b60*/  LDG.E.64 R12, desc[UR36][R12.64] ;  /* 0x000000240c0c7981 */ /* 0x000ee8000c1e1b00 */
        /* <DEDUP_REMOVED lines=9> */
.L_x_134:
[----:B------:R-:W-:Y:S05]  /*9c00*/  BSYNC.RECONVERGENT B3 ;  /* 0x0000000000037941 */ /* 0x000fea0003800200 */
.L_x_133:
        /* <DEDUP_REMOVED lines=11> */
[----:B------:R-:W0:Y:S01]  /*9cc0*/  LDCU.64 UR4, c[0x0][0x388] ;  /* 0x00007100ff0477ac */ /* 0x000e220008000a00 */
[----:B------:R-:W-:Y:S02]  /*9cd0*/  VIADD R24, R24, 0x2 ;  /* 0x0000000218187836 */ /* 0x000fe40000000000 */
[----:B------:R-:W-:Y:S01]  /*9ce0*/  IMAD.IADD R6, R3, 0x1, R4 ;  /* 0x0000000103067824 */ /* 0x000fe200078e0204 */
[C---:B------:R-:W-:Y:S01]  /*9cf0*/  IADD3 R7, PT, PT, R91.reuse, R4, RZ ;  /* 0x000000045b077210 */ /* 0x040fe20007ffe0ff */
[----:B------:R-:W1:Y:S02]  /*9d00*/  LDCU.64 UR6, c[0x0][0x3a0] ;  /* 0x00007400ff0677ac */ /* 0x000e640008000a00 */
[C---:B------:R-:W-:Y:S01]  /*9d10*/  IMAD R26, R91.reuse, 0x2, R6 ;  /* 0x000000025b1a7824 */ /* 0x040fe200078e0206 */
[----:B------:R-:W-:Y:S01]  /*9d20*/  IADD3 R5, PT, PT, R91, R6, RZ ;  /* 0x000000065b057210 */ /* 0x000fe20007ffe0ff */
[----:B------:R-:W-:-:S02]  /*9d30*/  VIADD R27, R7, 0x1 ;  /* 0x00000001071b7836 */ /* 0x000fc40000000000 */
[C---:B------:R-:W-:Y:S01]  /*9d40*/  VIADD R6, R26.reuse, 0xfffffffe ;  /* 0xfffffffe1a067836 */ /* 0x040fe20000000000 */
[----:B------:R-:W-:Y:S01]  /*9d50*/  IADD3 R26, PT, PT, R26, -0x1, RZ ;  /* 0xffffffff1a1a7810 */ /* 0x000fe20007ffe0ff */
[----:B------:R-:W-:-:S03]  /*9d60*/  VIADD R25, R5, 0x1 ;  /* 0x0000000105197836 */ /* 0x000fc60000000000 */
[----:B------:R2:W-:Y:S04]  /*9d70*/  STL.128 [R1+0x60], R4 ;  /* 0x0000600401007387 */ /* 0x0005e80000100c00 */
[----:B------:R-:W3:Y:S04]  /*9d80*/  LDL R9, [R49+0x60] ;  /* 0x0000600031097983 */ /* 0x000ee80000100800 */
[----:B------:R4:W-:Y:S04]  /*9d90*/  STL.128 [R1+0x60], R24 ;  /* 0x0000601801007387 */ /* 0x0009e80000100c00 */
[----:B------:R-:W5:Y:S01]  /*9da0*/  LDL R13, [R49+0x60] ;  /* 0x00006000310d7983 */ /* 0x000f620000100800 */
[----:B---3--:R-:W-:-:S05]  /*9db0*/  SHF.R.S32.HI R8, RZ, 0x1f, R9 ;  /* 0x0000001fff087819 */ /* 0x008fca0000011409 */
[----:B0-----:R-:W-:Y:S01]  /*9dc0*/  IMAD R8, R8, UR4, RZ ;  /* 0x0000000408087c24 */ /* 0x001fe2000f8e02ff */
[----:B-----5:R-:W-:Y:S01]  /*9dd0*/  SHF.R.S32.HI R10, RZ, 0x1f, R13 ;  /* 0x0000001fff0a7819 */ /* 0x020fe2000001140d */
        /* <DEDUP_REMOVED lines=18> */
.L_x_136:
[----:B------:R-:W-:Y:S05]  /*9f00*/  BSYNC.RECONVERGENT B3 ;  /* 0x0000000000037941 */ /* 0x000fea0003800200 */
.L_x_135:
[----:B------:R-:W-:Y:S05]  /*9f10*/  @P1 BRA `(.L_x_129) ;  /* 0x0000000000581947 */ /* 0x000fea0003800000 */
[----:B----4-:R-:W-:Y:S01]  /*9f20*/  VIADD R24, R24, 0x1 ;  /* 0x0000000118187836 */ /* 0x010fe20000000000 */
[----:B------:R-:W0:Y:S03]  /*9f30*/  LDCU.64 UR4, c[0x0][0x388] ;  /* 0x00007100ff0477ac */ /* 0x000e260008000a00 */
[--C-:B------:R-:W-:Y:S01]  /*9f40*/  IMAD.IADD R4, R3, 0x1, R24.reuse ;  /* 0x0000000103047824 */ /* 0x100fe200078e0218 */
[----:B------:R-:W1:Y:S01]  /*9f50*/  LDCU.64 UR6, c[0x0][0x3a0] ;  /* 0x00007400ff0677ac */ /* 0x000e620008000a00 */
[C---:B------:R-:W-:Y:S02]  /*9f60*/  IMAD.IADD R27, R91.reuse, 0x1, R24 ;  /* 0x000000015b1b7824 */ /* 0x040fe400078e0218 */
[C---:B------:R-:W-:Y:S01]  /*9f70*/  IMAD.IADD R25, R91.reuse, 0x1, R4 ;  /* 0x000000015b197824 */ /* 0x040fe200078e0204 */
[----:B------:R-:W-:-:S04]  /*9f80*/  LEA R26, R91, R4, 0x1 ;  /* 0x000000045b1a7211 */ /* 0x000fc800078e08ff */
[----:B------:R-:W-:-:S05]  /*9f90*/  IADD3 R26, PT, PT, R26, -0x2, RZ ;  /* 0xfffffffe1a1a7810 */ /* 0x000fca0007ffe0ff */
        /* <DEDUP_REMOVED lines=14> */
.L_x_129:
[----:B------:R-:W-:Y:S05]  /*a080*/  BSYNC.RECONVERGENT B2 ;  /* 0x0000000000027941 */ /* 0x000fea0003800200 */
.L_x_128:
[----:B------:R-:W-:Y:S01]  /*a090*/  VIADD R85, R85, 0x1 ;  /* 0x0000000155557836 */ /* 0x000fe20000000000 */
[----:B------:R-:W-:Y:S01]  /*a0a0*/  IADD3 R74, PT, PT, R74, 0x1, RZ ;  /* 0x000000014a4a7810 */ /* 0x000fe20007ffe0ff */
[----:B------:R-:W-:Y:S02]  /*a0b0*/  VIADD R84, R84, 0x1 ;  /* 0x0000000154547836 */ /* 0x000fe40000000000 */
[----:B--2-4-:R-:W-:Y:S01]  /*a0c0*/  VIADD R24, R24, 0x2 ;  /* 0x0000000218187836 */ /* 0x014fe20000000000 */
[----:B------:R-:W-:-:S13]  /*a0d0*/  ISETP.NE.AND P0, PT, R85, R88, PT ;  /* 0x000000585500720c */ /* 0x000fda0003f05270 */
[----:B------:R-:W-:Y:S05]  /*a0e0*/  @P0 BRA `(.L_x_137) ;  /* 0xffffffec00440947 */ /* 0x000fea000383ffff */
.L_x_127:
[----:B------:R-:W-:Y:S05]  /*a0f0*/  BSYNC.RECONVERGENT B1 ;  /* 0x0000000000017941 */ /* 0x000fea0003800200 */
.L_x_126:
[----:B------:R-:W-:Y:S01]  /*a100*/  IADD3 R86, PT, PT, R86, 0x1, RZ ;  /* 0x0000000156567810 */ /* 0x000fe20007ffe0ff */
[----:B------:R-:W-:Y:S01]  /*a110*/  VIADD R87, R87, 0x1 ;  /* 0x0000000157577836 */ /* 0x000fe20000000000 */
[----:B------:R-:W-:Y:S01]  /*a120*/  IADD3 R88, PT, PT, R88, -0x1, RZ ;  /* 0xffffffff58587810 */ /* 0x000fe20007ffe0ff */
[----:B------:R-:W-:Y:S01]  /*a130*/  VIADD R89, R89, 0x1 ;  /* 0x0000000159597836 */ /* 0x000fe20000000000 */
[----:B------:R-:W-:Y:S01]  /*a140*/  ISETP.NE.AND P0, PT, R86, R0, PT ;  /* 0x000000005600720c */ /* 0x000fe20003f05270 */
[----:B------:R-:W-:-:S12]  /*a150*/  VIADD R24, R24, 0x1 ;  /* 0x0000000118187836 */ /* 0x000fd80000000000 */
[----:B------:R-:W-:Y:S05]  /*a160*/  @P0 BRA `(.L_x_138) ;  /* 0xffffffe800f00947 */ /* 0x000fea000383ffff */
.L_x_125:
[----:B------:R-:W-:Y:S05]  /*a170*/  BSYNC.RECONVERGENT B0 ;  /* 0x0000000000007941 */ /* 0x000fea0003800200 */
.L_x_124:
[----:B------:R-:W-:-:S03]  /*a180*/  UMOV UR4, 0xffffffff ;  /* 0xffffffff00047882 */ /* 0x000fc60000000000 */
[----:B------:R-:W-:Y:S05]  /*a190*/  BRA.DIV UR4, `(.L_x_139) ;  /* 0x000000a604cc7947 */ /* 0x000fea000b800000 */
[----:B------:R-:W-:Y:S01]  /*a1a0*/  NOP ;  /* 0x0000000000007918 */ /* 0x000fe20000000000 */
[----:B------:R-:W-:Y:S01]  /*a1b0*/  NOP ;  /* 0x0000000000007918 */ /* 0x000fe20000000000 */
.L_x_278:
        /* <DEDUP_REMOVED lines=12> */
.L_x_154:
[----:B-1----:R-:W1:Y:S01]  /*a280*/  LDCU UR4, c[0x0][0x390] ;  /* 0x00007200ff0477ac */ /* 0x002e620008000800 */
[----:B------:R-:W-:Y:S01]  /*a290*/  IADD3 R3, PT, PT, -R86, UR46, RZ ;  /* 0x0000002e56037c10 */ /* 0x000fe2000fffe1ff */
[----:B------:R-:W-:Y:S01]  /*a2a0*/  BSSY.RECONVERGENT B1, `(.L_x_142) ;  /* 0x000013a000017945 */ /* 0x000fe20003800200 */
[----:B-1----:R-:W-:-:S05]  /*a2b0*/  MOV R0, UR4 ;  /* 0x0000000400007c02 */ /* 0x002fca0008000f00 */
[----:B0-----:R-:W-:-:S04]  /*a2c0*/  IMAD.IADD R4, R0, 0x1, -R86 ;  /* 0x0000000100047824 */ /* 0x001fc800078e0a56 */
[----:B------:R-:W-:Y:S01]  /*a2d0*/  IMAD R3, R3, R4, RZ ;  /* 0x0000000403037224 */ /* 0x000fe200078e02ff */
[----:B------:R-:W-:-:S04]  /*a2e0*/  ISETP.GE.AND P0, PT, R4, 0x1, PT ;  /* 0x000000010400780c */ /* 0x000fc80003f06270 */
[----:B------:R-:W-:-:S09]  /*a2f0*/  LEA.HI R3, R3, R3, RZ, 0x1 ;  /* 0x0000000303037211 */ /* 0x000fd200078f08ff */
[----:B------:R-:W-:Y:S05]  /*a300*/  @!P0 BRA `(.L_x_143) ;  /* 0x0000001000cc8947 */ /* 0x000fea0003800000 */
[----:B------:R-:W-:Y:S01]  /*a310*/  SHF.R.S32.HI R3, RZ, 0x1, R3 ;  /* 0x00000001ff037819 */ /* 0x000fe20000011403 */
[----:B------:R-:W-:Y:S01]  /*a320*/  IMAD.MOV.U32 R85, RZ, RZ, RZ ;  /* 0x000000ffff557224 */ /* 0x000fe200078e00ff */
[----:B------:R-:W-:Y:S02]  /*a330*/  PRMT R84, RZ, 0x7610, R84 ;  /* 0x00007610ff547816 */ /* 0x000fe40000000054 */
[----:B------:R-:W-:-:S07]  /*a340*/  PRMT R74, RZ, 0x7610, R74 ;  /* 0x00007610ff4a7816 */ /* 0x000fce000000004a */
.L_x_153:
[----:B0-----:R-:W0:Y:S01]  /*a350*/  LDCU UR4, c[0x0][0x390] ;  /* 0x00007200ff0477ac */ /* 0x001e220008000800 */
[----:B------:R-:W-:Y:S01]  /*a360*/  IADD3 R91, PT, PT, R85, R86, RZ ;  /* 0x00000056555b7210 */ /* 0x000fe20007ffe0ff */
[----:B------:R-:W-:Y:S01]  /*a370*/  BSSY.RECONVERGENT B2, `(.L_x_144) ;  /* 0x0000126000027945 */ /* 0x000fe20003800200 */
[----:B0-----:R-:W-:-:S04]  /*a380*/  IMAD.U32 R0, RZ, RZ, UR4 ;  /* 0x00000004ff007e24 */ /* 0x001fc8000f8e00ff */
[----:B-1----:R-:W-:-:S05]  /*a390*/  IMAD.IADD R4, R0, 0x1, -R91 ;  /* 0x0000000100047824 */ /* 0x002fca00078e0a5b */
        /* <DEDUP_REMOVED lines=9> */
[----:B------:R-:W-:Y:S02]  /*a430*/  IADD3 R90, PT, PT, -R86, UR47, -R85 ;  /* 0x0000002f565a7c10 */ /* 0x000fe4000fffe955 */
[----:B------:R-:W-:Y:S02]  /*a440*/  MOV R93, RZ ;  /* 0x000000ff005d7202 */ /* 0x000fe40000000f00 */
[----:B------:R-:W-:-:S07]  /*a450*/  LOP3.LUT R90, R90, 0xfffffff8, RZ, 0xc0, !PT ;  /* 0xfffffff85a5a7812 */ /* 0x000fce00078ec0ff */
.L_x_148:
[C---:B0-----:R-:W-:Y:S02]  /*a460*/  VIADD R4, R24.reuse, 0x1 ;  /* 0x0000000118047836 */ /* 0x041fe40000000000 */
[C---:B------:R-:W-:Y:S02]  /*a470*/  VIADD R12, R24.reuse, 0x2 ;  /* 0x00000002180c7836 */ /* 0x040fe40000000000 */
[C---:B------:R-:W-:Y:S02]  /*a480*/  VIADD R8, R24.reuse, 0x3 ;  /* 0x0000000318087836 */ /* 0x040fe40000000000 */
[C---:B------:R-:W-:Y:S01]  /*a490*/  VIADD R20, R24.reuse, 0x4 ;  /* 0x0000000418147836 */ /* 0x040fe20000000000 */
[----:B------:R-:W-:Y:S01]  /*a4a0*/  IADD3 R28, PT, PT, R24, 0x5, RZ ;  /* 0x00000005181c7810 */ /* 0x000fe20007ffe0ff */
[--C-:B------:R-:W-:Y:S01]  /*a4b0*/  IMAD.IADD R6, R3, 0x1, R4.reuse ;  /* 0x0000000103067824 */ /* 0x100fe200078e0204 */
[----:B------:R-:W0:Y:S01]  /*a4c0*/  LDCU.64 UR4, c[0x0][0x388] ;  /* 0x00007100ff0477ac */ /* 0x000e220008000a00 */
[----:B------:R-:W-:-:S02]  /*a4d0*/  IMAD.IADD R7, R91, 0x1, R4 ;  /* 0x000000015b077824 */ /* 0x000fc400078e0204 */
[C---:B------:R-:W-:Y:S01]  /*a4e0*/  IMAD.IADD R5, R91.reuse, 0x1, R6 ;  /* 0x000000015b057824 */ /* 0x040fe200078e0206 */
[----:B------:R-:W-:Y:S01]  /*a4f0*/  LEA R10, R91, R6, 0x1 ;  /* 0x000000065b0a7211 */ /* 0x000fe200078e08ff */
[----:B------:R-:W1:Y:S03]  /*a500*/  LDCU.64 UR6, c[0x0][0x3a8] ;  /* 0x00007500ff0677ac */ /* 0x000e660008000a00 */
[----:B------:R-:W-:-:S05]  /*a510*/  IADD3 R6, PT, PT, R10, -0x2, RZ ;  /* 0xfffffffe0a067810 */ /* 0x000fca0007ffe0ff */
[----:B------:R2:W-:Y:S04]  /*a520*/  STL.128 [R1+0x70], R4 ;  /* 0x0000700401007387 */ /* 0x0005e80000100c00 */
[----:B------:R-:W3:Y:S01]  /*a530*/  LDL R92, [R49+0x70] ;  /* 0x00007000315c7983 */ /* 0x000ee20000100800 */
[----:B------:R-:W-:Y:S01]  /*a540*/  VIADD R15, R7, 0x1 ;  /* 0x00000001070f7836 */ /* 0x000fe20000000000 */
[----:B------:R-:W-:Y:S01]  /*a550*/  IADD3 R13, PT, PT, R5, 0x1, RZ ;  /* 0x00000001050d7810 */ /* 0x000fe20007ffe0ff */
[----:B------:R-:W-:Y:S01]  /*a560*/  VIADD R14, R10, 0xffffffff ;  /* 0xffffffff0a0e7836 */ /* 0x000fe20000000000 */
[----:B------:R-:W-:-:S04]  /*a570*/  IADD3 R11, PT, PT, R7, 0x2, RZ ;  /* 0x00000002070b7810 */ /* 0x000fc80007ffe0ff */
[----:B------:R-:W-:Y:S01]  /*a580*/  STL.128 [R1+0x70], R12 ;  /* 0x0000700c01007387 */ /* 0x000fe20000100c00 */
[----:B------:R-:W-:-:S03]  /*a590*/  VIADD R9, R5, 0x2 ;  /* 0x0000000205097836 */ /* 0x000fc60000000000 */
[----:B--2---:R-:W2:Y:S04]  /*a5a0*/  LDL R4, [R49+0x70] ;  /* 0x0000700031047983 */ /* 0x004ea80000100800 */
[----:B------:R4:W-:Y:S04]  /*a5b0*/  STL.128 [R1+0x70], R8 ;  /* 0x0000700801007387 */ /* 0x0009e80000100c00 */
[----:B------:R-:W5:Y:S01]  /*a5c0*/  LDL R6, [R49+0x70] ;  /* 0x0000700031067983 */ /* 0x000f620000100800 */
[----:B------:R-:W-:Y:S01]  /*a5d0*/  IADD3 R23, PT, PT, R7, 0x3, RZ ;  /* 0x0000000307177810 */ /* 0x000fe20007ffe0ff */
[----:B------:R-:W-:-:S02]  /*a5e0*/  VIADD R21, R5, 0x3 ;  /* 0x0000000305157836 */ /* 0x000fc40000000000 */
[----:B------:R-:W-:-:S05]  /*a5f0*/  VIADD R22, R10, 0x1 ;  /* 0x000000010a167836 */ /* 0x000fca0000000000 */
[----:B------:R0:W-:Y:S04]  /*a600*/  STL.128 [R1+0x70], R20 ;  /* 0x0000701401007387 */ /* 0x0001e80000100c00 */
[----:B----4-:R-:W4:Y:S01]  /*a610*/  LDL R9, [R49+0x70] ;  /* 0x0000700031097983 */ /* 0x010f220000100800 */
[----:B------:R-:W-:Y:S01]  /*a620*/  VIADD R31, R7, 0x4 ;  /* 0x00000004071f7836 */ /* 0x000fe20000000000 */
[----:B------:R-:W-:Y:S01]  /*a630*/  IADD3 R30, PT, PT, R10, 0x2, RZ ;  /* 0x000000020a1e7810 */ /* 0x000fe20007ffe0ff */
[----:B------:R-:W-:-:S05]  /*a640*/  VIADD R29, R5, 0x4 ;  /* 0x00000004051d7836 */ /* 0x000fca0000000000 */
[----:B------:R1:W-:Y:S04]  /*a650*/  STL.128 [R1+0x70], R28 ;  /* 0x0000701c01007387 */ /* 0x0003e80000100c00 */
[----:B------:R-:W4:Y:S01]  /*a660*/  LDL R8, [R49+0x70] ;  /* 0x0000700031087983 */ /* 0x000f220000100800 */
[----:B------:R-:W-:Y:S01]  /*a670*/  VIADD R12, R24, 0x6 ;  /* 0x00000006180c7836 */ /* 0x000fe20000000000 */
[----:B------:R-:W-:Y:S01]  /*a680*/  IADD3 R13, PT, PT, R5, 0x5, RZ ;  /* 0x00000005050d7810 */ /* 0x000fe20007ffe0ff */
[C---:B------:R-:W-:Y:S01]  /*a690*/  VIADD R15, R7.reuse, 0x5 ;  /* 0x00000005070f7836 */ /* 0x040fe20000000000 */
[----:B0-----:R-:W-:Y:S01]  /*a6a0*/  IADD3 R23, PT, PT, R7, 0x6, RZ ;  /* 0x0000000607177810 */ /* 0x001fe20007ffe0ff */
[----:B------:R-:W-:Y:S02]  /*a6b0*/  VIADD R14, R10, 0x3 ;  /* 0x000000030a0e7836 */ /* 0x000fe40000000000 */
[----:B------:R-:W-:-:S02]  /*a6c0*/  VIADD R20, R24, 0x7 ;  /* 0x0000000718147836 */ /* 0x000fc40000000000 */
[----:B------:R-:W-:Y:S01]  /*a6d0*/  VIADD R21, R5, 0x6 ;  /* 0x0000000605157836 */ /* 0x000fe20000000000 */
[----:B------:R0:W-:Y:S01]  /*a6e0*/  STL.128 [R1+0x70], R12 ;  /* 0x0000700c01007387 */ /* 0x0001e20000100c00 */
[----:B------:R-:W-:Y:S01]  /*a6f0*/  VIADD R22, R10, 0x4 ;  /* 0x000000040a167836 */ /* 0x000fe20000000000 */
[----:B------:R-:W-:Y:S01]  /*a700*/  IADD3 R24, PT, PT, R24, 0x8, RZ ;  /* 0x0000000818187810 */ /* 0x000fe20007ffe0ff */
[----:B------:R-:W-:Y:S01]  /*a710*/  VIADD R27, R7, 0x7 ;  /* 0x00000007071b7836 */ /* 0x000fe20000000000 */
[----:B-1----:R-:W4:Y:S01]  /*a720*/  LDL R29, [R49+0x70] ;  /* 0x00007000311d7983 */ /* 0x002f220000100800 */
[----:B------:R-:W-:Y:S01]  /*a730*/  VIADD R25, R5, 0x7 ;  /* 0x0000000705197836 */ /* 0x000fe20000000000 */
[----:B------:R-:W-:Y:S02]  /*a740*/  IADD3 R26, PT, PT, R10, 0x5, RZ ;  /* 0x000000050a1a7810 */ /* 0x000fe40007ffe0ff */
[----:B------:R2:W-:Y:S04]  /*a750*/  STL.128 [R1+0x70], R20 ;  /* 0x0000701401007387 */ /* 0x0005e80000100c00 */
[----:B------:R-:W4:Y:S04]  /*a760*/  LDL R7, [R49+0x70] ;  /* 0x0000700031077983 */ /* 0x000f280000100800 */
[----:B------:R5:W-:Y:S04]  /*a770*/  STL.128 [R1+0x70], R24 ;  /* 0x0000701801007387 */ /* 0x000be80000100c00 */
[----:B------:R-:W4:Y:S01]  /*a780*/  LDL R31, [R49+0x70] ;  /* 0x00007000311f7983 */ /* 0x000f220000100800 */
[C---:B------:R-:W-:Y:S01]  /*a790*/  IMAD R28, R75.reuse, 0x4, R48 ;  /* 0x000000044b1c7824 */ /* 0x040fe200078e0230 */
[----:B------:R-:W-:Y:S01]  /*a7a0*/  IADD3 R75, PT, PT, R75, 0x8, RZ ;  /* 0x000000084b4b7810 */ /* 0x000fe20007ffe0ff */
[----:B------:R-:W-:-:S02]  /*a7b0*/  VIADD R93, R93, 0x8 ;  /* 0x000000085d5d7836 */ /* 0x000fc40000000000 */
[----:B------:R-:W-:-:S05]  /*a7c0*/  IMAD R28, R28, 0x8, R53 ;  /* 0x000000081c1c7824 */ /* 0x000fca00078e0235 */
[----:B------:R-:W1:Y:S04]  /*a7d0*/  LDS.64 R12, [R28] ;  /* 0x000000001c0c7984 */ /* 0x000e680000000a00 */
[----:B------:R-:W-:Y:S04]  /*a7e0*/  LDS.64 R20, [R28+0x40] ;  /* 0x000040001c147984 */ /* 0x000fe80000000a00 */
[----:B------:R-:W-:Y:S01]  /*a7f0*/  LDS.64 R26, [R28+0xe0] ;  /* 0x0000e0001c1a7984 */ /* 0x000fe20000000a00 */
[----:B---3--:R-:W-:Y:S01]  /*a800*/  SHF.R.S32.HI R5, RZ, 0x1f, R92 ;  /* 0x0000001fff057819 */ /* 0x008fe2000001145c */
[----:B------:R-:W-:-:S04]  /*a810*/  IMAD.WIDE.U32 R10, R92, UR4, R50 ;  /* 0x000000045c0a7c25 */ /* 0x000fc8000f8e0032 */
[----:B------:R-:W-:Y:S01]  /*a820*/  IMAD R5, R5, UR4, RZ ;  /* 0x0000000405057c24 */ /* 0x000fe2000f8e02ff */
[----:B0-----:R-:W-:-:S03]  /*a830*/  LEA R14, P1, R10, UR6, 0x3 ;  /* 0x000000060a0e7c11 */ /* 0x001fc6000f8218ff */
[----:B------:R-:W-:Y:S02]  /*a840*/  IMAD R5, R92, UR5, R5 ;  /* 0x000000055c057c24 */ /* 0x000fe4000f8e0205 */
[----:B--2---:R-:W-:-:S03]  /*a850*/  IMAD.WIDE.U32 R22, R4, UR4, R50 ;  /* 0x0000000404167c25 */ /* 0x004fc6000f8e0032 */
[----:B------:R-:W-:-:S04]  /*a860*/  IADD3 R5, PT, PT, R11, R5, RZ ;  /* 0x000000050b057210 */ /* 0x000fc80007ffe0ff */
[----:B------:R-:W-:Y:S02]  /*a870*/  LEA.HI.X R15, R10, UR7, R5, 0x3, P1 ;  /* 0x000000070a0f7c11 */ /* 0x000fe400088f1c05 */
[----:B------:R-:W0:Y:S01]  /*a880*/  LDS.64 R10, [R28+0x20] ;  /* 0x000020001c0a7984 */ /* 0x000e220000000a00 */
[----:B------:R-:W-:Y:S02]  /*a890*/  SHF.R.S32.HI R5, RZ, 0x1f, R4 ;  /* 0x0000001fff057819 */ /* 0x000fe40000011404 */
[----:B-----5:R-:W-:Y:S01]  /*a8a0*/  SHF.R.S32.HI R25, RZ, 0x1f, R6 ;  /* 0x0000001fff197819 */ /* 0x020fe20000011406 */
[----:B-1----:R1:W-:Y:S02]  /*a8b0*/  STG.E.64 desc[UR36][R14.64], R12 ;  /* 0x0000000c0e007986 */ /* 0x0023e4000c101b24 */
[----:B------:R-:W-:Y:S02]  /*a8c0*/  IMAD R5, R5, UR4, RZ ;  /* 0x0000000405057c24 */ /* 0x000fe4000f8e02ff */
[----:B------:R-:W-:-:S02]  /*a8d0*/  IMAD R25, R25, UR4, RZ ;  /* 0x0000000419197c24 */ /* 0x000fc4000f8e02ff */
[----:B------:R-:W-:Y:S01]  /*a8e0*/  IMAD R5, R4, UR5, R5 ;  /* 0x0000000504057c24 */ /* 0x000fe2000f8e0205 */
[----:B------:R-:W-:Y:S01]  /*a8f0*/  LEA R4, P1, R22, UR6, 0x3 ;  /* 0x0000000616047c11 */ /* 0x000fe2000f8218ff */
[C---:B------:R-:W-:Y:S02]  /*a900*/  IMAD R25, R6.reuse, UR5, R25 ;  /* 0x0000000506197c24 */ /* 0x040fe4000f8e0219 */
[----:B------:R-:W-:Y:S02]  /*a910*/  IMAD.IADD R5, R23, 0x1, R5 ;  /* 0x0000000117057824 */ /* 0x000fe400078e0205 */
[----:B-1----:R-:W-:-:S03]  /*a920*/  IMAD.WIDE.U32 R12, R6, UR4, R50 ;  /* 0x00000004060c7c25 */ /* 0x002fc6000f8e0032 */
[----:B------:R-:W-:Y:S02]  /*a930*/  LEA.HI.X R5, R22, UR7, R5, 0x3, P1 ;  /* 0x0000000716057c11 */ /* 0x000fe400088f1c05 */
[----:B------:R-:W1:Y:S01]  /*a940*/  LDS.64 R22, [R28+0x60] ;  /* 0x000060001c167984 */ /* 0x000e620000000a00 */
[----:B------:R-:W-:Y:S01]  /*a950*/  IMAD.IADD R13, R13, 0x1, R25 ;  /* 0x000000010d0d7824 */ /* 0x000fe200078e0219 */
[C---:B------:R-:W-:Y:S02]  /*a960*/  LEA R14, P1, R12.reuse, UR6, 0x3 ;  /* 0x000000060c0e7c11 */ /* 0x040fe4000f8218ff */
[----:B----4-:R-:W-:Y:S02]  /*a970*/  SHF.R.S32.HI R6, RZ, 0x1f, R9 ;  /* 0x0000001fff067819 */ /* 0x010fe40000011409 */
[----:B------:R-:W-:Y:S02]  /*a980*/  LEA.HI.X R15, R12, UR7, R13, 0x3, P1 ;  /* 0x000000070c0f7c11 */ /* 0x000fe400088f1c0d */
[----:B------:R-:W2:Y:S01]  /*a990*/  LDS.64 R12, [R28+0x80] ;  /* 0x000080001c0c7984 */ /* 0x000ea20000000a00 */
[----:B------:R-:W-:-:S03]  /*a9a0*/  IMAD R6, R6, UR4, RZ ;  /* 0x0000000406067c24 */ /* 0x000fc6000f8e02ff */
[----:B0-----:R0:W-:Y:S04]  /*a9b0*/  STG.E.64 desc[UR36][R4.64], R10 ;  /* 0x0000000a04007986 */ /* 0x0011e8000c101b24 */
[----:B------:R-:W-:Y:S04]  /*a9c0*/  STG.E.64 desc[UR36][R14.64], R20 ;  /* 0x000000140e007986 */ /* 0x000fe8000c101b24 */
[----:B------:R-:W3:Y:S04]  /*a9d0*/  LDS.64 R20, [R28+0xa0] ;  /* 0x0000a0001c147984 */ /* 0x000ee80000000a00 */
[----:B------:R-:W4:Y:S01]  /*a9e0*/  LDS.64 R14, [R28+0xc0] ;  /* 0x0000c0001c0e7984 */ /* 0x000f220000000a00 */
[----:B0-----:R-:W-:-:S04]  /*a9f0*/  IMAD.WIDE.U32 R4, R9, UR4, R50 ;  /* 0x0000000409047c25 */ /* 0x001fc8000f8e0032 */
[----:B------:R-:W-:Y:S01]  /*aa00*/  IMAD R9, R9, UR5, R6 ;  /* 0x0000000509097c24 */ /* 0x000fe2000f8e0206 */
[----:B------:R-:W-:Y:S02]  /*aa10*/  SHF.R.S32.HI R6, RZ, 0x1f, R8 ;  /* 0x0000001fff067819 */ /* 0x000fe40000011408 */
[----:B------:R-:W-:Y:S02]  /*aa20*/  LEA R10, P1, R4, UR6, 0x3 ;  /* 0x00000006040a7c11 */ /* 0x000fe4000f8218ff */
[----:B------:R-:W-:Y:S01]  /*aa30*/  IADD3 R5, PT, PT, R5, R9, RZ ;  /* 0x0000000905057210 */ /* 0x000fe20007ffe0ff */
[----:B------:R-:W-:Y:S01]  /*aa40*/  IMAD R9, R6, UR4, RZ ;  /* 0x0000000406097c24 */ /* 0x000fe2000f8e02ff */
[----:B------:R-:W-:Y:S02]  /*aa50*/  SHF.R.S32.HI R6, RZ, 0x1f, R29 ;  /* 0x0000001fff067819 */ /* 0x000fe4000001141d */
[----:B------:R-:W-:Y:S01]  /*aa60*/  LEA.HI.X R11, R4, UR7, R5, 0x3, P1 ;  /* 0x00000007040b7c11 */ /* 0x000fe200088f1c05 */
[----:B------:R-:W-:-:S02]  /*aa70*/  IMAD R5, R8, UR5, R9 ;  /* 0x0000000508057c24 */ /* 0x000fc4000f8e0209 */
[----:B------:R-:W-:Y:S02]  /*aa80*/  IMAD.WIDE.U32 R8, R8, UR4, R50 ;  /* 0x0000000408087c25 */ /* 0x000fe4000f8e0032 */
[----:B-1----:R0:W-:Y:S02]  /*aa90*/  STG.E.64 desc[UR36][R10.64], R22 ;  /* 0x000000160a007986 */ /* 0x0021e4000c101b24 */
[----:B------:R-:W-:Y:S01]  /*aaa0*/  IMAD.IADD R5, R9, 0x1, R5 ;  /* 0x0000000109057824 */ /* 0x000fe200078e0205 */
[----:B------:R-:W-:Y:S01]  /*aab0*/  LEA R4, P1, R8, UR6, 0x3 ;  /* 0x0000000608047c11 */ /* 0x000fe2000f8218ff */
[----:B------:R-:W-:Y:S01]  /*aac0*/  IMAD R30, R6, UR4, RZ ;  /* 0x00000004061e7c24 */ /* 0x000fe2000f8e02ff */
[----:B------:R-:W-:Y:S02]  /*aad0*/  SHF.R.S32.HI R6, RZ, 0x1f, R7 ;  /* 0x0000001fff067819 */ /* 0x000fe40000011407 */
[----:B------:R-:W-:Y:S01]  /*aae0*/  LEA.HI.X R5, R8, UR7, R5, 0x3, P1 ;  /* 0x0000000708057c11 */ /* 0x000fe200088f1c05 */
[----:B------:R-:W-:-:S04]  /*aaf0*/  IMAD.WIDE.U32 R8, R29, UR4, R50 ;  /* 0x000000041d087c25 */ /* 0x000fc8000f8e0032 */
[----:B------:R-:W-:Y:S01]  /*ab00*/  IMAD R25, R29, UR5, R30 ;  /* 0x000000051d197c24 */ /* 0x000fe2000f8e021e */
[----:B--2---:R1:W-:Y:S01]  /*ab10*/  STG.E.64 desc[UR36][R4.64], R12 ;  /* 0x0000000c04007986 */ /* 0x0043e2000c101b24 */
[----:B0-----:R-:W-:Y:S01]  /*ab20*/  SHF.R.S32.HI R10, RZ, 0x1f, R31 ;  /* 0x0000001fff0a7819 */ /* 0x001fe2000001141f */
[----:B------:R-:W-:Y:S01]  /*ab30*/  IMAD R22, R6, UR4, RZ ;  /* 0x0000000406167c24 */ /* 0x000fe2000f8e02ff */
[----:B------:R-:W-:Y:S01]  /*ab40*/  LEA R6, P1, R8, UR6, 0x3 ;  /* 0x0000000608067c11 */ /* 0x000fe2000f8218ff */
[----:B------:R-:W-:Y:S02]  /*ab50*/  IMAD.IADD R25, R9, 0x1, R25 ;  /* 0x0000000109197824 */ /* 0x000fe400078e0219 */
[----:B------:R-:W-:Y:S02]  /*ab60*/  IMAD R28, R10, UR4, RZ ;  /* 0x000000040a1c7c24 */ /* 0x000fe4000f8e02ff */
[C---:B------:R-:W-:Y:S02]  /*ab70*/  IMAD R9, R7.reuse, UR5, R22 ;  /* 0x0000000507097c24 */ /* 0x040fe4000f8e0216 */
[----:B------:R-:W-:Y:S01]  /*ab80*/  IMAD.WIDE.U32 R10, R7, UR4, R50 ;  /* 0x00000004070a7c25 */ /* 0x000fe2000f8e0032 */
[----:B------:R-:W-:-:S03]  /*ab90*/  LEA.HI.X R7, R8, UR7, R25, 0x3, P1 ;  /* 0x0000000708077c11 */ /* 0x000fc600088f1c19 */
[----:B------:R-:W-:Y:S01]  /*aba0*/  IMAD.WIDE.U32 R22, R31, UR4, R50 ;  /* 0x000000041f167c25 */ /* 0x000fe2000f8e0032 */
[----:B------:R-:W-:Y:S01]  /*abb0*/  LEA R8, P1, R10, UR6, 0x3 ;  /* 0x000000060a087c11 */ /* 0x000fe2000f8218ff */
[----:B---3--:R0:W-:Y:S01]  /*abc0*/  STG.E.64 desc[UR36][R6.64], R20 ;  /* 0x0000001406007986 */ /* 0x0081e2000c101b24 */
[----:B------:R-:W-:Y:S01]  /*abd0*/  IADD3 R9, PT, PT, R11, R9, RZ ;  /* 0x000000090b097210 */ /* 0x000fe20007ffe0ff */
[----:B-1----:R-:W-:Y:S01]  /*abe0*/  IMAD R5, R31, UR5, R28 ;  /* 0x000000051f057c24 */ /* 0x002fe2000f8e021c */
[----:B------:R-:W-:Y:S02]  /*abf0*/  LEA R4, P2, R22, UR6, 0x3 ;  /* 0x0000000616047c11 */ /* 0x000fe4000f8418ff */
[----:B------:R-:W-:Y:S01]  /*ac00*/  LEA.HI.X R9, R10, UR7, R9, 0x3, P1 ;  /* 0x000000070a097c11 */ /* 0x000fe200088f1c09 */
[----:B------:R-:W-:Y:S01]  /*ac10*/  IMAD.IADD R5, R23, 0x1, R5 ;  /* 0x0000000117057824 */ /* 0x000fe200078e0205 */
[----:B------:R-:W-:-:S03]  /*ac20*/  ISETP.NE.AND P1, PT, R93, R90, PT ;  /* 0x0000005a5d00720c */ /* 0x000fc60003f25270 */
[----:B----4-:R0:W-:Y:S01]  /*ac30*/  STG.E.64 desc[UR36][R8.64], R14 ;  /* 0x0000000e08007986 */ /* 0x0101e2000c101b24 */
[----:B------:R-:W-:-:S05]  /*ac40*/  LEA.HI.X R5, R22, UR7, R5, 0x3, P2 ;  /* 0x0000000716057c11 */ /* 0x000fca00090f1c05 */
[----:B------:R0:W-:Y:S04]  /*ac50*/  STG.E.64 desc[UR36][R4.64], R26 ;  /* 0x0000001a04007986 */ /* 0x0001e8000c101b24 */
[----:B------:R-:W-:Y:S05]  /*ac60*/  @P1 BRA `(.L_x_148) ;  /* 0xfffffff400fc1947 */ /* 0x000fea000383ffff */
.L_x_147:
[----:B------:R-:W-:Y:S05]  /*ac70*/  BSYNC.RECONVERGENT B3 ;  /* 0x0000000000037941 */ /* 0x000fea0003800200 */
.L_x_146:
        /* <DEDUP_REMOVED lines=11> */
[----:B------:R-:W-:Y:S01]  /*ad30*/  VIADD R4, R24, 0x1 ;  /* 0x0000000118047836 */ /* 0x000fe20000000000 */
        /* <DEDUP_REMOVED lines=8> */
[----:B------:R-:W3:Y:S01]  /*adc0*/  LDL R23, [R49+0x70] ;  /* 0x0000700031177983 */ /* 0x000ee20000100800 */
[----:B------:R-:W-:Y:S01]  /*add0*/  VIADD R8, R24, 0x2 ;  /* 0x0000000218087836 */ /* 0x000fe20000000000 */
[----:B------:R-:W-:Y:S01]  /*ade0*/  IADD3 R9, PT, PT, R5, 0x1, RZ ;  /* 0x0000000105097810 */ /* 0x000fe20007ffe0ff */
[C---:B------:R-:W-:Y:S01]  /*adf0*/  VIADD R11, R7.reuse, 0x1 ;  /* 0x00000001070b7836 */ /* 0x040fe20000000000 */
[C---:B------:R-:W-:Y:S01]  /*ae00*/  IADD3 R27, PT, PT, R7.reuse, 0x3, RZ ;  /* 0x00000003071b7810 */ /* 0x040fe20007ffe0ff */
[----:B------:R-:W-:Y:S02]  /*ae10*/  VIADD R10, R14, 0xffffffff ;  /* 0xffffffff0e0a7836 */ /* 0x000fe40000000000 */
[C---:B------:R-:W-:Y:S01]  /*ae20*/  VIADD R12, R24.reuse, 0x3 ;  /* 0x00000003180c7836 */ /* 0x040fe20000000000 */
[----:B------:R-:W-:Y:S01]  /*ae30*/  IADD3 R24, PT, PT, R24, 0x4, RZ ;  /* 0x0000000418187810 */ /* 0x000fe20007ffe0ff */
[----:B------:R-:W-:Y:S01]  /*ae40*/  VIADD R15, R7, 0x2 ;  /* 0x00000002070f7836 */ /* 0x000fe20000000000 */
[----:B------:R4:W-:Y:S01]  /*ae50*/  STL.128 [R1+0x70], R8 ;  /* 0x0000700801007387 */ /* 0x0009e20000100c00 */
[----:B------:R-:W-:-:S02]  /*ae60*/  VIADD R13, R5, 0x2 ;  /* 0x00000002050d7836 */ /* 0x000fc40000000000 */
[----:B------:R-:W-:Y:S01]  /*ae70*/  VIADD R25, R5, 0x3 ;  /* 0x0000000305197836 */ /* 0x000fe20000000000 */
[----:B------:R-:W5:Y:S01]  /*ae80*/  LDL R21, [R49+0x70] ;  /* 0x0000700031157983 */ /* 0x000f620000100800 */
[----:B------:R-:W-:-:S03]  /*ae90*/  VIADD R26, R14, 0x1 ;  /* 0x000000010e1a7836 */ /* 0x000fc60000000000 */
[----:B------:R5:W-:Y:S04]  /*aea0*/  STL.128 [R1+0x70], R12 ;  /* 0x0000700c01007387 */ /* 0x000be80000100c00 */
[----:B------:R-:W5:Y:S04]  /*aeb0*/  LDL R29, [R49+0x70] ;  /* 0x00007000311d7983 */ /* 0x000f680000100800 */
[----:B------:R-:W-:Y:S04]  /*aec0*/  STL.128 [R1+0x70], R24 ;  /* 0x0000701801007387 */ /* 0x000fe80000100c00 */
[----:B------:R-:W5:Y:S01]  /*aed0*/  LDL R31, [R49+0x70] ;  /* 0x00007000311f7983 */ /* 0x000f620000100800 */
[----:B--2---:R-:W-:-:S02]  /*aee0*/  LEA R4, R75, R48, 0x2 ;  /* 0x000000304b047211 */ /* 0x004fc400078e10ff */
[----:B------:R-:W-:-:S03]  /*aef0*/  IADD3 R75, PT, PT, R75, 0x4, RZ ;  /* 0x000000044b4b7810 */ /* 0x000fc60007ffe0ff */
[----:B----4-:R-:W-:-:S05]  /*af00*/  IMAD R10, R4, 0x8, R53 ;  /* 0x00000008040a7824 */ /* 0x010fca00078e0235 */
[----:B------:R-:W2:Y:S04]  /*af10*/  LDS.64 R8, [R10] ;  /* 0x000000000a087984 */ /* 0x000ea80000000a00 */
[----:B------:R-:W4:Y:S04]  /*af20*/  LDS.64 R26, [R10+0x20] ;  /* 0x000020000a1a7984 */ /* 0x000f280000000a00 */
[----:B------:R-:W-:Y:S01]  /*af30*/  LDS.64 R14, [R10+0x60] ;  /* 0x000060000a0e7984 */ /* 0x000fe20000000a00 */
[----:B---3--:R-:W-:Y:S01]  /*af40*/  SHF.R.S32.HI R4, RZ, 0x1f, R23 ;  /* 0x0000001fff047819 */ /* 0x008fe20000011417 */
[----:B0-----:R-:W-:-:S04]  /*af50*/  IMAD.WIDE.U32 R6, R23, UR4, R50 ;  /* 0x0000000417067c25 */ /* 0x001fc8000f8e0032 */
[----:B------:R-:W-:-:S04]  /*af60*/  IMAD R4, R4, UR4, RZ ;  /* 0x0000000404047c24 */ /* 0x000fc8000f8e02ff */
[----:B------:R-:W-:Y:S01]  /*af70*/  IMAD R5, R23, UR5, R4 ;  /* 0x0000000517057c24 */ /* 0x000fe2000f8e0204 */
[----:B-1----:R-:W-:Y:S01]  /*af80*/  LEA R4, P1, R6, UR6, 0x3 ;  /* 0x0000000606047c11 */ /* 0x002fe2000f8218ff */
[----:B------:R0:W1:Y:S02]  /*af90*/  LDS.64 R22, [R10+0x40] ;  /* 0x000040000a167984 */ /* 0x0000640000000a00 */
[----:B------:R-:W-:Y:S01]  /*afa0*/  IMAD.IADD R5, R7, 0x1, R5 ;  /* 0x0000000107057824 */ /* 0x000fe200078e0205 */
[----:B-----5:R-:W-:-:S04]  /*afb0*/  SHF.R.S32.HI R11, RZ, 0x1f, R21 ;  /* 0x0000001fff0b7819 */ /* 0x020fc80000011415 */
[----:B------:R-:W-:Y:S01]  /*afc0*/  LEA.HI.X R5, R6, UR7, R5, 0x3, P1 ;  /* 0x0000000706057c11 */ /* 0x000fe200088f1c05 */
[----:B------:R-:W-:Y:S02]  /*afd0*/  IMAD R28, R11, UR4, RZ ;  /* 0x000000040b1c7c24 */ /* 0x000fe4000f8e02ff */
[C---:B------:R-:W-:Y:S01]  /*afe0*/  IMAD.WIDE.U32 R6, R21.reuse, UR4, R50 ;  /* 0x0000000415067c25 */ /* 0x040fe2000f8e0032 */
[----:B------:R-:W-:Y:S01]  /*aff0*/  SHF.R.S32.HI R12, RZ, 0x1f, R29 ;  /* 0x0000001fff0c7819 */ /* 0x000fe2000001141d */
[----:B--2---:R2:W-:Y:S02]  /*b000*/  STG.E.64 desc[UR36][R4.64], R8 ;  /* 0x0000000804007986 */ /* 0x0045e4000c101b24 */
[----:B------:R-:W-:Y:S02]  /*b010*/  IMAD R25, R21, UR5, R28 ;  /* 0x0000000515197c24 */ /* 0x000fe4000f8e021c */
[----:B------:R-:W-:Y:S01]  /*b020*/  IMAD R30, R12, UR4, RZ ;  /* 0x000000040c1e7c24 */ /* 0x000fe2000f8e02ff */
[----:B------:R-:W-:Y:S01]  /*b030*/  LEA R12, P1, R6, UR6, 0x3 ;  /* 0x00000006060c7c11 */ /* 0x000fe2000f8218ff */
[----:B0-----:R-:W-:Y:S01]  /*b040*/  IMAD.WIDE.U32 R10, R29, UR4, R50 ;  /* 0x000000041d0a7c25 */ /* 0x001fe2000f8e0032 */
[----:B------:R-:W-:-:S02]  /*b050*/  SHF.R.S32.HI R13, RZ, 0x1f, R31 ;  /* 0x0000001fff0d7819 */ /* 0x000fc4000001141f */
[----:B------:R-:W-:Y:S01]  /*b060*/  IADD3 R7, PT, PT, R7, R25, RZ ;  /* 0x0000001907077210 */ /* 0x000fe20007ffe0ff */
[----:B------:R-:W-:Y:S02]  /*b070*/  IMAD R21, R29, UR5, R30 ;  /* 0x000000051d157c24 */ /* 0x000fe4000f8e021e */
[----:B------:R-:W-:Y:S01]  /*b080*/  IMAD R28, R13, UR4, RZ ;  /* 0x000000040d1c7c24 */ /* 0x000fe2000f8e02ff */
[----:B------:R-:W-:Y:S01]  /*b090*/  LEA.HI.X R13, R6, UR7, R7, 0x3, P1 ;  /* 0x00000007060d7c11 */ /* 0x000fe200088f1c07 */
[----:B--2---:R-:W-:Y:S01]  /*b0a0*/  IMAD.WIDE.U32 R4, R31, UR4, R50 ;  /* 0x000000041f047c25 */ /* 0x004fe2000f8e0032 */
[----:B------:R-:W-:-:S03]  /*b0b0*/  LEA R8, P1, R10, UR6, 0x3 ;  /* 0x000000060a087c11 */ /* 0x000fc6000f8218ff */
[----:B------:R-:W-:Y:S01]  /*b0c0*/  IMAD R31, R31, UR5, R28 ;  /* 0x000000051f1f7c24 */ /* 0x000fe2000f8e021c */
[----:B------:R-:W-:Y:S01]  /*b0d0*/  LEA R6, P2, R4, UR6, 0x3 ;  /* 0x0000000604067c11 */ /* 0x000fe2000f8418ff */
[----:B------:R-:W-:Y:S01]  /*b0e0*/  IMAD.IADD R21, R11, 0x1, R21 ;  /* 0x000000010b157824 */ /* 0x000fe200078e0215 */
[----:B----4-:R0:W-:Y:S01]  /*b0f0*/  STG.E.64 desc[UR36][R12.64], R26 ;  /* 0x0000001a0c007986 */ /* 0x0101e2000c101b24 */
[----:B------:R-:W-:-:S03]  /*b100*/  IMAD.IADD R5, R5, 0x1, R31 ;  /* 0x0000000105057824 */ /* 0x000fc600078e021f */
[----:B------:R-:W-:Y:S02]  /*b110*/  LEA.HI.X R9, R10, UR7, R21, 0x3, P1 ;  /* 0x000000070a097c11 */ /* 0x000fe400088f1c15 */
[----:B------:R-:W-:-:S03]  /*b120*/  LEA.HI.X R7, R4, UR7, R5, 0x3, P2 ;  /* 0x0000000704077c11 */ /* 0x000fc600090f1c05 */
[----:B-1----:R0:W-:Y:S04]  /*b130*/  STG.E.64 desc[UR36][R8.64], R22 ;  /* 0x0000001608007986 */ /* 0x0021e8000c101b24 */
[----:B------:R0:W-:Y:S02]  /*b140*/  STG.E.64 desc[UR36][R6.64], R14 ;  /* 0x0000000e06007986 */ /* 0x0001e4000c101b24 */
.L_x_150:
[----:B------:R-:W-:Y:S05]  /*b150*/  BSYNC.RECONVERGENT B3 ;  /* 0x0000000000037941 */ /* 0x000fea0003800200 */
.L_x_149:
[----:B------:R-:W-:Y:S05]  /*b160*/  @!P0 BRA `(.L_x_145) ;  /* 0x0000000400188947 */ /* 0x000fea0003800000 */
[----:B------:R-:W-:Y:S01]  /*b170*/  IMAD.IADD R4, R84, 0x1, R89 ;  /* 0x0000000154047824 */ /* 0x000fe200078e0259 */
[----:B------:R-:W-:Y:S04]  /*b180*/  BSSY.RECONVERGENT B3, `(.L_x_151) ;  /* 0x000002d000037945 */ /* 0x000fe80003800200 */
[----:B------:R-:W-:-:S05]  /*b190*/  LOP3.LUT R5, R4, 0x3, RZ, 0x3c, !PT ;  /* 0x0000000304057812 */ /* 0x000fca00078e3cff */
[----:B------:R-:W-:-:S05]  /*b1a0*/  IMAD.IADD R5, R20, 0x1, R5 ;  /* 0x0000000114057824 */ /* 0x000fca00078e0205 */
[C---:B0-----:R-:W-:Y:S02]  /*b1b0*/  LOP3.LUT R6, R5.reuse, 0x3, RZ, 0xc0, !PT ;  /* 0x0000000305067812 */ /* 0x041fe400078ec0ff */
[----:B------:R-:W-:Y:S02]  /*b1c0*/  LOP3.LUT R4, R5, 0x1, RZ, 0xc0, !PT ;  /* 0x0000000105047812 */ /* 0x000fe400078ec0ff */
[----:B------:R-:W-:Y:S02]  /*b1d0*/  ISETP.NE.AND P0, PT, R6, 0x1, PT ;  /* 0x000000010600780c */ /* 0x000fe40003f05270 */
[----:B------:R-:W-:-:S11]  /*b1e0*/  ISETP.NE.U32.AND P1, PT, R4, 0x1, PT ;  /* 0x000000010400780c */ /* 0x000fd60003f25070 */
[----:B------:R-:W-:Y:S05]  /*b1f0*/  @!P0 BRA `(.L_x_152) ;  /* 0x0000000000948947 */ /* 0x000fea0003800000 */
[C---:B------:R-:W-:Y:S01]  /*b200*/  IADD3 R4, PT, PT, R24.reuse, 0x1, RZ ;  /* 0x0000000118047810 */ /* 0x040fe20007ffe0ff */
[----:B------:R-:W-:Y:S01]  /*b210*/  IMAD R8, R75, 0x4, R48 ;  /* 0x000000044b087824 */ /* 0x000fe200078e0230 */
[----:B------:R-:W-:Y:S01]  /*b220*/  IADD3 R24, PT, PT, R24, 0x2, RZ ;  /* 0x0000000218187810 */ /* 0x000fe20007ffe0ff */
[----:B------:R-:W0:Y:S02]  /*b230*/  LDCU.64 UR4, c[0x0][0x388] ;  /* 0x00007100ff0477ac */ /* 0x000e240008000a00 */
[--C-:B------:R-:W-:Y:S02]  /*b240*/  IMAD.IADD R6, R3, 0x1, R4.reuse ;  /* 0x0000000103067824 */ /* 0x100fe400078e0204 */
[C---:B------:R-:W-:Y:S01]  /*b250*/  IMAD.IADD R7, R91.reuse, 0x1, R4 ;  /* 0x000000015b077824 */ /* 0x040fe200078e0204 */
[----:B------:R-:W1:Y:S01]  /*b260*/  LDCU.64 UR6, c[0x0][0x3a8] ;  /* 0x00007500ff0677ac */ /* 0x000e620008000a00 */
[C-C-:B------:R-:W-:Y:S02]  /*b270*/  IMAD R26, R91.reuse, 0x2, R6.reuse ;  /* 0x000000025b1a7824 */ /* 0x140fe400078e0206 */
[----:B------:R-:W-:Y:S01]  /*b280*/  IMAD.IADD R5, R91, 0x1, R6 ;  /* 0x000000015b057824 */ /* 0x000fe200078e0206 */
[----:B------:R-:W-:Y:S01]  /*b290*/  IADD3 R27, PT, PT, R7, 0x1, RZ ;  /* 0x00000001071b7810 */ /* 0x000fe20007ffe0ff */
[----:B------:R-:W-:-:S02]  /*b2a0*/  VIADD R6, R26, 0xfffffffe ;  /* 0xfffffffe1a067836 */ /* 0x000fc40000000000 */
[----:B------:R-:W-:Y:S01]  /*b2b0*/  VIADD R26, R26, 0xffffffff ;  /* 0xffffffff1a1a7836 */ /* 0x000fe20000000000 */
[----:B------:R-:W-:Y:S02]  /*b2c0*/  IADD3 R25, PT, PT, R5, 0x1, RZ ;  /* 0x0000000105197810 */ /* 0x000fe40007ffe0ff */
[----:B------:R2:W-:Y:S04]  /*b2d0*/  STL.128 [R1+0x70], R4 ;  /* 0x0000700401007387 */ /* 0x0005e80000100c00 */
[----:B------:R-:W3:Y:S04]  /*b2e0*/  LDL R13, [R49+0x70] ;  /* 0x00007000310d7983 */ /* 0x000ee80000100800 */
[----:B------:R-:W-:Y:S04]  /*b2f0*/  STL.128 [R1+0x70], R24 ;  /* 0x0000701801007387 */ /* 0x000fe80000100c00 */
[----:B------:R-:W2:Y:S01]  /*b300*/  LDL R21, [R49+0x70] ;  /* 0x0000700031157983 */ /* 0x000ea20000100800 */
[----:B------:R-:W-:-:S02]  /*b310*/  IMAD R20, R8, 0x8, R53 ;  /* 0x0000000808147824 */ /* 0x000fc400078e0235 */
[----:B------:R-:W-:-:S03]  /*b320*/  VIADD R75, R75, 0x2 ;  /* 0x000000024b4b7836 */ /* 0x000fc60000000000 */
[----:B------:R-:W4:Y:S04]  /*b330*/  LDS.64 R10, [R20] ;  /* 0x00000000140a7984 */ /* 0x000f280000000a00 */
[----:B------:R-:W5:Y:S01]  /*b340*/  LDS.64 R8, [R20+0x20] ;  /* 0x0000200014087984 */ /* 0x000f620000000a00 */
[----:B---3--:R-:W-:Y:S01]  /*b350*/  SHF.R.S32.HI R12, RZ, 0x1f, R13 ;  /* 0x0000001fff0c7819 */ /* 0x008fe2000001140d */
[----:B0-----:R-:W-:-:S04]  /*b360*/  IMAD.WIDE.U32 R14, R13, UR4, R50 ;  /* 0x000000040d0e7c25 */ /* 0x001fc8000f8e0032 */
[----:B------:R-:W-:Y:S01]  /*b370*/  IMAD R12, R12, UR4, RZ ;  /* 0x000000040c0c7c24 */ /* 0x000fe2000f8e02ff */
[----:B--2---:R-:W-:-:S03]  /*b380*/  SHF.R.S32.HI R4, RZ, 0x1f, R21 ;  /* 0x0000001fff047819 */ /* 0x004fc60000011415 */
[----:B------:R-:W-:Y:S01]  /*b390*/  IMAD R13, R13, UR5, R12 ;  /* 0x000000050d0d7c24 */ /* 0x000fe2000f8e020c */
[----:B-1----:R-:W-:Y:S01]  /*b3a0*/  LEA R12, P0, R14, UR6, 0x3 ;  /* 0x000000060e0c7c11 */ /* 0x002fe2000f8018ff */
[----:B------:R-:W-:-:S03]  /*b3b0*/  IMAD.WIDE.U32 R6, R21, UR4, R50 ;  /* 0x0000000415067c25 */ /* 0x000fc6000f8e0032 */
[----:B------:R-:W-:Y:S01]  /*b3c0*/  IADD3 R13, PT, PT, R15, R13, RZ ;  /* 0x0000000d0f0d7210 */ /* 0x000fe20007ffe0ff */
[----:B------:R-:W-:-:S03]  /*b3d0*/  IMAD R4, R4, UR4, RZ ;  /* 0x0000000404047c24 */ /* 0x000fc6000f8e02ff */
[----:B------:R-:W-:Y:S01]  /*b3e0*/  LEA.HI.X R13, R14, UR7, R13, 0x3, P0 ;  /* 0x000000070e0d7c11 */ /* 0x000fe200080f1c0d */
[----:B------:R-:W-:Y:S01]  /*b3f0*/  IMAD R5, R21, UR5, R4 ;  /* 0x0000000515057c24 */ /* 0x000fe2000f8e0204 */
[----:B------:R-:W-:-:S03]  /*b400*/  LEA R4, P2, R6, UR6, 0x3 ;  /* 0x0000000606047c11 */ /* 0x000fc6000f8418ff */
[----:B------:R-:W-:Y:S01]  /*b410*/  IMAD.IADD R5, R7, 0x1, R5 ;  /* 0x0000000107057824 */ /* 0x000fe200078e0205 */
[----:B----4-:R0:W-:Y:S04]  /*b420*/  STG.E.64 desc[UR36][R12.64], R10 ;  /* 0x0000000a0c007986 */ /* 0x0101e8000c101b24 */
[----:B------:R-:W-:-:S05]  /*b430*/  LEA.HI.X R5, R6, UR7, R5, 0x3, P2 ;  /* 0x0000000706057c11 */ /* 0x000fca00090f1c05 */
[----:B-----5:R0:W-:Y:S02]  /*b440*/  STG.E.64 desc[UR36][R4.64], R8 ;  /* 0x0000000804007986 */ /* 0x0201e4000c101b24 */
.L_x_152:
[----:B------:R-:W-:Y:S05]  /*b450*/  BSYNC.RECONVERGENT B3 ;  /* 0x0000000000037941 */ /* 0x000fea0003800200 */
.L_x_151:
[----:B------:R-:W-:Y:S05]  /*b460*/  @P1 BRA `(.L_x_145) ;  /* 0x0000000000581947 */ /* 0x000fea0003800000 */
[----:B------:R-:W-:Y:S01]  /*b470*/  IADD3 R24, PT, PT, R24, 0x1, RZ ;  /* 0x0000000118187810 */ /* 0x000fe20007ffe0ff */
[----:B------:R-:W1:Y:S03]  /*b480*/  LDCU.64 UR4, c[0x0][0x388] ;  /* 0x00007100ff0477ac */ /* 0x000e660008000a00 */
[----:B------:R-:W-:Y:S01]  /*b490*/  IADD3 R27, PT, PT, R91, R24, RZ ;  /* 0x000000185b1b7210 */ /* 0x000fe20007ffe0ff */
[----:B0-----:R-:W-:Y:S01]  /*b4a0*/  IMAD.IADD R4, R3, 0x1, R24 ;  /* 0x0000000103047824 */ /* 0x001fe200078e0218 */
[----:B------:R-:W0:Y:S03]  /*b4b0*/  LDCU.64 UR6, c[0x0][0x3a8] ;  /* 0x00007500ff0677ac */ /* 0x000e260008000a00 */
[C-C-:B------:R-:W-:Y:S02]  /*b4c0*/  IMAD R26, R91.reuse, 0x2, R4.reuse ;  /* 0x000000025b1a7824 */ /* 0x140fe400078e0204 */
[----:B------:R-:W-:-:S02]  /*b4d0*/  IMAD.IADD R25, R91, 0x1, R4 ;  /* 0x000000015b197824 */ /* 0x000fc400078e0204 */
[----:B------:R-:W-:-:S05]  /*b4e0*/  VIADD R26, R26, 0xfffffffe ;  /* 0xfffffffe1a1a7836 */ /* 0x000fca0000000000 */
[----:B------:R-:W-:Y:S04]  /*b4f0*/  STL.128 [R1+0x70], R24 ;  /* 0x0000701801007387 */ /* 0x000fe80000100c00 */
[----:B------:R-:W2:Y:S01]  /*b500*/  LDL R8, [R49+0x70] ;  /* 0x0000700031087983 */ /* 0x000ea20000100800 */
[C---:B------:R-:W-:Y:S02]  /*b510*/  LEA R4, R75.reuse, R48, 0x2 ;  /* 0x000000304b047211 */ /* 0x040fe400078e10ff */
[----:B------:R-:W-:-:S03]  /*b520*/  IADD3 R75, PT, PT, R75, 0x1, RZ ;  /* 0x000000014b4b7810 */ /* 0x000fc60007ffe0ff */
[----:B------:R-:W-:-:S06]  /*b530*/  IMAD R4, R4, 0x8, R53 ;  /* 0x0000000804047824 */ /* 0x000fcc00078e0235 */
[----:B------:R-:W3:Y:S01]  /*b540*/  LDS.64 R4, [R4] ;  /* 0x0000000004047984 */ /* 0x000ee20000000a00 */
[----:B--2---:R-:W-:-:S05]  /*b550*/  SHF.R.S32.HI R6, RZ, 0x1f, R8 ;  /* 0x0000001fff067819 */ /* 0x004fca0000011408 */
[----:B-1----:R-:W-:Y:S02]  /*b560*/  IMAD R9, R6, UR4, RZ ;  /* 0x0000000406097c24 */ /* 0x002fe4000f8e02ff */
[----:B------:R-:W-:-:S04]  /*b570*/  IMAD.WIDE.U32 R6, R8, UR4, R50 ;  /* 0x0000000408067c25 */ /* 0x000fc8000f8e0032 */
[----:B------:R-:W-:Y:S01]  /*b580*/  IMAD R9, R8, UR5, R9 ;  /* 0x0000000508097c24 */ /* 0x000fe2000f8e0209 */
[----:B0-----:R-:W-:-:S03]  /*b590*/  LEA R8, P0, R6, UR6, 0x3 ;  /* 0x0000000606087c11 */ /* 0x001fc6000f8018ff */
[----:B------:R-:W-:-:S05]  /*b5a0*/  IMAD.IADD R7, R7, 0x1, R9 ;  /* 0x0000000107077824 */ /* 0x000fca00078e0209 */
[----:B------:R-:W-:-:S05]  /*b5b0*/  LEA.HI.X R9, R6, UR7, R7, 0x3, P0 ;  /* 0x0000000706097c11 */ /* 0x000fca00080f1c07 */
[----:B---3--:R1:W-:Y:S02]  /*b5c0*/  STG.E.64 desc[UR36][R8.64], R4 ;  /* 0x0000000408007986 */ /* 0x0083e4000c101b24 */
.L_x_145:
[----:B------:R-:W-:Y:S05]  /*b5d0*/  BSYNC.RECONVERGENT B2 ;  /* 0x0000000000027941 */ /* 0x000fea0003800200 */
.L_x_144:
[----:B------:R-:W-:Y:S01]  /*b5e0*/  VIADD R85, R85, 0x1 ;  /* 0x0000000155557836 */ /* 0x000fe20000000000 */
[----:B------:R-:W-:Y:S01]  /*b5f0*/  IADD3 R84, PT, PT, R84, 0x1, RZ ;  /* 0x0000000154547810 */ /* 0x000fe20007ffe0ff */
[----:B------:R-:W-:Y:S02]  /*b600*/  VIADD R74, R74, 0x1 ;  /* 0x000000014a4a7836 */ /* 0x000fe40000000000 */
[----:B------:R-:W-:Y:S01]  /*b610*/  VIADD R24, R24, 0x2 ;  /* 0x0000000218187836 */ /* 0x000fe20000000000 */
[----:B------:R-:W-:-:S13]  /*b620*/  ISETP.NE.AND P0, PT, R85, R88, PT ;  /* 0x000000585500720c */ /* 0x000fda0003f05270 */
[----:B------:R-:W-:Y:S05]  /*b630*/  @P0 BRA `(.L_x_153) ;  /* 0xffffffec00440947 */ /* 0x000fea000383ffff */
.L_x_143:
[----:B------:R-:W-:Y:S05]  /*b640*/  BSYNC.RECONVERGENT B1 ;  /* 0x0000000000017941 */ /* 0x000fea0003800200 */
.L_x_142:
[----:B------:R-:W-:Y:S01]  /*b650*/  VIADD R86, R86, 0x1 ;  /* 0x0000000156567836 */ /* 0x000fe20000000000 */
[----:B------:R-:W-:Y:S01]  /*b660*/  IADD3 R87, PT, PT, R87, 0x1, RZ ;  /* 0x0000000157577810 */ /* 0x000fe20007ffe0ff */
[----:B------:R-:W-:Y:S01]  /*b670*/  VIADD R89, R89, 0x1 ;  /* 0x0000000159597836 */ /* 0x000fe20000000000 */
[----:B------:R-:W-:Y:S01]  /*b680*/  IADD3 R24, PT, PT, R24, 0x1, RZ ;  /* 0x0000000118187810 */ /* 0x000fe20007ffe0ff */
[----:B------:R-:W-:Y:S01]  /*b690*/  VIADD R88, R88, 0xffffffff ;  /* 0xffffffff58587836 */ /* 0x000fe20000000000 */
[----:B------:R-:W-:-:S13]  /*b6a0*/  ISETP.NE.AND P0, PT, R86, R0, PT ;  /* 0x000000005600720c */ /* 0x000fda0003f05270 */
[----:B------:R-:W-:Y:S05]  /*b6b0*/  @P0 BRA `(.L_x_154) ;  /* 0xffffffe800f00947 */ /* 0x000fea000383ffff */
.L_x_141:
[----:B------:R-:W-:Y:S05]  /*b6c0*/  BSYNC.RECONVERGENT B0 ;  /* 0x0000000000007941 */ /* 0x000fea0003800200 */
.L_x_140:
[----:B------:R-:W2:Y:S01]  /*b6d0*/  LDCU UR4, c[0x0][0x390] ;  /* 0x00007200ff0477ac */ /* 0x000ea20008000800 */
[----:B01----:R-:W-:Y:S01]  /*b6e0*/  IMAD.MOV.U32 R4, RZ, RZ, 0x1 ;  /* 0x00000001ff047424 */ /* 0x003fe200078e00ff */
[----:B------:R-:W-:Y:S01]  /*b6f0*/  DADD R8, -R68, R36 ;  /* 0x0000000044087229 */ /* 0x000fe20000000124 */
[----:B------:R-:W-:Y:S09]  /*b700*/  BSSY.RECONVERGENT B1, `(.L_x_155) ;  /* 0x0000017000017945 */ /* 0x000ff20003800200 */
[----:B------:R-:W-:Y:S01]  /*b710*/  FSETP.GEU.AND P1, PT, |R9|, 6.5827683646048100446e-37, PT ;  /* 0x036000000900780b */ /* 0x000fe20003f2e200 */
[----:B--2---:R-:W0:Y:S08]  /*b720*/  I2F.F64 R22, UR4 ;  /* 0x0000000400167d12 */ /* 0x004e300008201c00 */
[----:B0-----:R-:W0:Y:S02]  /*b730*/  MUFU.RCP64H R5, R23 ;  /* 0x0000001700057308 */ /* 0x001e240000001800 */
        /* <DEDUP_REMOVED lines=19> */
.L_x_156:
[----:B------:R-:W-:Y:S05]  /*b870*/  BSYNC.RECONVERGENT B1 ;  /* 0x0000000000017941 */ /* 0x000fea0003800200 */
.L_x_155:
[----:B------:R-:W0:Y:S01]  /*b880*/  MUFU.RCP64H R5, R23 ;  /* 0x0000001700057308 */ /* 0x000e220000001800 */
[----:B------:R-:W-:Y:S01]  /*b890*/  IMAD.MOV.U32 R4, RZ, RZ, 0x1 ;  /* 0x00000001ff047424 */ /* 0x000fe200078e00ff */
[----:B------:R-:W-:Y:S01]  /*b8a0*/  DADD R8, -R66, R38 ;  /* 0x0000000042087229 */ /* 0x000fe20000000126 */
[----:B------:R-:W-:Y:S09]  /*b8b0*/  BSSY.RECONVERGENT B1, `(.L_x_157) ;  /* 0x0000015000017945 */ /* 0x000ff20003800200 */
[----:B------:R-:W-:Y:S01]  /*b8c0*/  FSETP.GEU.AND P1, PT, |R9|, 6.5827683646048100446e-37, PT ;  /* 0x036000000900780b */ /* 0x000fe20003f2e200 */
        /* <DEDUP_REMOVED lines=19> */
.L_x_158:
[----:B------:R-:W-:Y:S05]  /*ba00*/  BSYNC.RECONVERGENT B1 ;  /* 0x0000000000017941 */ /* 0x000fea0003800200 */
.L_x_157:
[----:B------:R-:W0:Y:S01]  /*ba10*/  MUFU.RCP64H R5, R23 ;  /* 0x0000001700057308 */ /* 0x000e220000001800 */
[----:B------:R-:W-:Y:S01]  /*ba20*/  MOV R4, 0x1 ;  /* 0x0000000100047802 */ /* 0x000fe20000000f00 */
        /* <DEDUP_REMOVED lines=22> */
.L_x_160:
[----:B------:R-:W-:Y:S05]  /*bb90*/  BSYNC.RECONVERGENT B1 ;  /* 0x0000000000017941 */ /* 0x000fea0003800200 */
.L_x_159:
[-C--:B------:R-:W-:Y:S01]  /*bba0*/  DMUL R4, R64, R78.reuse ;  /* 0x0000004e40047228 */ /* 0x080fe20000000000 */
[----:B------:R-:W-:Y:S01]  /*bbb0*/  BSSY.RECONVERGENT B7, `(.L_x_161) ;  /* 0x000001b000077945 */ /* 0x000fe20003800200 */
[----:B------:R-:W-:Y:S02]  /*bbc0*/  DMUL R8, R32, R78 ;  /* 0x0000004e20087228 */ /* 0x000fe40000000000 */
[----:B------:R-:W-:-:S04]  /*bbd0*/  DMUL R6, R64, R34 ;  /* 0x0000002240067228 */ /* 0x000fc80000000000 */
[----:B------:R-:W-:Y:S02]  /*bbe0*/  DFMA R78, R66, R76, -R4 ;  /* 0x0000004c424e722b */ /* 0x000fe40000000804 */
        /* <DEDUP_REMOVED lines=23> */
.L_x_162:
[----:B------:R-:W-:Y:S05]  /*bd60*/  BSYNC.RECONVERGENT B7 ;  /* 0x0000000000077941 */ /* 0x000fea0003800200 */
.L_x_161:
        /* <DEDUP_REMOVED lines=9> */
.L_x_177:
        /* <DEDUP_REMOVED lines=13> */
.L_x_176:
[----:B0-----:R-:W0:Y:S01]  /*bed0*/  LDCU UR4, c[0x0][0x390] ;  /* 0x00007200ff0477ac */ /* 0x001e220008000800 */
[----:B------:R-:W-:Y:S01]  /*bee0*/  IMAD.IADD R5, R77, 0x1, R84 ;  /* 0x000000014d057824 */ /* 0x000fe200078e0254 */
[----:B------:R-:W-:Y:S01]  /*bef0*/  BSSY.RECONVERGENT B2, `(.L_x_167) ;  /* 0x0000126000027945 */ /* 0x000fe20003800200 */
[----:B0-----:R-:W-:-:S05]  /*bf00*/  IMAD.U32 R0, RZ, RZ, UR4 ;  /* 0x00000004ff007e24 */ /* 0x001fca000f8e00ff */
[----:B------:R-:W-:-:S04]  /*bf10*/  IADD3 R89, PT, PT, -R5, R0, RZ ;  /* 0x0000000005597210 */ /* 0x000fc80007ffe1ff */
[----:B------:R-:W-:-:S13]  /*bf20*/  ISETP.GE.AND P0, PT, R89, 0x2, PT ;  /* 0x000000025900780c */ /* 0x000fda0003f06270 */
[----:B------:R-:W-:Y:S05]  /*bf30*/  @!P0 BRA `(.L_x_168) ;  /* 0x0000001000848947 */ /* 0x000fea0003800000 */
[C---:B------:R-:W-:Y:S01]  /*bf40*/  IADD3 R4, PT, PT, -R5.reuse, UR48, RZ ;  /* 0x0000003005047c10 */ /* 0x040fe2000fffe1ff */
[----:B------:R-:W-:Y:S01]  /*bf50*/  IMAD.MOV.U32 R88, RZ, RZ, -0x2 ;  /* 0xfffffffeff587424 */ /* 0x000fe200078e00ff */
[----:B------:R-:W-:Y:S01]  /*bf60*/  IADD3 R6, PT, PT, -R84, UR47, -R77 ;  /* 0x0000002f54067c10 */ /* 0x000fe2000fffe94d */
[----:B------:R-:W-:Y:S01]  /*bf70*/  BSSY.RECONVERGENT B3, `(.L_x_169) ;  /* 0x000008a000037945 */ /* 0x000fe20003800200 */
[----:B------:R-:W-:Y:S01]  /*bf80*/  ISETP.GE.U32.AND P1, PT, R4, 0x7, PT ;  /* 0x000000070400780c */ /* 0x000fe20003f26070 */
[----:B------:R-:W-:Y:S01]  /*bf90*/  IMAD R88, R5, R88, UR49 ;  /* 0x0000003105587e24 */ /* 0x000fe2000f8e0258 */
[----:B------:R-:W-:-:S03]  /*bfa0*/  LOP3.LUT P0, RZ, R6, 0x7, RZ, 0xc0, !PT ;  /* 0x0000000706ff7812 */ /* 0x000fc6000780c0ff */
[----:B------:R-:W-:-:S08]  /*bfb0*/  VIADD R88, R88, 0xfffffffe ;  /* 0xfffffffe58587836 */ /* 0x000fd00000000000 */
[----:B------:R-:W-:Y:S05]  /*bfc0*/  @!P1 BRA `(.L_x_170) ;  /* 0x0000000800109947 */ /* 0x000fea0003800000 */
[----:B------:R-:W-:Y:S02]  /*bfd0*/  IADD3 R90, PT, PT, -R84, UR47, -R77 ;  /* 0x0000002f545a7c10 */ /* 0x000fe4000fffe94d */
[----:B------:R-:W-:Y:S02]  /*bfe0*/  MOV R91, RZ ;  /* 0x000000ff005b7202 */ /* 0x000fe40000000f00 */
[----:B------:R-:W-:-:S07]  /*bff0*/  LOP3.LUT R90, R90, 0xfffffff8, RZ, 0xc0, !PT ;  /* 0xfffffff85a5a7812 */ /* 0x000fce00078ec0ff */
.L_x_171:
[C---:B0-----:R-:W-:Y:S01]  /*c000*/  VIADD R4, R8.reuse, 0x1 ;  /* 0x0000000108047836 */ /* 0x041fe20000000000 */
[C---:B------:R-:W-:Y:S01]  /*c010*/  IADD3 R12, PT, PT, R8.reuse, 0x2, RZ ;  /* 0x00000002080c7810 */ /* 0x040fe20007ffe0ff */
[C---:B------:R-:W-:Y:S02]  /*c020*/  VIADD R20, R8.reuse, 0x3 ;  /* 0x0000000308147836 */ /* 0x040fe40000000000 */
[C---:B------:R-:W-:Y:S01]  /*c030*/  VIADD R28, R8.reuse, 0x4 ;  /* 0x00000004081c7836 */ /* 0x040fe20000000000 */
[----:B------:R-:W-:Y:S01]  /*c040*/  IADD3 R7, PT, PT, R89, R4, RZ ;  /* 0x0000000459077210 */ /* 0x000fe20007ffe0ff */
[----:B------:R-:W-:Y:S01]  /*c050*/  IMAD.IADD R6, R3, 0x1, R4 ;  /* 0x0000000103067824 */ /* 0x000fe200078e0204 */
[----:B------:R-:W-:Y:S01]  /*c060*/  IADD3 R24, PT, PT, R8, 0x5, RZ ;  /* 0x0000000508187810 */ /* 0x000fe20007ffe0ff */
[----:B------:R-:W0:Y:S02]  /*c070*/  LDCU.64 UR4, c[0x0][0x388] ;  /* 0x00007100ff0477ac */ /* 0x000e240008000a00 */
[----:B------:R-:W-:-:S02]  /*c080*/  IMAD.IADD R5, R88, 0x1, R6 ;  /* 0x0000000158057824 */ /* 0x000fc400078e0206 */
[----:B------:R-:W-:Y:S01]  /*c090*/  IMAD.IADD R6, R89, 0x1, R6 ;  /* 0x0000000159067824 */ /* 0x000fe200078e0206 */
[----:B------:R-:W1:Y:S04]  /*c0a0*/  LDCU.64 UR6, c[0x0][0x3a0] ;  /* 0x00007400ff0677ac */ /* 0x000e680008000a00 */
[----:B------:R2:W-:Y:S04]  /*c0b0*/  STL.128 [R1+0x80], R4 ;  /* 0x0000800401007387 */ /* 0x0005e80000100c00 */
[----:B------:R-:W3:Y:S01]  /*c0c0*/  LDL R92, [R49+0x80] ;  /* 0x00008000315c7983 */ /* 0x000ee20000100800 */
[C---:B------:R-:W-:Y:S01]  /*c0d0*/  VIADD R15, R7.reuse, 0x1 ;  /* 0x00000001070f7836 */ /* 0x040fe20000000000 */
[----:B------:R-:W-:Y:S01]  /*c0e0*/  IADD3 R23, PT, PT, R7, 0x2, RZ ;  /* 0x0000000207177810 */ /* 0x000fe20007ffe0ff */
[C---:B------:R-:W-:Y:S01]  /*c0f0*/  VIADD R13, R5.reuse, 0x1 ;  /* 0x00000001050d7836 */ /* 0x040fe20000000000 */
[----:B------:R-:W-:Y:S01]  /*c100*/  IADD3 R21, PT, PT, R5, 0x2, RZ ;  /* 0x0000000205157810 */ /* 0x000fe20007ffe0ff */
[----:B------:R-:W-:-:S02]  /*c110*/  VIADD R14, R6, 0x1 ;  /* 0x00000001060e7836 */ /* 0x000fc40000000000 */
[----:B------:R-:W-:-:S03]  /*c120*/  VIADD R22, R6, 0x2 ;  /* 0x0000000206167836 */ /* 0x000fc60000000000 */
[----:B------:R-:W-:Y:S04]  /*c130*/  STL.128 [R1+0x80], R12 ;  /* 0x0000800c01007387 */ /* 0x000fe80000100c00 */
[----:B------:R-:W4:Y:S04]  /*c140*/  LDL R93, [R49+0x80] ;  /* 0x00008000315d7983 */ /* 0x000f280000100800 */
[----:B------:R-:W-:Y:S01]  /*c150*/  STL.128 [R1+0x80], R20 ;  /* 0x0000801401007387 */ /* 0x000fe20000100c00 */
[----:B------:R-:W-:-:S03]  /*c160*/  IADD3 R31, PT, PT, R7, 0x3, RZ ;  /* 0x00000003071f7810 */ /* 0x000fc60007ffe0ff */
[----:B--2---:R-:W2:Y:S01]  /*c170*/  LDL R4, [R49+0x80] ;  /* 0x0000800031047983 */ /* 0x004ea20000100800 */
[----:B------:R-:W-:Y:S02]  /*c180*/  VIADD R29, R5, 0x3 ;  /* 0x00000003051d7836 */ /* 0x000fe40000000000 */
[----:B------:R-:W-:-:S05]  /*c190*/  VIADD R30, R6, 0x3 ;  /* 0x00000003061e7836 */ /* 0x000fca0000000000 */
[----:B------:R5:W-:Y:S01]  /*c1a0*/  STL.128 [R1+0x80], R28 ;  /* 0x0000801c01007387 */ /* 0x000be20000100c00 */
[----:B------:R-:W-:Y:S01]  /*c1b0*/  VIADD R27, R7, 0x4 ;  /* 0x00000004071b7836 */ /* 0x000fe20000000000 */
[----:B------:R-:W-:Y:S01]  /*c1c0*/  IADD3 R26, PT, PT, R6, 0x4, RZ ;  /* 0x00000004061a7810 */ /* 0x000fe20007ffe0ff */
[C---:B------:R-:W-:Y:S01]  /*c1d0*/  VIADD R25, R5.reuse, 0x4 ;  /* 0x0000000405197836 */ /* 0x040fe20000000000 */
[----:B-----5:R-:W5:Y:S01]  /*c1e0*/  LDL R29, [R49+0x80] ;  /* 0x00008000311d7983 */ /* 0x020f620000100800 */
[----:B------:R-:W-:Y:S01]  /*c1f0*/  VIADD R12, R8, 0x6 ;  /* 0x00000006080c7836 */ /* 0x000fe20000000000 */
[----:B------:R-:W-:Y:S01]  /*c200*/  IADD3 R13, PT, PT, R5, 0x5, RZ ;  /* 0x00000005050d7810 */ /* 0x000fe20007ffe0ff */
[C---:B------:R-:W-:Y:S01]  /*c210*/  VIADD R15, R7.reuse, 0x5 ;  /* 0x00000005070f7836 */ /* 0x040fe20000000000 */
[----:B------:R0:W-:Y:S01]  /*c220*/  STL.128 [R1+0x80], R24 ;  /* 0x0000801801007387 */ /* 0x0001e20000100c00 */
[----:B------:R-:W-:Y:S01]  /*c230*/  VIADD R14, R6, 0x5 ;  /* 0x00000005060e7836 */ /* 0x000fe20000000000 */
[----:B------:R-:W-:Y:S01]  /*c240*/  IADD3 R23, PT, PT, R7, 0x6, RZ ;  /* 0x0000000607177810 */ /* 0x000fe20007ffe0ff */
[C---:B------:R-:W-:Y:S01]  /*c250*/  VIADD R20, R8.reuse, 0x7 ;  /* 0x0000000708147836 */ /* 0x040fe20000000000 */
[----:B0-----:R-:W5:Y:S04]  /*c260*/  LDL R25, [R49+0x80] ;  /* 0x0000800031197983 */ /* 0x001f680000100800 */
[----:B------:R0:W-:Y:S04]  /*c270*/  STL.128 [R1+0x80], R12 ;  /* 0x0000800c01007387 */ /* 0x0001e80000100c00 */
[----:B------:R-:W5:Y:S01]  /*c280*/  LDL R31, [R49+0x80] ;  /* 0x00008000311f7983 */ /* 0x000f620000100800 */
[----:B------:R-:W-:Y:S01]  /*c290*/  VIADD R21, R5, 0x6 ;  /* 0x0000000605157836 */ /* 0x000fe20000000000 */
[----:B------:R-:W-:Y:S01]  /*c2a0*/  IADD3 R8, PT, PT, R8, 0x8, RZ ;  /* 0x0000000808087810 */ /* 0x000fe20007ffe0ff */
[C---:B------:R-:W-:Y:S01]  /*c2b0*/  VIADD R22, R6.reuse, 0x6 ;  /* 0x0000000606167836 */ /* 0x040fe20000000000 */
[----:B------:R-:W-:Y:S01]  /*c2c0*/  IADD3 R10, PT, PT, R6, 0x7, RZ ;  /* 0x00000007060a7810 */ /* 0x000fe20007ffe0ff */
[----:B------:R-:W-:-:S02]  /*c2d0*/  VIADD R11, R7, 0x7 ;  /* 0x00000007070b7836 */ /* 0x000fc40000000000 */
[----:B------:R-:W-:Y:S01]  /*c2e0*/  VIADD R9, R5, 0x7 ;  /* 0x0000000705097836 */ /* 0x000fe20000000000 */
[----:B------:R-:W-:Y:S04]  /*c2f0*/  STL.128 [R1+0x80], R20 ;  /* 0x0000801401007387 */ /* 0x000fe80000100c00 */
[----:B0-----:R-:W5:Y:S04]  /*c300*/  LDL R15, [R49+0x80] ;  /* 0x00008000310f7983 */ /* 0x001f680000100800 */
[----:B------:R0:W-:Y:S04]  /*c310*/  STL.128 [R1+0x80], R8 ;  /* 0x0000800801007387 */ /* 0x0001e80000100c00 */
[----:B------:R-:W5:Y:S01]  /*c320*/  LDL R27, [R49+0x80] ;  /* 0x00008000311b7983 */ /* 0x000f620000100800 */
[----:B---3--:R-:W-:Y:S01]  /*c330*/  SHF.R.S32.HI R5, RZ, 0x1f, R92 ;  /* 0x0000001fff057819 */ /* 0x008fe2000001145c */
[----:B------:R-:W-:-:S04]  /*c340*/  IMAD.WIDE.U32 R6, R92, UR4, R50 ;  /* 0x000000045c067c25 */ /* 0x000fc8000f8e0032 */
[----:B------:R-:W-:Y:S01]  /*c350*/  IMAD R5, R5, UR4, RZ ;  /* 0x0000000405057c24 */ /* 0x000fe2000f8e02ff */
[----:B-1----:R-:W-:-:S03]  /*c360*/  LEA R12, P1, R6, UR6, 0x3 ;  /* 0x00000006060c7c11 */ /* 0x002fc6000f8218ff */
[----:B------:R-:W-:-:S04]  /*c370*/  IMAD R13, R92, UR5, R5 ;  /* 0x000000055c0d7c24 */ /* 0x000fc8000f8e0205 */
[----:B------:R-:W-:Y:S01]  /*c380*/  IMAD.IADD R13, R7, 0x1, R13 ;  /* 0x00000001070d7824 */ /* 0x000fe200078e020d */
[----:B----4-:R-:W-:Y:S01]  /*c390*/  SHF.R.S32.HI R5, RZ, 0x1f, R93 ;  /* 0x0000001fff057819 */ /* 0x010fe2000001145d */
[----:B0-----:R-:W-:-:S03]  /*c3a0*/  IMAD.WIDE.U32 R10, R93, UR4, R50 ;  /* 0x000000045d0a7c25 */ /* 0x001fc6000f8e0032 */
[----:B------:R-:W-:Y:S01]  /*c3b0*/  LEA.HI.X R13, R6, UR7, R13, 0x3, P1 ;  /* 0x00000007060d7c11 */ /* 0x000fe200088f1c0d */
[----:B------:R-:W-:Y:S01]  /*c3c0*/  IMAD R14, R5, UR4, RZ ;  /* 0x00000004050e7c24 */ /* 0x000fe2000f8e02ff */
[----:B------:R-:W-:Y:S02]  /*c3d0*/  LEA R6, P1, R10, UR6, 0x3 ;  /* 0x000000060a067c11 */ /* 0x000fe4000f8218ff */
[----:B--2---:R-:W-:Y:S02]  /*c3e0*/  SHF.R.S32.HI R9, RZ, 0x1f, R4 ;  /* 0x0000001fff097819 */ /* 0x004fe40000011404 */
[----:B------:R-:W2:Y:S03]  /*c3f0*/  LDG.E.64 R12, desc[UR36][R12.64] ;  /* 0x000000240c0c7981 */ /* 0x000ea6000c1e1b00 */
[----:B------:R-:W-:Y:S02]  /*c400*/  IMAD R5, R9, UR4, RZ ;  /* 0x0000000409057c24 */ /* 0x000fe4000f8e02ff */
[----:B------:R-:W-:-:S02]  /*c410*/  IMAD R9, R93, UR5, R14 ;  /* 0x000000055d097c24 */ /* 0x000fc4000f8e020e */
[C---:B------:R-:W-:Y:S02]  /*c420*/  IMAD R21, R4.reuse, UR5, R5 ;  /* 0x0000000504157c24 */ /* 0x040fe4000f8e0205 */
[----:B------:R-:W-:Y:S02]  /*c430*/  IMAD.IADD R9, R11, 0x1, R9 ;  /* 0x000000010b097824 */ /* 0x000fe400078e0209 */
[----:B------:R-:W-:-:S05]  /*c440*/  IMAD.WIDE.U32 R4, R4, UR4, R50 ;  /* 0x0000000404047c25 */ /* 0x000fca000f8e0032 */
[----:B------:R-:W-:Y:S02]  /*c450*/  IADD3 R5, PT, PT, R5, R21, RZ ;  /* 0x0000001505057210 */ /* 0x000fe40007ffe0ff */
[----:B-----5:R-:W-:Y:S01]  /*c460*/  SHF.R.S32.HI R7, RZ, 0x1f, R29 ;  /* 0x0000001fff077819 */ /* 0x020fe2000001141d */
[----:B------:R-:W-:-:S04]  /*c470*/  IMAD.WIDE.U32 R20, R29, UR4, R50 ;  /* 0x000000041d147c25 */ /* 0x000fc8000f8e0032 */
[----:B------:R-:W-:Y:S01]  /*c480*/  IMAD R14, R7, UR4, RZ ;  /* 0x00000004070e7c24 */ /* 0x000fe2000f8e02ff */
[----:B------:R-:W-:Y:S02]  /*c490*/  LEA.HI.X R7, R10, UR7, R9, 0x3, P1 ;  /* 0x000000070a077c11 */ /* 0x000fe400088f1c09 */
[----:B------:R-:W-:Y:S01]  /*c4a0*/  LEA R10, P1, R4, UR6, 0x3 ;  /* 0x00000006040a7c11 */ /* 0x000fe2000f8218ff */
[----:B------:R-:W-:-:S03]  /*c4b0*/  IMAD R9, R29, UR5, R14 ;  /* 0x000000051d097c24 */ /* 0x000fc6000f8e020e */
[----:B------:R-:W-:Y:S01]  /*c4c0*/  LEA.HI.X R11, R4, UR7, R5, 0x3, P1 ;  /* 0x00000007040b7c11 */ /* 0x000fe200088f1c05 */
[----:B------:R-:W-:Y:S01]  /*c4d0*/  IMAD.IADD R9, R21, 0x1, R9 ;  /* 0x0000000115097824 */ /* 0x000fe200078e0209 */
[----:B------:R-:W-:Y:S01]  /*c4e0*/  LEA R4, P1, R20, UR6, 0x3 ;  /* 0x0000000614047c11 */ /* 0x000fe2000f8218ff */
[----:B------:R-:W3:Y:S04]  /*c4f0*/  LDG.E.64 R6, desc[UR36][R6.64] ;  /* 0x0000002406067981 */ /* 0x000ee8000c1e1b00 */
[----:B------:R-:W4:Y:S01]  /*c500*/  LDG.E.64 R10, desc[UR36][R10.64] ;  /* 0x000000240a0a7981 */ /* 0x000f22000c1e1b00 */
[----:B------:R-:W-:Y:S01]  /*c510*/  SHF.R.S32.HI R5, RZ, 0x1f, R25 ;  /* 0x0000001fff057819 */ /* 0x000fe20000011419 */
[----:B------:R-:W-:-:S04]  /*c520*/  IMAD.WIDE.U32 R22, R25, UR4, R50 ;  /* 0x0000000419167c25 */ /* 0x000fc8000f8e0032 */
[----:B------:R-:W-:Y:S01]  /*c530*/  IMAD R14, R5, UR4, RZ ;  /* 0x00000004050e7c24 */ /* 0x000fe2000f8e02ff */
[----:B------:R-:W-:Y:S02]  /*c540*/  LEA.HI.X R5, R20, UR7, R9, 0x3, P1 ;  /* 0x0000000714057c11 */ /* 0x000fe400088f1c09 */
[----:B------:R-:W-:Y:S01]  /*c550*/  SHF.R.S32.HI R9, RZ, 0x1f, R31 ;  /* 0x0000001fff097819 */ /* 0x000fe2000001141f */
[----:B------:R-:W-:Y:S01]  /*c560*/  IMAD R21, R25, UR5, R14 ;  /* 0x0000000519157c24 */ /* 0x000fe2000f8e020e */
[----:B------:R-:W-:Y:S01]  /*c570*/  LEA R20, P1, R22, UR6, 0x3 ;  /* 0x0000000616147c11 */ /* 0x000fe2000f8218ff */
[----:B------:R-:W-:Y:S01]  /*c580*/  IMAD.WIDE.U32 R24, R31, UR4, R50 ;  /* 0x000000041f187c25 */ /* 0x000fe2000f8e0032 */
[----:B------:R-:W5:Y:S03]  /*c590*/  LDG.E.64 R4, desc[UR36][R4.64] ;  /* 0x0000002404047981 */ /* 0x000f66000c1e1b00 */
[----:B------:R-:W-:-:S02]  /*c5a0*/  IMAD R14, R9, UR4, RZ ;  /* 0x00000004090e7c24 */ /* 0x000fc4000f8e02ff */
[----:B------:R-:W-:Y:S02]  /*c5b0*/  IMAD.IADD R9, R23, 0x1, R21 ;  /* 0x0000000117097824 */ /* 0x000fe400078e0215 */
[----:B------:R-:W-:-:S03]  /*c5c0*/  IMAD R23, R31, UR5, R14 ;  /* 0x000000051f177c24 */ /* 0x000fc6000f8e020e */
[----:B------:R-:W-:Y:S02]  /*c5d0*/  LEA.HI.X R21, R22, UR7, R9, 0x3, P1 ;  /* 0x0000000716157c11 */ /* 0x000fe400088f1c09 */
[----:B------:R-:W-:Y:S02]  /*c5e0*/  SHF.R.S32.HI R9, RZ, 0x1f, R15 ;  /* 0x0000001fff097819 */ /* 0x000fe4000001140f */
[----:B------:R-:W-:Y:S02]  /*c5f0*/  IADD3 R23, PT, PT, R25, R23, RZ ;  /* 0x0000001719177210 */ /* 0x000fe40007ffe0ff */
[C---:B------:R-:W-:Y:S01]  /*c600*/  LEA R22, P1, R24.reuse, UR6, 0x3 ;  /* 0x0000000618167c11 */ /* 0x040fe2000f8218ff */
[----:B------:R-:W-:Y:S01]  /*c610*/  IMAD R14, R9, UR4, RZ ;  /* 0x00000004090e7c24 */ /* 0x000fe2000f8e02ff */
[----:B------:R-:W-:Y:S01]  /*c620*/  SHF.R.S32.HI R9, RZ, 0x1f, R27 ;  /* 0x0000001fff097819 */ /* 0x000fe2000001141b */
[----:B------:R-:W5:Y:S01]  /*c630*/  LDG.E.64 R20, desc[UR36][R20.64] ;  /* 0x0000002414147981 */ /* 0x000f62000c1e1b00 */
[----:B------:R-:W-:Y:S01]  /*c640*/  LEA.HI.X R23, R24, UR7, R23, 0x3, P1 ;  /* 0x0000000718177c11 */ /* 0x000fe200088f1c17 */
[----:B------:R-:W-:-:S02]  /*c650*/  IMAD R29, R15, UR5, R14 ;  /* 0x000000050f1d7c24 */ /* 0x000fc4000f8e020e */
[----:B------:R-:W-:Y:S02]  /*c660*/  IMAD R26, R9, UR4, RZ ;  /* 0x00000004091a7c24 */ /* 0x000fe4000f8e02ff */
[----:B------:R-:W-:Y:S01]  /*c670*/  IMAD.WIDE.U32 R14, R15, UR4, R50 ;  /* 0x000000040f0e7c25 */ /* 0x000fe2000f8e0032 */
[----:B------:R-:W5:Y:S03]  /*c680*/  LDG.E.64 R22, desc[UR36][R22.64] ;  /* 0x0000002416167981 */ /* 0x000f66000c1e1b00 */
        /* <DEDUP_REMOVED lines=8> */
[----:B------:R-:W5:Y:S05]  /*c710*/  LDG.E.64 R26, desc[UR36][R26.64] ;  /* 0x000000241a1a7981 */ /* 0x000f6a000c1e1b00 */
[----:B------:R-:W5:Y:S01]  /*c720*/  LDG.E.64 R14, desc[UR36][R14.64] ;  /* 0x000000240e0e7981 */ /* 0x000f62000c1e1b00 */
[----:B------:R-:W-:-:S05]  /*c730*/  LEA R9, R75, R48, 0x2 ;  /* 0x000000304b097211 */ /* 0x000fca00078e10ff */
[----:B------:R-:W-:Y:S02]  /*c740*/  IMAD R9, R9, 0x8, R52 ;  /* 0x0000000809097824 */ /* 0x000fe400078e0234 */
[----:B------:R-:W-:-:S05]  /*c750*/  VIADD R91, R91, 0x8 ;  /* 0x000000085b5b7836 */ /* 0x000fca0000000000 */
[----:B------:R-:W-:Y:S02]  /*c760*/  ISETP.NE.AND P1, PT, R91, R90, PT ;  /* 0x0000005a5b00720c */ /* 0x000fe40003f25270 */
[----:B------:R-:W-:Y:S01]  /*c770*/  IADD3 R75, PT, PT, R75, 0x8, RZ ;  /* 0x000000084b4b7810 */ /* 0x000fe20007ffe0ff */
[----:B--2---:R0:W-:Y:S04]  /*c780*/  STS.64 [R9], R12 ;  /* 0x0000000c09007388 */ /* 0x0041e80000000a00 */
[----:B---3--:R0:W-:Y:S04]  /*c790*/  STS.64 [R9+0x20], R6 ;  /* 0x0000200609007388 */ /* 0x0081e80000000a00 */
[----:B----4-:R0:W-:Y:S04]  /*c7a0*/  STS.64 [R9+0x40], R10 ;  /* 0x0000400a09007388 */ /* 0x0101e80000000a00 */
[----:B-----5:R0:W-:Y:S04]  /*c7b0*/  STS.64 [R9+0x60], R4 ;  /* 0x0000600409007388 */ /* 0x0201e80000000a00 */
[----:B------:R0:W-:Y:S04]  /*c7c0*/  STS.64 [R9+0x80], R20 ;  /* 0x0000801409007388 */ /* 0x0001e80000000a00 */
[----:B------:R0:W-:Y:S04]  /*c7d0*/  STS.64 [R9+0xa0], R22 ;  /* 0x0000a01609007388 */ /* 0x0001e80000000a00 */
[----:B------:R0:W-:Y:S04]  /*c7e0*/  STS.64 [R9+0xc0], R26 ;  /* 0x0000c01a09007388 */ /* 0x0001e80000000a00 */
[----:B------:R0:W-:Y:S01]  /*c7f0*/  STS.64 [R9+0xe0], R14 ;  /* 0x0000e00e09007388 */ /* 0x0001e20000000a00 */
[----:B------:R-:W-:Y:S05]  /*c800*/  @P1 BRA `(.L_x_171) ;  /* 0xfffffff400fc1947 */ /* 0x000fea000383ffff */
.L_x_170:
[----:B------:R-:W-:Y:S05]  /*c810*/  BSYNC.RECONVERGENT B3 ;  /* 0x0000000000037941 */ /* 0x000fea0003800200 */
.L_x_169:
        /* <DEDUP_REMOVED lines=12> */
[C---:B------:R-:W-:Y:S01]  /*c8e0*/  IADD3 R12, PT, PT, R8.reuse, 0x2, RZ ;  /* 0x00000002080c7810 */ /* 0x040fe20007ffe0ff */
[----:B------:R-:W-:Y:S01]  /*c8f0*/  VIADD R20, R8, 0x3 ;  /* 0x0000000308147836 */ /* 0x000fe20000000000 */
[----:B------:R-:W0:Y:S01]  /*c900*/  LDCU.64 UR4, c[0x0][0x388] ;  /* 0x00007100ff0477ac */ /* 0x000e220008000a00 */
[----:B------:R-:W-:Y:S01]  /*c910*/  IMAD.IADD R6, R3, 0x1, R4 ;  /* 0x0000000103067824 */ /* 0x000fe200078e0204 */
[C---:B------:R-:W-:Y:S01]  /*c920*/  IADD3 R7, PT, PT, R89.reuse, R4, RZ ;  /* 0x0000000459077210 */ /* 0x040fe20007ffe0ff */
[----:B------:R-:W1:Y:S02]  /*c930*/  LDCU.64 UR6, c[0x0][0x3a0] ;  /* 0x00007400ff0677ac */ /* 0x000e640008000a00 */
[--C-:B------:R-:W-:Y:S02]  /*c940*/  IMAD.IADD R5, R88, 0x1, R6.reuse ;  /* 0x0000000158057824 */ /* 0x100fe400078e0206 */
[----:B------:R-:W-:-:S02]  /*c950*/  IMAD.IADD R6, R89, 0x1, R6 ;  /* 0x0000000159067824 */ /* 0x000fc400078e0206 */
[----:B------:R-:W-:Y:S02]  /*c960*/  VIADD R15, R7, 0x1 ;  /* 0x00000001070f7836 */ /* 0x000fe40000000000 */
[----:B------:R-:W-:Y:S01]  /*c970*/  VIADD R13, R5, 0x1 ;  /* 0x00000001050d7836 */ /* 0x000fe20000000000 */
[----:B------:R2:W-:Y:S01]  /*c980*/  STL.128 [R1+0x80], R4 ;  /* 0x0000800401007387 */ /* 0x0005e20000100c00 */
[----:B------:R-:W-:-:S03]  /*c990*/  IADD3 R14, PT, PT, R6, 0x1, RZ ;  /* 0x00000001060e7810 */ /* 0x000fc60007ffe0ff */
[----:B------:R-:W3:Y:S01]  /*c9a0*/  LDL R27, [R49+0x80] ;  /* 0x00008000311b7983 */ /* 0x000ee20000100800 */
[----:B------:R-:W-:Y:S01]  /*c9b0*/  IADD3 R23, PT, PT, R7, 0x2, RZ ;  /* 0x0000000207177810 */ /* 0x000fe20007ffe0ff */
[----:B------:R-:W-:Y:S01]  /*c9c0*/  VIADD R21, R5, 0x2 ;  /* 0x0000000205157836 */ /* 0x000fe20000000000 */
[----:B------:R-:W-:Y:S01]  /*c9d0*/  IADD3 R22, PT, PT, R6, 0x2, RZ ;  /* 0x0000000206167810 */ /* 0x000fe20007ffe0ff */
[----:B------:R4:W-:Y:S01]  /*c9e0*/  STL.128 [R1+0x80], R12 ;  /* 0x0000800c01007387 */ /* 0x0009e20000100c00 */
[----:B------:R-:W-:Y:S02]  /*c9f0*/  VIADD R11, R7, 0x3 ;  /* 0x00000003070b7836 */ /* 0x000fe40000000000 */
[----:B------:R-:W-:Y:S02]  /*ca00*/  VIADD R8, R8, 0x4 ;  /* 0x0000000408087836 */ /* 0x000fe40000000000 */
[----:B------:R-:W-:Y:S02]  /*ca10*/  VIADD R9, R5, 0x3 ;  /* 0x0000000305097836 */ /* 0x000fe40000000000 */
[----:B------:R-:W-:Y:S01]  /*ca20*/  VIADD R10, R6, 0x3 ;  /* 0x00000003060a7836 */ /* 0x000fe20000000000 */
[----:B--2---:R-:W2:Y:S04]  /*ca30*/  LDL R7, [R49+0x80] ;  /* 0x0000800031077983 */ /* 0x004ea80000100800 */
[----:B------:R5:W-:Y:S04]  /*ca40*/  STL.128 [R1+0x80], R20 ;  /* 0x0000801401007387 */ /* 0x000be80000100c00 */
[----:B------:R-:W5:Y:S04]  /*ca50*/  LDL R25, [R49+0x80] ;  /* 0x0000800031197983 */ /* 0x000f680000100800 */
[----:B------:R1:W-:Y:S04]  /*ca60*/  STL.128 [R1+0x80], R8 ;  /* 0x0000800801007387 */ /* 0x0003e80000100c00 */
[----:B----4-:R-:W4:Y:S01]  /*ca70*/  LDL R15, [R49+0x80] ;  /* 0x00008000310f7983 */ /* 0x010f220000100800 */
[----:B---3--:R-:W-:-:S05]  /*ca80*/  SHF.R.S32.HI R4, RZ, 0x1f, R27 ;  /* 0x0000001fff047819 */ /* 0x008fca000001141b */
[----:B0-----:R-:W-:Y:S02]  /*ca90*/  IMAD R6, R4, UR4, RZ ;  /* 0x0000000404067c24 */ /* 0x001fe4000f8e02ff */
[----:B------:R-:W-:-:S04]  /*caa0*/  IMAD.WIDE.U32 R4, R27, UR4, R50 ;  /* 0x000000041b047c25 */ /* 0x000fc8000f8e0032 */
[----:B------:R-:W-:Y:S01]  /*cab0*/  IMAD R27, R27, UR5, R6 ;  /* 0x000000051b1b7c24 */ /* 0x000fe2000f8e0206 */
[----:B--2---:R-:W-:Y:S01]  /*cac0*/  SHF.R.S32.HI R6, RZ, 0x1f, R7 ;  /* 0x0000001fff067819 */ /* 0x004fe20000011407 */
[----:B-----5:R-:W-:Y:S01]  /*cad0*/  IMAD.WIDE.U32 R20, R7, UR4, R50 ;  /* 0x0000000407147c25 */ /* 0x020fe2000f8e0032 */
[----:B-1----:R-:W-:Y:S02]  /*cae0*/  LEA R22, P1, R4, UR6, 0x3 ;  /* 0x0000000604167c11 */ /* 0x002fe4000f8218ff */
[----:B------:R-:W-:Y:S01]  /*caf0*/  IADD3 R27, PT, PT, R5, R27, RZ ;  /* 0x0000001b051b7210 */ /* 0x000fe20007ffe0ff */
[----:B------:R-:W-:Y:S01]  /*cb00*/  IMAD R10, R6, UR4, RZ ;  /* 0x00000004060a7c24 */ /* 0x000fe2000f8e02ff */
[----:B------:R-:W-:-:S03]  /*cb10*/  SHF.R.S32.HI R5, RZ, 0x1f, R25 ;  /* 0x0000001fff057819 */ /* 0x000fc60000011419 */
[----:B------:R-:W-:Y:S01]  /*cb20*/  IMAD R9, R7, UR5, R10 ;  /* 0x0000000507097c24 */ /* 0x000fe2000f8e020a */
[----:B------:R-:W-:Y:S01]  /*cb30*/  LEA.HI.X R23, R4, UR7, R27, 0x3, P1 ;  /* 0x0000000704177c11 */ /* 0x000fe200088f1c1b */
[----:B------:R-:W-:Y:S01]  /*cb40*/  IMAD.WIDE.U32 R12, R25, UR4, R50 ;  /* 0x00000004190c7c25 */ /* 0x000fe2000f8e0032 */
[----:B------:R-:W-:-:S03]  /*cb50*/  LEA R14, P1, R20, UR6, 0x3 ;  /* 0x00000006140e7c11 */ /* 0x000fc6000f8218ff */
[----:B------:R-:W-:Y:S01]  /*cb60*/  IMAD R4, R5, UR4, RZ ;  /* 0x0000000405047c24 */ /* 0x000fe2000f8e02ff */
[----:B----4-:R-:W-:Y:S01]  /*cb70*/  SHF.R.S32.HI R6, RZ, 0x1f, R15 ;  /* 0x0000001fff067819 */ /* 0x010fe2000001140f */
[----:B------:R-:W-:Y:S01]  /*cb80*/  IMAD.IADD R9, R21, 0x1, R9 ;  /* 0x0000000115097824 */ /* 0x000fe200078e0209 */
[----:B------:R-:W-:Y:S01]  /*cb90*/  LEA R10, P2, R12, UR6, 0x3 ;  /* 0x000000060c0a7c11 */ /* 0x000fe2000f8418ff */
[----:B------:R-:W-:Y:S01]  /*cba0*/  IMAD R7, R25, UR5, R4 ;  /* 0x0000000519077c24 */ /* 0x000fe2000f8e0204 */
[----:B------:R-:W2:Y:S01]  /*cbb0*/  LDG.E.64 R22, desc[UR36][R22.64] ;  /* 0x0000002416167981 */ /* 0x000ea2000c1e1b00 */
[----:B------:R-:W-:Y:S02]  /*cbc0*/  IMAD R6, R6, UR4, RZ ;  /* 0x0000000406067c24 */ /* 0x000fe4000f8e02ff */
[----:B------:R-:W-:-:S04]  /*cbd0*/  IMAD.WIDE.U32 R4, R15, UR4, R50 ;  /* 0x000000040f047c25 */ /* 0x000fc8000f8e0032 */
[----:B------:R-:W-:Y:S01]  /*cbe0*/  IMAD R15, R15, UR5, R6 ;  /* 0x000000050f0f7c24 */ /* 0x000fe2000f8e0206 */
[----:B------:R-:W-:Y:S01]  /*cbf0*/  LEA R6, P3, R4, UR6, 0x3 ;  /* 0x0000000604067c11 */ /* 0x000fe2000f8618ff */
[----:B------:R-:W-:-:S03]  /*cc00*/  IMAD.IADD R7, R13, 0x1, R7 ;  /* 0x000000010d077824 */ /* 0x000fc600078e0207 */
[----:B------:R-:W-:Y:S02]  /*cc10*/  IADD3 R5, PT, PT, R5, R15, RZ ;  /* 0x0000000f05057210 */ /* 0x000fe40007ffe0ff */
[----:B------:R-:W-:Y:S02]  /*cc20*/  LEA.HI.X R11, R12, UR7, R7, 0x3, P2 ;  /* 0x000000070c0b7c11 */ /* 0x000fe400090f1c07 */
[----:B------:R-:W-:Y:S02]  /*cc30*/  LEA.HI.X R15, R20, UR7, R9, 0x3, P1 ;  /* 0x00000007140f7c11 */ /* 0x000fe400088f1c09 */
[----:B------:R-:W-:Y:S02]  /*cc40*/  LEA.HI.X R7, R4, UR7, R5, 0x3, P3 ;  /* 0x0000000704077c11 */ /* 0x000fe400098f1c05 */
[----:B------:R-:W3:Y:S04]  /*cc50*/  LDG.E.64 R10, desc[UR36][R10.64] ;  /* 0x000000240a0a7981 */ /* 0x000ee8000c1e1b00 */
[----:B------:R-:W4:Y:S04]  /*cc60*/  LDG.E.64 R14, desc[UR36][R14.64] ;  /* 0x000000240e0e7981 */ /* 0x000f28000c1e1b00 */
[----:B------:R-:W5:Y:S01]  /*cc70*/  LDG.E.64 R6, desc[UR36][R6.64] ;  /* 0x0000002406067981 */ /* 0x000f62000c1e1b00 */
[----:B------:R-:W-:-:S04]  /*cc80*/  IMAD R5, R75, 0x4, R48 ;  /* 0x000000044b057824 */ /* 0x000fc800078e0230 */
[----:B------:R-:W-:Y:S01]  /*cc90*/  IMAD R5, R5, 0x8, R52 ;  /* 0x0000000805057824 */ /* 0x000fe200078e0234 */
[----:B------:R-:W-:-:S04]  /*cca0*/  IADD3 R75, PT, PT, R75, 0x4, RZ ;  /* 0x000000044b4b7810 */ /* 0x000fc80007ffe0ff */
[----:B--2---:R0:W-:Y:S04]  /*ccb0*/  STS.64 [R5], R22 ;  /* 0x0000001605007388 */ /* 0x0041e80000000a00 */
[----:B---3--:R0:W-:Y:S04]  /*ccc0*/  STS.64 [R5+0x40], R10 ;  /* 0x0000400a05007388 */ /* 0x0081e80000000a00 */
[----:B----4-:R0:W-:Y:S04]  /*ccd0*/  STS.64 [R5+0x20], R14 ;  /* 0x0000200e05007388 */ /* 0x0101e80000000a00 */
[----:B-----5:R0:W-:Y:S02]  /*cce0*/  STS.64 [R5+0x60], R6 ;  /* 0x0000600605007388 */ /* 0x0201e40000000a00 */
.L_x_173:
[----:B------:R-:W-:Y:S05]  /*ccf0*/  BSYNC.RECONVERGENT B3 ;  /* 0x0000000000037941 */ /* 0x000fea0003800200 */
.L_x_172:
[----:B------:R-:W-:Y:S05]  /*cd00*/  @!P0 BRA `(.L_x_168) ;  /* 0x0000000400108947 */ /* 0x000fea0003800000 */
[----:B------:R-:W-:Y:S01]  /*cd10*/  IMAD.IADD R4, R76, 0x1, R87 ;  /* 0x000000014c047824 */ /* 0x000fe200078e0257 */
[----:B------:R-:W-:Y:S04]  /*cd20*/  BSSY.RECONVERGENT B3, `(.L_x_174) ;  /* 0x000002c000037945 */ /* 0x000fe80003800200 */
[----:B0-----:R-:W-:-:S05]  /*cd30*/  LOP3.LUT R5, R4, 0x3, RZ, 0x3c, !PT ;  /* 0x0000000304057812 */ /* 0x001fca00078e3cff */
[----:B------:R-:W-:-:S05]  /*cd40*/  IMAD.IADD R5, R24, 0x1, R5 ;  /* 0x0000000118057824 */ /* 0x000fca00078e0205 */
[C---:B------:R-:W-:Y:S02]  /*cd50*/  LOP3.LUT R6, R5.reuse, 0x3, RZ, 0xc0, !PT ;  /* 0x0000000305067812 */ /* 0x040fe400078ec0ff */
[----:B------:R-:W-:Y:S02]  /*cd60*/  LOP3.LUT R4, R5, 0x1, RZ, 0xc0, !PT ;  /* 0x0000000105047812 */ /* 0x000fe400078ec0ff */
[----:B------:R-:W-:Y:S02]  /*cd70*/  ISETP.NE.AND P0, PT, R6, 0x1, PT ;  /* 0x000000010600780c */ /* 0x000fe40003f05270 */
[----:B------:R-:W-:-:S11]  /*cd80*/  ISETP.NE.U32.AND P1, PT, R4, 0x1, PT ;  /* 0x000000010400780c */ /* 0x000fd60003f25070 */
[----:B------:R-:W-:Y:S05]  /*cd90*/  @!P0 BRA `(.L_x_175) ;  /* 0x0000000000908947 */ /* 0x000fea0003800000 */
[C---:B------:R-:W-:Y:S01]  /*cda0*/  IADD3 R4, PT, PT, R8.reuse, 0x1, RZ ;  /* 0x0000000108047810 */ /* 0x040fe20007ffe0ff */
[----:B------:R-:W0:Y:S01]  /*cdb0*/  LDCU.64 UR4, c[0x0][0x388] ;  /* 0x00007100ff0477ac */ /* 0x000e220008000a00 */
[----:B------:R-:W-:-:S03]  /*cdc0*/  IADD3 R8, PT, PT, R8, 0x2, RZ ;  /* 0x0000000208087810 */ /* 0x000fc60007ffe0ff */
[--C-:B------:R-:W-:Y:S01]  /*cdd0*/  IMAD.IADD R6, R3, 0x1, R4.reuse ;  /* 0x0000000103067824 */ /* 0x100fe200078e0204 */
[----:B------:R-:W1:Y:S01]  /*cde0*/  LDCU.64 UR6, c[0x0][0x3a0] ;  /* 0x00007400ff0677ac */ /* 0x000e620008000a00 */
[C---:B------:R-:W-:Y:S02]  /*cdf0*/  IMAD.IADD R7, R89.reuse, 0x1, R4 ;  /* 0x0000000159077824 */ /* 0x040fe400078e0204 */
[--C-:B------:R-:W-:Y:S02]  /*ce00*/  IMAD.IADD R5, R88, 0x1, R6.reuse ;  /* 0x0000000158057824 */ /* 0x100fe400078e0206 */
[----:B------:R-:W-:Y:S01]  /*ce10*/  IMAD.IADD R6, R89, 0x1, R6 ;  /* 0x0000000159067824 */ /* 0x000fe200078e0206 */
[----:B------:R-:W-:Y:S01]  /*ce20*/  IADD3 R11, PT, PT, R7, 0x1, RZ ;  /* 0x00000001070b7810 */ /* 0x000fe20007ffe0ff */
[----:B------:R-:W-:Y:S02]  /*ce30*/  VIADD R9, R5, 0x1 ;  /* 0x0000000105097836 */ /* 0x000fe40000000000 */
[----:B------:R-:W-:Y:S01]  /*ce40*/  VIADD R10, R6, 0x1 ;  /* 0x00000001060a7836 */ /* 0x000fe20000000000 */
        /* <DEDUP_REMOVED lines=12> */
[----:B----4-:R-:W-:Y:S01]  /*cf10*/  LEA R10, P0, R12, UR6, 0x3 ;  /* 0x000000060c0a7c11 */ /* 0x010fe2000f8018ff */
[----:B------:R-:W-:-:S03]  /*cf20*/  IMAD R21, R21, UR5, R20 ;  /* 0x0000000515157c24 */ /* 0x000fc6000f8e0214 */
[----:B------:R-:W-:Y:S01]  /*cf30*/  IADD3 R15, PT, PT, R13, R15, RZ ;  /* 0x0000000f0d0f7210 */ /* 0x000fe20007ffe0ff */
[----:B------:R-:W-:-:S03]  /*cf40*/  IMAD.IADD R5, R5, 0x1, R21 ;  /* 0x0000000105057824 */ /* 0x000fc600078e0215 */
[----:B------:R-:W-:Y:S02]  /*cf50*/  LEA.HI.X R11, R12, UR7, R15, 0x3, P0 ;  /* 0x000000070c0b7c11 */ /* 0x000fe400080f1c0f */
[----:B------:R-:W-:-:S04]  /*cf60*/  LEA.HI.X R7, R4, UR7, R5, 0x3, P2 ;  /* 0x0000000704077c11 */ /* 0x000fc800090f1c05 */
[----:B------:R-:W2:Y:S04]  /*cf70*/  LDG.E.64 R10, desc[UR36][R10.64] ;  /* 0x000000240a0a7981 */ /* 0x000ea8000c1e1b00 */
[----:B------:R-:W3:Y:S01]  /*cf80*/  LDG.E.64 R6, desc[UR36][R6.64] ;  /* 0x0000002406067981 */ /* 0x000ee2000c1e1b00 */
[C---:B------:R-:W-:Y:S02]  /*cf90*/  IMAD R5, R75.reuse, 0x4, R48 ;  /* 0x000000044b057824 */ /* 0x040fe400078e0230 */
[----:B------:R-:W-:-:S03]  /*cfa0*/  VIADD R75, R75, 0x2 ;  /* 0x000000024b4b7836 */ /* 0x000fc60000000000 */
[----:B------:R-:W-:-:S05]  /*cfb0*/  LEA R5, R5, R52, 0x3 ;  /* 0x0000003405057211 */ /* 0x000fca00078e18ff */
[----:B--2---:R0:W-:Y:S04]  /*cfc0*/  STS.64 [R5], R10 ;  /* 0x0000000a05007388 */ /* 0x0041e80000000a00 */
[----:B---3--:R0:W-:Y:S02]  /*cfd0*/  STS.64 [R5+0x20], R6 ;  /* 0x0000200605007388 */ /* 0x0081e40000000a00 */
.L_x_175:
[----:B------:R-:W-:Y:S05]  /*cfe0*/  BSYNC.RECONVERGENT B3 ;  /* 0x0000000000037941 */ /* 0x000fea0003800200 */
.L_x_174:
[----:B------:R-:W-:Y:S05]  /*cff0*/  @P1 BRA `(.L_x_168) ;  /* 0x0000000000541947 */ /* 0x000fea0003800000 */
[----:B------:R-:W-:Y:S01]  /*d000*/  VIADD R8, R8, 0x1 ;  /* 0x0000000108087836 */ /* 0x000fe20000000000 */
[----:B------:R-:W1:Y:S03]  /*d010*/  LDCU.64 UR4, c[0x0][0x388] ;  /* 0x00007100ff0477ac */ /* 0x000e660008000a00 */
[----:B0-----:R-:W-:Y:S01]  /*d020*/  IMAD.IADD R11, R89, 0x1, R8 ;  /* 0x00000001590b7824 */ /* 0x001fe200078e0208 */
[----:B------:R-:W-:Y:S01]  /*d030*/  IADD3 R10, PT, PT, R3, R8, RZ ;  /* 0x00000008030a7210 */ /* 0x000fe20007ffe0ff */
[----:B------:R-:W0:Y:S04]  /*d040*/  LDCU.64 UR6, c[0x0][0x3a0] ;  /* 0x00007400ff0677ac */ /* 0x000e280008000a00 */
[----:B------:R-:W-:Y:S01]  /*d050*/  IMAD.IADD R9, R88, 0x1, R10 ;  /* 0x0000000158097824 */ /* 0x000fe200078e020a */
[----:B------:R-:W-:-:S05]  /*d060*/  IADD3 R10, PT, PT, R89, R10, RZ ;  /* 0x0000000a590a7210 */ /* 0x000fca0007ffe0ff */
[----:B------:R2:W-:Y:S04]  /*d070*/  STL.128 [R1+0x80], R8 ;  /* 0x0000800801007387 */ /* 0x0005e80000100c00 */
[----:B------:R-:W3:Y:S02]  /*d080*/  LDL R6, [R49+0x80] ;  /* 0x0000800031067983 */ /* 0x000ee40000100800 */
[----:B---3--:R-:W-:-:S05]  /*d090*/  SHF.R.S32.HI R4, RZ, 0x1f, R6 ;  /* 0x0000001fff047819 */ /* 0x008fca0000011406 */
[----:B-1----:R-:W-:Y:S02]  /*d0a0*/  IMAD R7, R4, UR4, RZ ;  /* 0x0000000404077c24 */ /* 0x002fe4000f8e02ff */
[----:B------:R-:W-:-:S04]  /*d0b0*/  IMAD.WIDE.U32 R4, R6, UR4, R50 ;  /* 0x0000000406047c25 */ /* 0x000fc8000f8e0032 */
[----:B------:R-:W-:Y:S01]  /*d0c0*/  IMAD R7, R6, UR5, R7 ;  /* 0x0000000506077c24 */ /* 0x000fe2000f8e0207 */
[----:B0-----:R-:W-:-:S03]  /*d0d0*/  LEA R6, P0, R4, UR6, 0x3 ;  /* 0x0000000604067c11 */ /* 0x001fc6000f8018ff */
[----:B------:R-:W-:-:S05]  /*d0e0*/  IMAD.IADD R5, R5, 0x1, R7 ;  /* 0x0000000105057824 */ /* 0x000fca00078e0207 */
[----:B------:R-:W-:-:S06]  /*d0f0*/  LEA.HI.X R7, R4, UR7, R5, 0x3, P0 ;  /* 0x0000000704077c11 */ /* 0x000fcc00080f1c05 */
[----:B------:R-:W3:Y:S01]  /*d100*/  LDG.E.64 R6, desc[UR36][R6.64] ;  /* 0x0000002406067981 */ /* 0x000ee2000c1e1b00 */
[C---:B------:R-:W-:Y:S02]  /*d110*/  IMAD R5, R75.reuse, 0x4, R48 ;  /* 0x000000044b057824 */ /* 0x040fe400078e0230 */
[----:B------:R-:W-:-:S03]  /*d120*/  VIADD R75, R75, 0x1 ;  /* 0x000000014b4b7836 */ /* 0x000fc60000000000 */
[----:B------:R-:W-:-:S05]  /*d130*/  LEA R5, R5, R52, 0x3 ;  /* 0x0000003405057211 */ /* 0x000fca00078e18ff */
[----:B---3--:R2:W-:Y:S02]  /*d140*/  STS.64 [R5], R6 ;  /* 0x0000000605007388 */ /* 0x0085e40000000a00 */
.L_x_168:
[----:B------:R-:W-:Y:S05]  /*d150*/  BSYNC.RECONVERGENT B2 ;  /* 0x0000000000027941 */ /* 0x000fea0003800200 */
.L_x_167:
[----:B------:R-:W-:Y:S01]  /*d160*/  VIADD R77, R77, 0x1 ;  /* 0x000000014d4d7836 */ /* 0x000fe20000000000 */
[----:B------:R-:W-:Y:S01]  /*d170*/  IADD3 R74, PT, PT, R74, 0x1, RZ ;  /* 0x000000014a4a7810 */ /* 0x000fe20007ffe0ff */
[----:B------:R-:W-:Y:S02]  /*d180*/  VIADD R76, R76, 0x1 ;  /* 0x000000014c4c7836 */ /* 0x000fe40000000000 */
[----:B--2---:R-:W-:Y:S01]  /*d190*/  VIADD R8, R8, 0x2 ;  /* 0x0000000208087836 */ /* 0x004fe20000000000 */
[----:B------:R-:W-:-:S13]  /*d1a0*/  ISETP.NE.AND P0, PT, R77, R86, PT ;  /* 0x000000564d00720c */ /* 0x000fda0003f05270 */
[----:B------:R-:W-:Y:S05]  /*d1b0*/  @P0 BRA `(.L_x_176) ;  /* 0xffffffec00440947 */ /* 0x000fea000383ffff */
.L_x_166:
[----:B------:R-:W-:Y:S05]  /*d1c0*/  BSYNC.RECONVERGENT B1 ;  /* 0x0000000000017941 */ /* 0x000fea0003800200 */
.L_x_165:
[----:B------:R-:W-:Y:S01]  /*d1d0*/  IADD3 R84, PT, PT, R84, 0x1, RZ ;  /* 0x0000000154547810 */ /* 0x000fe20007ffe0ff */
[----:B------:R-:W-:Y:S01]  /*d1e0*/  VIADD R85, R85, 0x1 ;  /* 0x0000000155557836 */ /* 0x000fe20000000000 */
[----:B------:R-:W-:Y:S01]  /*d1f0*/  IADD3 R86, PT, PT, R86, -0x1, RZ ;  /* 0xffffffff56567810 */ /* 0x000fe20007ffe0ff */
[----:B------:R-:W-:Y:S01]  /*d200*/  VIADD R87, R87, 0x1 ;  /* 0x0000000157577836 */ /* 0x000fe20000000000 */
[----:B------:R-:W-:Y:S01]  /*d210*/  ISETP.NE.AND P0, PT, R84, R0, PT ;  /* 0x000000005400720c */ /* 0x000fe20003f05270 */
[----:B------:R-:W-:-:S12]  /*d220*/  VIADD R8, R8, 0x1 ;  /* 0x0000000108087836 */ /* 0x000fd80000000000 */
[----:B------:R-:W-:Y:S05]  /*d230*/  @P0 BRA `(.L_x_177) ;  /* 0xffffffe800f00947 */ /* 0x000fea000383ffff */
.L_x_164:
[----:B------:R-:W-:Y:S05]  /*d240*/  BSYNC.RECONVERGENT B0 ;  /* 0x0000000000007941 */ /* 0x000fea0003800200 */
.L_x_163:
[----:B------:R-:W-:-:S03]  /*d250*/  UMOV UR4, 0xffffffff ;  /* 0xffffffff00047882 */ /* 0x000fc60000000000 */
[----:B------:R-:W-:Y:S05]  /*d260*/  BRA.DIV UR4, `(.L_x_178) ;  /* 0x0000007604c47947 */ /* 0x000fea000b800000 */
[----:B------:R-:W-:Y:S01]  /*d270*/  NOP ;  /* 0x0000000000007918 */ /* 0x000fe20000000000 */
[----:B------:R-:W-:Y:S01]  /*d280*/  NOP ;  /* 0x0000000000007918 */ /* 0x000fe20000000000 */
.L_x_282:
        /* <DEDUP_REMOVED lines=12> */
.L_x_193:
[----:B-1----:R-:W1:Y:S01]  /*d350*/  LDCU UR4, c[0x0][0x390] ;  /* 0x00007200ff0477ac */ /* 0x002e620008000800 */
[----:B------:R-:W-:Y:S01]  /*d360*/  IADD3 R3, PT, PT, -R84, UR46, RZ ;  /* 0x0000002e54037c10 */ /* 0x000fe2000fffe1ff */
[----:B------:R-:W-:Y:S01]  /*d370*/  BSSY.RECONVERGENT B1, `(.L_x_181) ;  /* 0x0000144000017945 */ /* 0x000fe20003800200 */
[----:B-1----:R-:W-:-:S05]  /*d380*/  MOV R0, UR4 ;  /* 0x0000000400007c02 */ /* 0x002fca0008000f00 */
[----:B0-23--:R-:W-:-:S04]  /*d390*/  IMAD.IADD R4, R0, 0x1, -R84 ;  /* 0x0000000100047824 */ /* 0x00dfc800078e0a54 */
        /* <DEDUP_REMOVED lines=8> */
.L_x_192:
[----:B0-----:R-:W0:Y:S01]  /*d420*/  LDCU UR4, c[0x0][0x390] ;  /* 0x00007200ff0477ac */ /* 0x001e220008000800 */
[----:B--23--:R-:W-:Y:S01]  /*d430*/  IADD3 R5, PT, PT, R77, R84, RZ ;  /* 0x000000544d057210 */ /* 0x00cfe20007ffe0ff */
[----:B------:R-:W-:Y:S01]  /*d440*/  BSSY.RECONVERGENT B2, `(.L_x_183) ;  /* 0x0000130000027945 */ /* 0x000fe20003800200 */
[----:B0-----:R-:W-:-:S04]  /*d450*/  IMAD.U32 R0, RZ, RZ, UR4 ;  /* 0x00000004ff007e24 */ /* 0x001fc8000f8e00ff */
[----:B------:R-:W-:-:S05]  /*d460*/  IMAD.IADD R89, R0, 0x1, -R5 ;  /* 0x0000000100597824 */ /* 0x000fca00078e0a05 */
[----:B------:R-:W-:-:S13]  /*d470*/  ISETP.GE.AND P0, PT, R89, 0x2, PT ;  /* 0x000000025900780c */ /* 0x000fda0003f06270 */
[----:B-1----:R-:W-:Y:S05]  /*d480*/  @!P0 BRA `(.L_x_184) ;  /* 0x0000001000ac8947 */ /* 0x002fea0003800000 */
[C---:B------:R-:W-:Y:S01]  /*d490*/  IADD3 R4, PT, PT, -R5.reuse, UR48, RZ ;  /* 0x0000003005047c10 */ /* 0x040fe2000fffe1ff */
[----:B------:R-:W-:Y:S01]  /*d4a0*/  BSSY.RECONVERGENT B3, `(.L_x_185) ;  /* 0x000008e000037945 */ /* 0x000fe20003800200 */
[----:B------:R-:W-:Y:S02]  /*d4b0*/  MOV R88, 0xfffffffe ;  /* 0xfffffffe00587802 */ /* 0x000fe40000000f00 */
[----:B------:R-:W-:Y:S02]  /*d4c0*/  ISETP.GE.U32.AND P1, PT, R4, 0x7, PT ;  /* 0x000000070400780c */ /* 0x000fe40003f26070 */
[----:B------:R-:W-:Y:S01]  /*d4d0*/  IADD3 R6, PT, PT, -R84, UR47, -R77 ;  /* 0x0000002f54067c10 */ /* 0x000fe2000fffe94d */
[----:B------:R-:W-:-:S03]  /*d4e0*/  IMAD R88, R5, R88, UR49 ;  /* 0x0000003105587e24 */ /* 0x000fc6000f8e0258 */
[----:B------:R-:W-:Y:S01]  /*d4f0*/  LOP3.LUT P0, RZ, R6, 0x7, RZ, 0xc0, !PT ;  /* 0x0000000706ff7812 */ /* 0x000fe2000780c0ff */
[----:B------:R-:W-:-:S06]  /*d500*/  VIADD R88, R88, 0xfffffffe ;  /* 0xfffffffe58587836 */ /* 0x000fcc0000000000 */
[----:B------:R-:W-:Y:S06]  /*d510*/  @!P1 BRA `(.L_x_186) ;  /* 0x0000000800189947 */ /* 0x000fec0003800000 */
[----:B------:R-:W-:-:S07]  /*d520*/  IMAD.MOV.U32 R90, RZ, RZ, RZ ;  /* 0x000000ffff5a7224 */ /* 0x000fce00078e00ff */
.L_x_187:
[----:B--2---:R-:W-:Y:S02]  /*d530*/  IADD3 R4, PT, PT, R8, 0x1, RZ ;  /* 0x0000000108047810 */ /* 0x004fe40007ffe0ff */
[----:B------:R-:W-:Y:S01]  /*d540*/  LEA R92, R48, UR44, 0x2 ;  /* 0x0000002c305c7c11 */ /* 0x000fe2000f8e10ff */
[----:B------:R-:W-:Y:S01]  /*d550*/  VIADD R24, R8, 0x2 ;  /* 0x0000000208187836 */ /* 0x000fe20000000000 */
[----:B------:R-:W-:Y:S01]  /*d560*/  LEA R91, R48, UR44, 0x2 ;  /* 0x0000002c305b7c11 */ /* 0x000fe2000f8e10ff */
[--C-:B------:R-:W-:Y:S01]  /*d570*/  IMAD.IADD R6, R3, 0x1, R4.reuse ;  /* 0x0000000103067824 */ /* 0x100fe200078e0204 */
[C---:B------:R-:W-:Y:S01]  /*d580*/  IADD3 R12, PT, PT, R8.reuse, 0x3, RZ ;  /* 0x00000003080c7810 */ /* 0x040fe20007ffe0ff */
[C---:B------:R-:W-:Y:S02]  /*d590*/  IMAD.IADD R7, R89.reuse, 0x1, R4 ;  /* 0x0000000159077824 */ /* 0x040fe400078e0204 */
[----:B------:R-:W-:Y:S01]  /*d5a0*/  VIADD R20, R8, 0x4 ;  /* 0x0000000408147836 */ /* 0x000fe20000000000 */
[----:B------:R-:W-:Y:S01]  /*d5b0*/  IADD3 R5, PT, PT, R88, R6, RZ ;  /* 0x0000000658057210 */ /* 0x000fe20007ffe0ff */
[----:B------:R-:W-:Y:S01]  /*d5c0*/  IMAD.IADD R6, R89, 0x1, R6 ;  /* 0x0000000159067824 */ /* 0x000fe200078e0206 */
[----:B------:R-:W-:Y:S01]  /*d5d0*/  IADD3 R28, PT, PT, R8, 0x6, RZ ;  /* 0x00000006081c7810 */ /* 0x000fe20007ffe0ff */
[----:B------:R-:W0:Y:S03]  /*d5e0*/  LDCU.64 UR4, c[0x0][0x388] ;  /* 0x00007100ff0477ac */ /* 0x000e260008000a00 */
[----:B------:R1:W-:Y:S01]  /*d5f0*/  STL.128 [R1+0x90], R4 ;  /* 0x0000900401007387 */ /* 0x0003e20000100c00 */
[----:B------:R-:W2:Y:S03]  /*d600*/  LDCU.64 UR6, c[0x0][0x3a8] ;  /* 0x00007500ff0677ac */ /* 0x000ea60008000a00 */
[----:B------:R-:W3:Y:S01]  /*d610*/  LDL R92, [R92] ;  /* 0x000000005c5c7983 */ /* 0x000ee20000100800 */
[----:B------:R-:W-:Y:S01]  /*d620*/  IADD3 R27, PT, PT, R7, 0x1, RZ ;  /* 0x00000001071b7810 */ /* 0x000fe20007ffe0ff */
[----:B------:R-:W-:-:S02]  /*d630*/  VIADD R25, R5, 0x1 ;  /* 0x0000000105197836 */ /* 0x000fc40000000000 */
[----:B------:R-:W-:-:S05]  /*d640*/  VIADD R26, R6, 0x1 ;  /* 0x00000001061a7836 */ /* 0x000fca0000000000 */
[----:B------:R4:W-:Y:S04]  /*d650*/  STL.128 [R1+0x90], R24 ;  /* 0x0000901801007387 */ /* 0x0009e80000100c00 */
[----:B------:R-:W5:Y:S01]  /*d660*/  LDL R93, [R91] ;  /* 0x000000005b5d7983 */ /* 0x000f620000100800 */
[----:B------:R-:W-:Y:S01]  /*d670*/  VIADD R15, R7, 0x2 ;  /* 0x00000002070f7836 */ /* 0x000fe20000000000 */
[C---:B------:R-:W-:Y:S01]  /*d680*/  IADD3 R13, PT, PT, R5.reuse, 0x2, RZ ;  /* 0x00000002050d7810 */ /* 0x040fe20007ffe0ff */
[C---:B------:R-:W-:Y:S01]  /*d690*/  VIADD R14, R6.reuse, 0x2 ;  /* 0x00000002060e7836 */ /* 0x040fe20000000000 */
[----:B------:R-:W-:Y:S01]  /*d6a0*/  IADD3 R21, PT, PT, R5, 0x3, RZ ;  /* 0x0000000305157810 */ /* 0x000fe20007ffe0ff */
[C---:B------:R-:W-:Y:S02]  /*d6b0*/  VIADD R23, R7.reuse, 0x3 ;  /* 0x0000000307177836 */ /* 0x040fe40000000000 */
[----:B------:R-:W-:Y:S01]  /*d6c0*/  VIADD R22, R6, 0x3 ;  /* 0x0000000306167836 */ /* 0x000fe20000000000 */
[----:B------:R-:W-:Y:S04]  /*d6d0*/  STL.128 [R1+0x90], R12 ;  /* 0x0000900c01007387 */ /* 0x000fe80000100c00 */
[----:B-1----:R-:W5:Y:S04]  /*d6e0*/  LDL R4, [R91] ;  /* 0x000000005b047983 */ /* 0x002f680000100800 */
[----:B------:R1:W-:Y:S01]  /*d6f0*/  STL.128 [R1+0x90], R20 ;  /* 0x0000901401007387 */ /* 0x0003e20000100c00 */
[----:B----4-:R-:W-:Y:S01]  /*d700*/  VIADD R24, R8, 0x5 ;  /* 0x0000000508187836 */ /* 0x010fe20000000000 */
[----:B------:R-:W-:Y:S01]  /*d710*/  IADD3 R27, PT, PT, R7, 0x4, RZ ;  /* 0x00000004071b7810 */ /* 0x000fe20007ffe0ff */
[----:B------:R-:W-:-:S02]  /*d720*/  VIADD R25, R5, 0x4 ;  /* 0x0000000405197836 */ /* 0x000fc40000000000 */
[C---:B------:R-:W-:Y:S01]  /*d730*/  VIADD R26, R6.reuse, 0x4 ;  /* 0x00000004061a7836 */ /* 0x040fe20000000000 */
[----:B-1----:R-:W4:Y:S01]  /*d740*/  LDL R20, [R91] ;  /* 0x000000005b147983 */ /* 0x002f220000100800 */
[----:B------:R-:W-:Y:S01]  /*d750*/  VIADD R31, R7, 0x5 ;  /* 0x00000005071f7836 */ /* 0x000fe20000000000 */
[----:B------:R-:W-:Y:S01]  /*d760*/  IADD3 R30, PT, PT, R6, 0x5, RZ ;  /* 0x00000005061e7810 */ /* 0x000fe20007ffe0ff */
[C---:B------:R-:W-:Y:S01]  /*d770*/  VIADD R29, R5.reuse, 0x5 ;  /* 0x00000005051d7836 */ /* 0x040fe20000000000 */
[----:B------:R1:W-:Y:S04]  /*d780*/  STL.128 [R1+0x90], R24 ;  /* 0x0000901801007387 */ /* 0x0003e80000100c00 */
[----:B------:R-:W4:Y:S04]  /*d790*/  LDL R21, [R91] ;  /* 0x000000005b157983 */ /* 0x000f280000100800 */
[----:B------:R-:W-:Y:S04]  /*d7a0*/  STL.128 [R1+0x90], R28 ;  /* 0x0000901c01007387 */ /* 0x000fe80000100c00 */
[----:B-1----:R-:W4:Y:S01]  /*d7b0*/  LDL R24, [R91] ;  /* 0x000000005b187983 */ /* 0x002f220000100800 */
[----:B------:R-:W-:Y:S01]  /*d7c0*/  VIADD R12, R8, 0x7 ;  /* 0x00000007080c7836 */ /* 0x000fe20000000000 */
[----:B------:R-:W-:Y:S01]  /*d7d0*/  IADD3 R13, PT, PT, R5, 0x6, RZ ;  /* 0x00000006050d7810 */ /* 0x000fe20007ffe0ff */
[C---:B------:R-:W-:Y:S01]  /*d7e0*/  VIADD R15, R7.reuse, 0x6 ;  /* 0x00000006070f7836 */ /* 0x040fe20000000000 */
[----:B------:R-:W-:Y:S01]  /*d7f0*/  IADD3 R11, PT, PT, R7, 0x7, RZ ;  /* 0x00000007070b7810 */ /* 0x000fe20007ffe0ff */
[----:B------:R-:W-:-:S02]  /*d800*/  VIADD R14, R6, 0x6 ;  /* 0x00000006060e7836 */ /* 0x000fc40000000000 */
[----:B------:R-:W-:Y:S02]  /*d810*/  VIADD R9, R5, 0x7 ;  /* 0x0000000705097836 */ /* 0x000fe40000000000 */
[----:B------:R-:W-:Y:S01]  /*d820*/  VIADD R8, R8, 0x8 ;  /* 0x0000000808087836 */ /* 0x000fe20000000000 */
[----:B------:R0:W-:Y:S01]  /*d830*/  STL.128 [R1+0x90], R12 ;  /* 0x0000900c01007387 */ /* 0x0001e20000100c00 */
[----:B------:R-:W-:-:S03]  /*d840*/  VIADD R10, R6, 0x7 ;  /* 0x00000007060a7836 */ /* 0x000fc60000000000 */
[----:B------:R-:W4:Y:S04]  /*d850*/  LDL R5, [R91] ;  /* 0x000000005b057983 */ /* 0x000f280000100800 */
[----:B------:R2:W-:Y:S04]  /*d860*/  STL.128 [R1+0x90], R8 ;  /* 0x0000900801007387 */ /* 0x0005e80000100c00 */
[----:B------:R1:W4:Y:S01]  /*d870*/  LDL R27, [R91] ;  /* 0x000000005b1b7983 */ /* 0x0003220000100800 */
[----:B------:R-:W-:Y:S01]  /*d880*/  LEA R6, R75, R48, 0x2 ;  /* 0x000000304b067211 */ /* 0x000fe200078e10ff */
[----:B------:R-:W-:-:S02]  /*d890*/  VIADD R90, R90, 0x8 ;  /* 0x000000085a5a7836 */ /* 0x000fc40000000000 */
[----:B------:R-:W-:Y:S02]  /*d8a0*/  VIADD R75, R75, 0x8 ;  /* 0x000000084b4b7836 */ /* 0x000fe40000000000 */
[----:B------:R-:W-:-:S05]  /*d8b0*/  IMAD R25, R6, 0x8, R53 ;  /* 0x0000000806197824 */ /* 0x000fca00078e0235 */
[----:B------:R-:W1:Y:S04]  /*d8c0*/  LDS.64 R22, [R25] ;  /* 0x0000000019167984 */ /* 0x000e680000000a00 */
[----:B------:R-:W1:Y:S04]  /*d8d0*/  LDS.64 R12, [R25+0x20] ;  /* 0x00002000190c7984 */ /* 0x000e680000000a00 */
[----:B------:R-:W4:Y:S01]  /*d8e0*/  LDS.64 R28, [R25+0x40] ;  /* 0x00004000191c7984 */ /* 0x000f220000000a00 */
[----:B---3--:R-:W-:-:S05]  /*d8f0*/  SHF.R.S32.HI R6, RZ, 0x1f, R92 ;  /* 0x0000001fff067819 */ /* 0x008fca000001145c */
[----:B0-----:R-:W-:Y:S02]  /*d900*/  IMAD R15, R6, UR4, RZ ;  /* 0x00000004060f7c24 */ /* 0x001fe4000f8e02ff */
[----:B------:R-:W-:-:S04]  /*d910*/  IMAD.WIDE.U32 R6, R92, UR4, R50 ;  /* 0x000000045c067c25 */ /* 0x000fc8000f8e0032 */
[----:B------:R-:W-:Y:S01]  /*d920*/  IMAD R15, R92, UR5, R15 ;  /* 0x000000055c0f7c24 */ /* 0x000fe2000f8e020f */
[----:B--2---:R-:W-:Y:S02]  /*d930*/  LEA R10, P1, R6, UR6, 0x3 ;  /* 0x00000006060a7c11 */ /* 0x004fe4000f8218ff */
[----:B-----5:R-:W-:Y:S01]  /*d940*/  SHF.R.S32.HI R9, RZ, 0x1f, R93 ;  /* 0x0000001fff097819 */ /* 0x020fe2000001145d */
[----:B------:R-:W-:-:S04]  /*d950*/  IMAD.IADD R7, R7, 0x1, R15 ;  /* 0x0000000107077824 */ /* 0x000fc800078e020f */
[----:B------:R-:W-:Y:S01]  /*d960*/  IMAD R14, R9, UR4, RZ ;  /* 0x00000004090e7c24 */ /* 0x000fe2000f8e02ff */
[----:B------:R-:W-:Y:S01]  /*d970*/  LEA.HI.X R11, R6, UR7, R7, 0x3, P1 ;  /* 0x00000007060b7c11 */ /* 0x000fe200088f1c07 */
[----:B------:R-:W-:-:S04]  /*d980*/  IMAD.WIDE.U32 R6, R93, UR4, R50 ;  /* 0x000000045d067c25 */ /* 0x000fc8000f8e0032 */
[----:B------:R-:W-:Y:S01]  /*d990*/  IMAD R9, R93, UR5, R14 ;  /* 0x000000055d097c24 */ /* 0x000fe2000f8e020e */
[----:B------:R-:W-:Y:S01]  /*d9a0*/  LEA R14, P1, R6, UR6, 0x3 ;  /* 0x00000006060e7c11 */ /* 0x000fe2000f8218ff */
[----:B------:R-:W-:Y:S01]  /*d9b0*/  IMAD.WIDE.U32 R30, R4, UR4, R50 ;  /* 0x00000004041e7c25 */ /* 0x000fe2000f8e0032 */
[----:B-1----:R0:W-:Y:S02]  /*d9c0*/  STG.E.64 desc[UR36][R10.64], R22 ;  /* 0x000000160a007986 */ /* 0x0021e4000c101b24 */
[----:B------:R-:W-:Y:S02]  /*d9d0*/  IADD3 R7, PT, PT, R7, R9, RZ ;  /* 0x0000000907077210 */ /* 0x000fe40007ffe0ff */
[----:B------:R-:W-:Y:S01]  /*d9e0*/  SHF.R.S32.HI R9, RZ, 0x1f, R4 ;  /* 0x0000001fff097819 */ /* 0x000fe20000011404 */
[----:B------:R-:W-:Y:S01]  /*d9f0*/  LDS.64 R92, [R25+0x80] ;  /* 0x00008000195c7984 */ /* 0x000fe20000000a00 */
[----:B------:R-:W-:-:S03]  /*da00*/  LEA.HI.X R15, R6, UR7, R7, 0x3, P1 ;  /* 0x00000007060f7c11 */ /* 0x000fc600088f1c07 */
[----:B------:R-:W1:Y:S01]  /*da10*/  LDS.64 R6, [R25+0x60] ;  /* 0x0000600019067984 */ /* 0x000e620000000a00 */
[----:B------:R-:W-:-:S03]  /*da20*/  IMAD R9, R9, UR4, RZ ;  /* 0x0000000409097c24 */ /* 0x000fc6000f8e02ff */
[----:B------:R2:W-:Y:S01]  /*da30*/  STG.E.64 desc[UR36][R14.64], R12 ;  /* 0x0000000c0e007986 */ /* 0x0005e2000c101b24 */
[----:B------:R-:W-:Y:S01]  /*da40*/  IMAD R9, R4, UR5, R9 ;  /* 0x0000000504097c24 */ /* 0x000fe2000f8e0209 */
[----:B0-----:R-:W-:Y:S02]  /*da50*/  LEA R10, P1, R30, UR6, 0x3 ;  /* 0x000000061e0a7c11 */ /* 0x001fe4000f8218ff */
[----:B----4-:R-:W-:Y:S01]  /*da60*/  SHF.R.S32.HI R26, RZ, 0x1f, R20 ;  /* 0x0000001fff1a7819 */ /* 0x010fe20000011414 */
[----:B------:R-:W-:Y:S02]  /*da70*/  IMAD.IADD R9, R31, 0x1, R9 ;  /* 0x000000011f097824 */ /* 0x000fe400078e0209 */
[----:B------:R-:W-:-:S04]  /*da80*/  IMAD.WIDE.U32 R22, R20, UR4, R50 ;  /* 0x0000000414167c25 */ /* 0x000fc8000f8e0032 */
[----:B------:R-:W-:Y:S01]  /*da90*/  IMAD R11, R26, UR4, RZ ;  /* 0x000000041a0b7c24 */ /* 0x000fe2000f8e02ff */
[----:B------:R-:W-:-:S03]  /*daa0*/  SHF.R.S32.HI R4, RZ, 0x1f, R21 ;  /* 0x0000001fff047819 */ /* 0x000fc60000011415 */
[----:B------:R-:W-:Y:S01]  /*dab0*/  IMAD R91, R20, UR5, R11 ;  /* 0x00000005145b7c24 */ /* 0x000fe2000f8e020b */
[----:B------:R-:W-:Y:S01]  /*dac0*/  LEA.HI.X R11, R30, UR7, R9, 0x3, P1 ;  /* 0x000000071e0b7c11 */ /* 0x000fe200088f1c09 */
[----:B--2---:R-:W-:Y:S01]  /*dad0*/  IMAD R14, R4, UR4, RZ ;  /* 0x00000004040e7c24 */ /* 0x004fe2000f8e02ff */
[C---:B------:R-:W-:Y:S01]  /*dae0*/  LEA R12, P1, R22.reuse, UR6, 0x3 ;  /* 0x00000006160c7c11 */ /* 0x040fe2000f8218ff */
[----:B------:R-:W-:Y:S01]  /*daf0*/  IMAD.IADD R9, R23, 0x1, R91 ;  /* 0x0000000117097824 */ /* 0x000fe200078e025b */
[----:B------:R-:W0:Y:S04]  /*db00*/  LDS.64 R30, [R25+0xa0] ;  /* 0x0000a000191e7984 */ /* 0x000e280000000a00 */
[----:B------:R-:W-:Y:S01]  /*db10*/  LEA.HI.X R13, R22, UR7, R9, 0x3, P1 ;  /* 0x00000007160d7c11 */ /* 0x000fe200088f1c09 */
[C---:B------:R-:W-:Y:S01]  /*db20*/  IMAD R9, R21.reuse, UR5, R14 ;  /* 0x0000000515097c24 */ /* 0x040fe2000f8e020e */
[----:B------:R-:W-:Y:S01]  /*db30*/  SHF.R.S32.HI R4, RZ, 0x1f, R24 ;  /* 0x0000001fff047819 */ /* 0x000fe20000011418 */
[----:B------:R2:W-:Y:S01]  /*db40*/  STG.E.64 desc[UR36][R10.64], R28 ;  /* 0x0000001c0a007986 */ /* 0x0005e2000c101b24 */
[----:B------:R-:W-:-:S03]  /*db50*/  IMAD.WIDE.U32 R20, R21, UR4, R50 ;  /* 0x0000000415147c25 */ /* 0x000fc6000f8e0032 */
[----:B------:R-:W3:Y:S01]  /*db60*/  LDS.64 R22, [R25+0xc0] ;  /* 0x0000c00019167984 */ /* 0x000ee20000000a00 */
[----:B------:R-:W-:Y:S01]  /*db70*/  IMAD R15, R4, UR4, RZ ;  /* 0x00000004040f7c24 */ /* 0x000fe2000f8e02ff */
[----:B------:R-:W-:Y:S02]  /*db80*/  LEA R14, P1, R20, UR6, 0x3 ;  /* 0x00000006140e7c11 */ /* 0x000fe4000f8218ff */
[----:B------:R-:W-:Y:S01]  /*db90*/  IADD3 R9, PT, PT, R21, R9, RZ ;  /* 0x0000000915097210 */ /* 0x000fe20007ffe0ff */
[----:B-1----:R1:W-:Y:S01]  /*dba0*/  STG.E.64 desc[UR36][R12.64], R6 ;  /* 0x000000060c007986 */ /* 0x0023e2000c101b24 */
[----:B------:R-:W-:-:S03]  /*dbb0*/  SHF.R.S32.HI R4, RZ, 0x1f, R5 ;  /* 0x0000001fff047819 */ /* 0x000fc60000011405 */
[----:B------:R-:W4:Y:S01]  /*dbc0*/  LDS.64 R6, [R25+0xe0] ;  /* 0x0000e00019067984 */ /* 0x000f220000000a00 */
[----:B--2---:R-:W-:Y:S01]  /*dbd0*/  IMAD R29, R24, UR5, R15 ;  /* 0x00000005181d7c24 */ /* 0x004fe2000f8e020f */
[----:B------:R-:W-:Y:S01]  /*dbe0*/  LEA.HI.X R15, R20, UR7, R9, 0x3, P1 ;  /* 0x00000007140f7c11 */ /* 0x000fe200088f1c09 */
[----:B------:R-:W-:-:S04]  /*dbf0*/  IMAD.WIDE.U32 R10, R24, UR4, R50 ;  /* 0x00000004180a7c25 */ /* 0x000fc8000f8e0032 */
[----:B------:R-:W-:Y:S01]  /*dc00*/  IMAD.IADD R9, R11, 0x1, R29 ;  /* 0x000000010b097824 */ /* 0x000fe200078e021d */
[----:B------:R2:W-:Y:S01]  /*dc10*/  STG.E.64 desc[UR36][R14.64], R92 ;  /* 0x0000005c0e007986 */ /* 0x0005e2000c101b24 */
[----:B-1----:R-:W-:-:S04]  /*dc20*/  LEA R12, P1, R10, UR6, 0x3 ;  /* 0x000000060a0c7c11 */ /* 0x002fc8000f8218ff */
[----:B------:R-:W-:Y:S01]  /*dc30*/  LEA.HI.X R13, R10, UR7, R9, 0x3, P1 ;  /* 0x000000070a0d7c11 */ /* 0x000fe200088f1c09 */
[----:B------:R-:W-:Y:S01]  /*dc40*/  IMAD R10, R4, UR4, RZ ;  /* 0x00000004040a7c24 */ /* 0x000fe2000f8e02ff */
[----:B------:R-:W-:-:S03]  /*dc50*/  SHF.R.S32.HI R4, RZ, 0x1f, R27 ;  /* 0x0000001fff047819 */ /* 0x000fc6000001141b */
[C---:B------:R-:W-:Y:S01]  /*dc60*/  IMAD R9, R5.reuse, UR5, R10 ;  /* 0x0000000505097c24 */ /* 0x040fe2000f8e020a */
[----:B0-----:R2:W-:Y:S01]  /*dc70*/  STG.E.64 desc[UR36][R12.64], R30 ;  /* 0x0000001e0c007986 */ /* 0x0015e2000c101b24 */
[----:B------:R-:W-:Y:S02]  /*dc80*/  IMAD R20, R4, UR4, RZ ;  /* 0x0000000404147c24 */ /* 0x000fe4000f8e02ff */
[----:B------:R-:W-:-:S04]  /*dc90*/  IMAD.WIDE.U32 R4, R5, UR4, R50 ;  /* 0x0000000405047c25 */ /* 0x000fc8000f8e0032 */
[----:B------:R-:W-:-:S04]  /*dca0*/  IMAD.WIDE.U32 R10, R27, UR4, R50 ;  /* 0x000000041b0a7c25 */ /* 0x000fc8000f8e0032 */
[----:B------:R-:W-:Y:S01]  /*dcb0*/  IMAD R27, R27, UR5, R20 ;  /* 0x000000051b1b7c24 */ /* 0x000fe2000f8e0214 */
[----:B------:R-:W-:Y:S01]  /*dcc0*/  LEA R20, P1, R4, UR6, 0x3 ;  /* 0x0000000604147c11 */ /* 0x000fe2000f8218ff */
[----:B------:R-:W-:Y:S01]  /*dcd0*/  IMAD.IADD R5, R5, 0x1, R9 ;  /* 0x0000000105057824 */ /* 0x000fe200078e0209 */
[----:B------:R-:W-:-:S04]  /*dce0*/  IADD3 R9, PT, PT, -R84, UR47, -R77 ;  /* 0x0000002f54097c10 */ /* 0x000fc8000fffe94d */
[----:B------:R-:W-:Y:S02]  /*dcf0*/  LEA.HI.X R21, R4, UR7, R5, 0x3, P1 ;  /* 0x0000000704157c11 */ /* 0x000fe400088f1c05 */
[C---:B------:R-:W-:Y:S02]  /*dd00*/  LEA R4, P1, R10.reuse, UR6, 0x3 ;  /* 0x000000060a047c11 */ /* 0x040fe4000f8218ff */
[----:B------:R-:W-:Y:S01]  /*dd10*/  IADD3 R5, PT, PT, R11, R27, RZ ;  /* 0x0000001b0b057210 */ /* 0x000fe20007ffe0ff */
[----:B---3--:R2:W-:Y:S01]  /*dd20*/  STG.E.64 desc[UR36][R20.64], R22 ;  /* 0x0000001614007986 */ /* 0x0085e2000c101b24 */
[----:B------:R-:W-:Y:S02]  /*dd30*/  LOP3.LUT R9, R9, 0xfffffff8, RZ, 0xc0, !PT ;  /* 0xfffffff809097812 */ /* 0x000fe400078ec0ff */
[----:B------:R-:W-:Y:S02]  /*dd40*/  LEA.HI.X R5, R10, UR7, R5, 0x3, P1 ;  /* 0x000000070a057c11 */ /* 0x000fe400088f1c05 */
[----:B------:R-:W-:-:S03]  /*dd50*/  ISETP.NE.AND P1, PT, R90, R9, PT ;  /* 0x000000095a00720c */ /* 0x000fc60003f25270 */
[----:B----4-:R2:W-:Y:S10]  /*dd60*/  STG.E.64 desc[UR36][R4.64], R6 ;  /* 0x0000000604007986 */ /* 0x0105f4000c101b24 */
[----:B------:R-:W-:Y:S05]  /*dd70*/  @P1 BRA `(.L_x_187) ;  /* 0xfffffff400ec1947 */ /* 0x000fea000383ffff */
.L_x_186:
[----:B------:R-:W-:Y:S05]  /*dd80*/  BSYNC.RECONVERGENT B3 ;  /* 0x0000000000037941 */ /* 0x000fea0003800200 */
.L_x_185:
[----:B------:R-:W-:Y:S05]  /*dd90*/  @!P0 BRA `(.L_x_184) ;  /* 0x0000000800688947 */ /* 0x000fea0003800000 */
[----:B------:R-:W0:Y:S01]  /*dda0*/  LDC.U16 R24, c[0x0][0x390] ;  /* 0x0000e400ff187b82 */ /* 0x000e220000000400 */
[----:B--2---:R-:W-:Y:S01]  /*ddb0*/  IADD3 R4, PT, PT, R74, R85, RZ ;  /* 0x000000554a047210 */ /* 0x004fe20007ffe0ff */
[----:B------:R-:W-:Y:S03]  /*ddc0*/  BSSY.RECONVERGENT B3, `(.L_x_188) ;  /* 0x000004f000037945 */ /* 0x000fe60003800200 */
[-C--:B------:R-:W-:Y:S02]  /*ddd0*/  LOP3.LUT R5, RZ, R4.reuse, RZ, 0x33, !PT ;  /* 0x00000004ff057212 */ /* 0x080fe400078e33ff */
[----:B------:R-:W-:-:S03]  /*dde0*/  LOP3.LUT R7, RZ, R4, RZ, 0x33, !PT ;  /* 0x00000004ff077212 */ /* 0x000fc600078e33ff */
[C---:B0-----:R-:W-:Y:S02]  /*ddf0*/  IMAD.IADD R5, R24.reuse, 0x1, R5 ;  /* 0x0000000118057824 */ /* 0x041fe400078e0205 */
[----:B------:R-:W-:-:S03]  /*de00*/  IMAD.IADD R7, R24, 0x1, R7 ;  /* 0x0000000118077824 */ /* 0x000fc600078e0207 */
[----:B------:R-:W-:Y:S02]  /*de10*/  LOP3.LUT R4, R5, 0x7, RZ, 0xc0, !PT ;  /* 0x0000000705047812 */ /* 0x000fe400078ec0ff */
[----:B------:R-:W-:Y:S02]  /*de20*/  LOP3.LUT R7, R7, 0x7, RZ, 0xc0, !PT ;  /* 0x0000000707077812 */ /* 0x000fe400078ec0ff */
[----:B------:R-:W-:Y:S02]  /*de30*/  IADD3 R4, PT, PT, R4, -0x1, RZ ;  /* 0xffffffff04047810 */ /* 0x000fe40007ffe0ff */
[----:B------:R-:W-:Y:S02]  /*de40*/  LOP3.LUT P0, RZ, R7, 0x3, RZ, 0xc0, !PT ;  /* 0x0000000307ff7812 */ /* 0x000fe4000780c0ff */
[----:B------:R-:W-:-:S13]  /*de50*/  ISETP.GE.U32.AND P1, PT, R4, 0x3, PT ;  /* 0x000000030400780c */ /* 0x000fda0003f26070 */
[----:B------:R-:W-:Y:S05]  /*de60*/  @!P1 BRA `(.L_x_189) ;  /* 0x0000000400109947 */ /* 0x000fea0003800000 */
[----:B------:R-:W-:Y:S01]  /*de70*/  VIADD R4, R8, 0x1 ;  /* 0x0000000108047836 */ /* 0x000fe20000000000 */
[----:B------:R-:W-:Y:S02]  /*de80*/  LEA R27, R48, UR44, 0x2 ;  /* 0x0000002c301b7c11 */ /* 0x000fe4000f8e10ff */
[----:B------:R-:W-:Y:S01]  /*de90*/  IADD3 R12, PT, PT, R8, 0x2, RZ ;  /* 0x00000002080c7810 */ /* 0x000fe20007ffe0ff */
[----:B------:R-:W-:Y:S01]  /*dea0*/  IMAD.IADD R6, R3, 0x1, R4 ;  /* 0x0000000103067824 */ /* 0x000fe200078e0204 */
[C---:B------:R-:W-:Y:S02]  /*deb0*/  IADD3 R7, PT, PT, R89.reuse, R4, RZ ;  /* 0x0000000459077210 */ /* 0x040fe40007ffe0ff */
[----:B------:R-:W-:Y:S01]  /*dec0*/  LEA R26, R48, UR44, 0x2 ;  /* 0x0000002c301a7c11 */ /* 0x000fe2000f8e10ff */
[--C-:B------:R-:W-:Y:S01]  /*ded0*/  IMAD.IADD R5, R88, 0x1, R6.reuse ;  /* 0x0000000158057824 */ /* 0x100fe200078e0206 */
[----:B------:R-:W0:Y:S01]  /*dee0*/  LDCU.64 UR4, c[0x0][0x388] ;  /* 0x00007100ff0477ac */ /* 0x000e220008000a00 */
[----:B------:R-:W-:-:S02]  /*def0*/  IMAD.IADD R6, R89, 0x1, R6 ;  /* 0x0000000159067824 */ /* 0x000fc400078e0206 */
[----:B------:R-:W-:Y:S01]  /*df00*/  VIADD R15, R7, 0x1 ;  /* 0x00000001070f7836 */ /* 0x000fe20000000000 */
[----:B------:R-:W1:Y:S01]  /*df10*/  LDCU.64 UR6, c[0x0][0x3a8] ;  /* 0x00007500ff0677ac */ /* 0x000e620008000a00 */
[----:B------:R-:W-:Y:S01]  /*df20*/  VIADD R13, R5, 0x1 ;  /* 0x00000001050d7836 */ /* 0x000fe20000000000 */
[----:B------:R2:W-:Y:S01]  /*df30*/  STL.128 [R1+0x90], R4 ;  /* 0x0000900401007387 */ /* 0x0005e20000100c00 */
[----:B------:R-:W-:-:S03]  /*df40*/  IADD3 R14, PT, PT, R6, 0x1, RZ ;  /* 0x00000001060e7810 */ /* 0x000fc60007ffe0ff */
[----:B------:R-:W2:Y:S04]  /*df50*/  LDL R27, [R27] ;  /* 0x000000001b1b7983 */ /* 0x000ea80000100800 */
[----:B------:R3:W-:Y:S04]  /*df60*/  STL.128 [R1+0x90], R12 ;  /* 0x0000900c01007387 */ /* 0x0007e80000100c00 */
[----:B------:R-:W4:Y:S01]  /*df70*/  LDL R91, [R26] ;  /* 0x000000001a5b7983 */ /* 0x000f220000100800 */
[----:B------:R-:W-:Y:S01]  /*df80*/  VIADD R20, R8, 0x3 ;  /* 0x0000000308147836 */ /* 0x000fe20000000000 */
[----:B------:R-:W-:Y:S01]  /*df90*/  IADD3 R23, PT, PT, R7, 0x2, RZ ;  /* 0x0000000207177810 */ /* 0x000fe20007ffe0ff */
[----:B------:R-:W-:Y:S01]  /*dfa0*/  VIADD R21, R5, 0x2 ;  /* 0x0000000205157836 */ /* 0x000fe20000000000 */
[----:B------:R-:W-:Y:S01]  /*dfb0*/  IADD3 R11, PT, PT, R7, 0x3, RZ ;  /* 0x00000003070b7810 */ /* 0x000fe20007ffe0ff */
[----:B------:R-:W-:-:S02]  /*dfc0*/  VIADD R22, R6, 0x2 ;  /* 0x0000000206167836 */ /* 0x000fc40000000000 */
[----:B------:R-:W-:Y:S02]  /*dfd0*/  VIADD R8, R8, 0x4 ;  /* 0x0000000408087836 */ /* 0x000fe40000000000 */
[----:B------:R-:W-:Y:S01]  /*dfe0*/  VIADD R9, R5, 0x3 ;  /* 0x0000000305097836 */ /* 0x000fe20000000000 */
[----:B------:R-:W-:Y:S01]  /*dff0*/  STL.128 [R1+0x90], R20 ;  /* 0x0000901401007387 */ /* 0x000fe20000100c00 */
[----:B------:R-:W-:-:S03]  /*e000*/  VIADD R10, R6, 0x3 ;  /* 0x00000003060a7836 */ /* 0x000fc60000000000 */
[----:B------:R-:W5:Y:S04]  /*e010*/  LDL R31, [R26] ;  /* 0x000000001a1f7983 */ /* 0x000f680000100800 */
[----:B------:R4:W-:Y:S04]  /*e020*/  STL.128 [R1+0x90], R8 ;  /* 0x0000900801007387 */ /* 0x0009e80000100c00 */
[----:B------:R4:W5:Y:S01]  /*e030*/  LDL R25, [R26] ;  /* 0x000000001a197983 */ /* 0x0009620000100800 */
[C---:B------:R-:W-:Y:S02]  /*e040*/  LEA R30, R75.reuse, R48, 0x2 ;  /* 0x000000304b1e7211 */ /* 0x040fe400078e10ff */
[----:B------:R-:W-:-:S03]  /*e050*/  IADD3 R75, PT, PT, R75, 0x4, RZ ;  /* 0x000000044b4b7810 */ /* 0x000fc60007ffe0ff */
[----:B------:R-:W-:-:S05]  /*e060*/  IMAD R30, R30, 0x8, R53 ;  /* 0x000000081e1e7824 */ /* 0x000fca00078e0235 */
[----:B------:R-:W4:Y:S04]  /*e070*/  LDS.64 R28, [R30] ;  /* 0x000000001e1c7984 */ /* 0x000f280000000a00 */
[----:B------:R-:W-:Y:S04]  /*e080*/  LDS.64 R22, [R30+0x40] ;  /* 0x000040001e167984 */ /* 0x000fe80000000a00 */
[----:B------:R-:W-:Y:S01]  /*e090*/  LDS.64 R20, [R30+0x60] ;  /* 0x000060001e147984 */ /* 0x000fe20000000a00 */
[----:B--2---:R-:W-:Y:S01]  /*e0a0*/  SHF.R.S32.HI R4, RZ, 0x1f, R27 ;  /* 0x0000001fff047819 */ /* 0x004fe2000001141b */
[----:B0-----:R-:W-:-:S04]  /*e0b0*/  IMAD.WIDE.U32 R6, R27, UR4, R50 ;  /* 0x000000041b067c25 */ /* 0x001fc8000f8e0032 */
[----:B---3--:R-:W-:Y:S01]  /*e0c0*/  IMAD R12, R4, UR4, RZ ;  /* 0x00000004040c7c24 */ /* 0x008fe2000f8e02ff */
[----:B-1----:R-:W-:Y:S02]  /*e0d0*/  LEA R14, P1, R6, UR6, 0x3 ;  /* 0x00000006060e7c11 */ /* 0x002fe4000f8218ff */
[----:B----4-:R-:W-:Y:S01]  /*e0e0*/  SHF.R.S32.HI R4, RZ, 0x1f, R91 ;  /* 0x0000001fff047819 */ /* 0x010fe2000001145b */
[----:B------:R-:W-:Y:S02]  /*e0f0*/  IMAD R9, R27, UR5, R12 ;  /* 0x000000051b097c24 */ /* 0x000fe4000f8e020c */
[----:B------:R-:W0:Y:S02]  /*e100*/  LDS.64 R26, [R30+0x20] ;  /* 0x000020001e1a7984 */ /* 0x000e240000000a00 */
[----:B------:R-:W-:Y:S02]  /*e110*/  IMAD R4, R4, UR4, RZ ;  /* 0x0000000404047c24 */ /* 0x000fe4000f8e02ff */
[----:B------:R-:W-:-:S02]  /*e120*/  IMAD.IADD R7, R7, 0x1, R9 ;  /* 0x0000000107077824 */ /* 0x000fc400078e0209 */
[C---:B------:R-:W-:Y:S02]  /*e130*/  IMAD R11, R91.reuse, UR5, R4 ;  /* 0x000000055b0b7c24 */ /* 0x040fe4000f8e0204 */
[----:B------:R-:W-:Y:S01]  /*e140*/  IMAD.WIDE.U32 R4, R91, UR4, R50 ;  /* 0x000000045b047c25 */ /* 0x000fe2000f8e0032 */
[----:B------:R-:W-:-:S04]  /*e150*/  LEA.HI.X R15, R6, UR7, R7, 0x3, P1 ;  /* 0x00000007060f7c11 */ /* 0x000fc800088f1c07 */
[----:B------:R-:W-:Y:S01]  /*e160*/  IADD3 R7, PT, PT, R5, R11, RZ ;  /* 0x0000000b05077210 */ /* 0x000fe20007ffe0ff */
[----:B------:R1:W-:Y:S01]  /*e170*/  STG.E.64 desc[UR36][R14.64], R28 ;  /* 0x0000001c0e007986 */ /* 0x0003e2000c101b24 */
[C---:B------:R-:W-:Y:S02]  /*e180*/  LEA R12, P1, R4.reuse, UR6, 0x3 ;  /* 0x00000006040c7c11 */ /* 0x040fe4000f8218ff */
[----:B-----5:R-:W-:Y:S02]  /*e190*/  SHF.R.S32.HI R5, RZ, 0x1f, R31 ;  /* 0x0000001fff057819 */ /* 0x020fe4000001141f */
[----:B------:R-:W-:Y:S02]  /*e1a0*/  LEA.HI.X R13, R4, UR7, R7, 0x3, P1 ;  /* 0x00000007040d7c11 */ /* 0x000fe400088f1c07 */
[----:B------:R-:W-:Y:S01]  /*e1b0*/  SHF.R.S32.HI R4, RZ, 0x1f, R25 ;  /* 0x0000001fff047819 */ /* 0x000fe20000011419 */
[----:B------:R-:W-:-:S04]  /*e1c0*/  IMAD R6, R5, UR4, RZ ;  /* 0x0000000405067c24 */ /* 0x000fc8000f8e02ff */
[C---:B------:R-:W-:Y:S02]  /*e1d0*/  IMAD R9, R31.reuse, UR5, R6 ;  /* 0x000000051f097c24 */ /* 0x040fe4000f8e0206 */
[----:B------:R-:W-:Y:S02]  /*e1e0*/  IMAD R10, R4, UR4, RZ ;  /* 0x00000004040a7c24 */ /* 0x000fe4000f8e02ff */
[----:B------:R-:W-:-:S04]  /*e1f0*/  IMAD.WIDE.U32 R6, R31, UR4, R50 ;  /* 0x000000041f067c25 */ /* 0x000fc8000f8e0032 */
[----:B------:R-:W-:-:S04]  /*e200*/  IMAD.WIDE.U32 R4, R25, UR4, R50 ;  /* 0x0000000419047c25 */ /* 0x000fc8000f8e0032 */
[----:B------:R-:W-:Y:S01]  /*e210*/  IMAD R25, R25, UR5, R10 ;  /* 0x0000000519197c24 */ /* 0x000fe2000f8e020a */
[----:B------:R-:W-:Y:S01]  /*e220*/  LEA R10, P1, R6, UR6, 0x3 ;  /* 0x00000006060a7c11 */ /* 0x000fe2000f8218ff */
[----:B------:R-:W-:Y:S01]  /*e230*/  IMAD.IADD R7, R7, 0x1, R9 ;  /* 0x0000000107077824 */ /* 0x000fe200078e0209 */
[----:B0-----:R1:W-:Y:S01]  /*e240*/  STG.E.64 desc[UR36][R12.64], R26 ;  /* 0x0000001a0c007986 */ /* 0x0013e2000c101b24 */
[----:B------:R-:W-:-:S03]  /*e250*/  IMAD.IADD R5, R5, 0x1, R25 ;  /* 0x0000000105057824 */ /* 0x000fc600078e0219 */
[----:B------:R-:W-:Y:S02]  /*e260*/  LEA.HI.X R11, R6, UR7, R7, 0x3, P1 ;  /* 0x00000007060b7c11 */ /* 0x000fe400088f1c07 */
[----:B------:R-:W-:-:S03]  /*e270*/  LEA R6, P1, R4, UR6, 0x3 ;  /* 0x0000000604067c11 */ /* 0x000fc6000f8218ff */
[----:B------:R1:W-:Y:S01]  /*e280*/  STG.E.64 desc[UR36][R10.64], R22 ;  /* 0x000000160a007986 */ /* 0x0003e2000c101b24 */
[----:B------:R-:W-:-:S05]  /*e290*/  LEA.HI.X R7, R4, UR7, R5, 0x3, P1 ;  /* 0x0000000704077c11 */ /* 0x000fca00088f1c05 */
[----:B------:R1:W-:Y:S04]  /*e2a0*/  STG.E.64 desc[UR36][R6.64], R20 ;  /* 0x0000001406007986 */ /* 0x0003e8000c101b24 */
.L_x_189:
[----:B------:R-:W-:Y:S05]  /*e2b0*/  BSYNC.RECONVERGENT B3 ;  /* 0x0000000000037941 */ /* 0x000fea0003800200 */
.L_x_188:
[----:B------:R-:W-:Y:S05]  /*e2c0*/  @!P0 BRA `(.L_x_184) ;  /* 0x00000004001c8947 */ /* 0x000fea0003800000 */
[----:B------:R-:W-:Y:S01]  /*e2d0*/  IMAD.IADD R4, R76, 0x1, R87 ;  /* 0x000000014c047824 */ /* 0x000fe200078e0257 */
[----:B------:R-:W-:Y:S04]  /*e2e0*/  BSSY.RECONVERGENT B3, `(.L_x_190) ;  /* 0x000002e000037945 */ /* 0x000fe80003800200 */
[----:B------:R-:W-:-:S05]  /*e2f0*/  LOP3.LUT R5, R4, 0x3, RZ, 0x3c, !PT ;  /* 0x0000000304057812 */ /* 0x000fca00078e3cff */
[----:B------:R-:W-:-:S05]  /*e300*/  IMAD.IADD R5, R24, 0x1, R5 ;  /* 0x0000000118057824 */ /* 0x000fca00078e0205 */
[C---:B-1----:R-:W-:Y:S02]  /*e310*/  LOP3.LUT R6, R5.reuse, 0x3, RZ, 0xc0, !PT ;  /* 0x0000000305067812 */ /* 0x042fe400078ec0ff */
[----:B------:R-:W-:Y:S02]  /*e320*/  LOP3.LUT R4, R5, 0x1, RZ, 0xc0, !PT ;  /* 0x0000000105047812 */ /* 0x000fe400078ec0ff */
[----:B------:R-:W-:Y:S02]  /*e330*/  ISETP.NE.AND P0, PT, R6, 0x1, PT ;  /* 0x000000010600780c */ /* 0x000fe40003f05270 */
[----:B------:R-:W-:-:S11]  /*e340*/  ISETP.NE.U32.AND P1, PT, R4, 0x1, PT ;  /* 0x000000010400780c */ /* 0x000fd60003f25070 */
[----:B------:R-:W-:Y:S05]  /*e350*/  @!P0 BRA `(.L_x_191) ;  /* 0x0000000000988947 */ /* 0x000fea0003800000 */
[----:B------:R-:W-:Y:S01]  /*e360*/  IADD3 R4, PT, PT, R8, 0x1, RZ ;  /* 0x0000000108047810 */ /* 0x000fe20007ffe0ff */
[----:B------:R-:W0:Y:S01]  /*e370*/  LDCU.64 UR4, c[0x0][0x388] ;  /* 0x00007100ff0477ac */ /* 0x000e220008000a00 */
[----:B------:R-:W-:Y:S02]  /*e380*/  LEA R23, R48, UR44, 0x2 ;  /* 0x0000002c30177c11 */ /* 0x000fe4000f8e10ff */
[----:B------:R-:W-:Y:S01]  /*e390*/  IADD3 R8, PT, PT, R8, 0x2, RZ ;  /* 0x0000000208087810 */ /* 0x000fe20007ffe0ff */
[--C-:B------:R-:W-:Y:S01]  /*e3a0*/  IMAD.IADD R6, R3, 0x1, R4.reuse ;  /* 0x0000000103067824 */ /* 0x100fe200078e0204 */
[----:B------:R-:W-:Y:S01]  /*e3b0*/  LEA R25, R48, UR44, 0x2 ;  /* 0x0000002c30197c11 */ /* 0x000fe2000f8e10ff */
[----:B------:R-:W-:Y:S01]  /*e3c0*/  IMAD.IADD R7, R89, 0x1, R4 ;  /* 0x0000000159077824 */ /* 0x000fe200078e0204 */
[----:B------:R-:W-:Y:S01]  /*e3d0*/  LEA R12, R75, R48, 0x2 ;  /* 0x000000304b0c7211 */ /* 0x000fe200078e10ff */
[--C-:B------:R-:W-:Y:S01]  /*e3e0*/  IMAD.IADD R5, R88, 0x1, R6.reuse ;  /* 0x0000000158057824 */ /* 0x100fe200078e0206 */
[----:B------:R-:W1:Y:S01]  /*e3f0*/  LDCU.64 UR6, c[0x0][0x3a8] ;  /* 0x00007500ff0677ac */ /* 0x000e620008000a00 */
[----:B------:R-:W-:Y:S01]  /*e400*/  IMAD.IADD R6, R89, 0x1, R6 ;  /* 0x0000000159067824 */ /* 0x000fe200078e0206 */
[----:B------:R-:W-:Y:S01]  /*e410*/  IADD3 R11, PT, PT, R7, 0x1, RZ ;  /* 0x00000001070b7810 */ /* 0x000fe20007ffe0ff */
[----:B------:R-:W-:-:S02]  /*e420*/  VIADD R9, R5, 0x1 ;  /* 0x0000000105097836 */ /* 0x000fc40000000000 */
[----:B------:R-:W-:Y:S01]  /*e430*/  VIADD R10, R6, 0x1 ;  /* 0x00000001060a7836 */ /* 0x000fe20000000000 */
[----:B------:R0:W-:Y:S04]  /*e440*/  STL.128 [R1+0x90], R4 ;  /* 0x0000900401007387 */ /* 0x0001e80000100c00 */
[----:B------:R-:W2:Y:S04]  /*e450*/  LDL R23, [R23] ;  /* 0x0000000017177983 */ /* 0x000ea80000100800 */
[----:B------:R3:W-:Y:S04]  /*e460*/  STL.128 [R1+0x90], R8 ;  /* 0x0000900801007387 */ /* 0x0007e80000100c00 */
[----:B------:R-:W4:Y:S01]  /*e470*/  LDL R25, [R25] ;  /* 0x0000000019197983 */ /* 0x000f220000100800 */
[----:B------:R-:W-:-:S02]  /*e480*/  IMAD R22, R12, 0x8, R53 ;  /* 0x000000080c167824 */ /* 0x000fc400078e0235 */
[----:B------:R-:W-:-:S03]  /*e490*/  VIADD R75, R75, 0x2 ;  /* 0x000000024b4b7836 */ /* 0x000fc60000000000 */
        /* <DEDUP_REMOVED lines=16> */
[----:B-----5:R0:W-:Y:S04]  /*e5a0*/  STG.E.64 desc[UR36][R10.64], R14 ;  /* 0x0000000e0a007986 */ /* 0x0201e8000c101b24 */
[----:B------:R0:W-:Y:S02]  /*e5b0*/  STG.E.64 desc[UR36][R4.64], R12 ;  /* 0x0000000c04007986 */ /* 0x0001e4000c101b24 */
.L_x_191:
[----:B------:R-:W-:Y:S05]  /*e5c0*/  BSYNC.RECONVERGENT B3 ;  /* 0x0000000000037941 */ /* 0x000fea0003800200 */
.L_x_190:
[----:B------:R-:W-:Y:S05]  /*e5d0*/  @P1 BRA `(.L_x_184) ;  /* 0x0000000000581947 */ /* 0x000fea0003800000 */
[----:B------:R-:W-:Y:S01]  /*e5e0*/  VIADD R8, R8, 0x1 ;  /* 0x0000000108087836 */ /* 0x000fe20000000000 */
[----:B0-----:R-:W-:Y:S01]  /*e5f0*/  LEA R12, R48, UR44, 0x2 ;  /* 0x0000002c300c7c11 */ /* 0x001fe2000f8e10ff */
[----:B------:R-:W-:Y:S01]  /*e600*/  IMAD R4, R75, 0x4, R48 ;  /* 0x000000044b047824 */ /* 0x000fe200078e0230 */
[----:B------:R-:W0:Y:S01]  /*e610*/  LDCU.64 UR4, c[0x0][0x388] ;  /* 0x00007100ff0477ac */ /* 0x000e220008000a00 */
[----:B------:R-:W-:Y:S01]  /*e620*/  IMAD.IADD R11, R89, 0x1, R8 ;  /* 0x00000001590b7824 */ /* 0x000fe200078e0208 */
[----:B------:R-:W-:Y:S01]  /*e630*/  IADD3 R10, PT, PT, R3, R8, RZ ;  /* 0x00000008030a7210 */ /* 0x000fe20007ffe0ff */
[----:B------:R-:W1:Y:S04]  /*e640*/  LDCU.64 UR6, c[0x0][0x3a8] ;  /* 0x00007500ff0677ac */ /* 0x000e680008000a00 */
[----:B------:R-:W-:Y:S01]  /*e650*/  IMAD.IADD R9, R88, 0x1, R10 ;  /* 0x0000000158097824 */ /* 0x000fe200078e020a */
[----:B------:R-:W-:-:S05]  /*e660*/  IADD3 R10, PT, PT, R89, R10, RZ ;  /* 0x0000000a590a7210 */ /* 0x000fca0007ffe0ff */
[----:B------:R1:W-:Y:S04]  /*e670*/  STL.128 [R1+0x90], R8 ;  /* 0x0000900801007387 */ /* 0x0003e80000100c00 */
[----:B------:R-:W2:Y:S01]  /*e680*/  LDL R12, [R12] ;  /* 0x000000000c0c7983 */ /* 0x000ea20000100800 */
[----:B------:R-:W-:Y:S02]  /*e690*/  IMAD R4, R4, 0x8, R53 ;  /* 0x0000000804047824 */ /* 0x000fe400078e0235 */
[----:B------:R-:W-:-:S04]  /*e6a0*/  VIADD R75, R75, 0x1 ;  /* 0x000000014b4b7836 */ /* 0x000fc80000000000 */
        /* <DEDUP_REMOVED lines=9> */
.L_x_184:
[----:B------:R-:W-:Y:S05]  /*e740*/  BSYNC.RECONVERGENT B2 ;  /* 0x0000000000027941 */ /* 0x000fea0003800200 */
.L_x_183:
[----:B------:R-:W-:Y:S01]  /*e750*/  VIADD R77, R77, 0x1 ;  /* 0x000000014d4d7836 */ /* 0x000fe20000000000 */
[----:B------:R-:W-:Y:S01]  /*e760*/  IADD3 R74, PT, PT, R74, 0x1, RZ ;  /* 0x000000014a4a7810 */ /* 0x000fe20007ffe0ff */
[----:B------:R-:W-:Y:S02]  /*e770*/  VIADD R76, R76, 0x1 ;  /* 0x000000014c4c7836 */ /* 0x000fe40000000000 */
[----:B------:R-:W-:Y:S01]  /*e780*/  VIADD R8, R8, 0x2 ;  /* 0x0000000208087836 */ /* 0x000fe20000000000 */
[----:B------:R-:W-:-:S13]  /*e790*/  ISETP.NE.AND P0, PT, R77, R86, PT ;  /* 0x000000564d00720c */ /* 0x000fda0003f05270 */
[----:B------:R-:W-:Y:S05]  /*e7a0*/  @P0 BRA `(.L_x_192) ;  /* 0xffffffec001c0947 */ /* 0x000fea000383ffff */
.L_x_182:
[----:B------:R-:W-:Y:S05]  /*e7b0*/  BSYNC.RECONVERGENT B1 ;  /* 0x0000000000017941 */ /* 0x000fea0003800200 */
.L_x_181:
[----:B------:R-:W-:Y:S01]  /*e7c0*/  IADD3 R84, PT, PT, R84, 0x1, RZ ;  /* 0x0000000154547810 */ /* 0x000fe20007ffe0ff */
[----:B------:R-:W-:Y:S01]  /*e7d0*/  VIADD R85, R85, 0x1 ;  /* 0x0000000155557836 */ /* 0x000fe20000000000 */
[----:B------:R-:W-:Y:S01]  /*e7e0*/  IADD3 R86, PT, PT, R86, -0x1, RZ ;  /* 0xffffffff56567810 */ /* 0x000fe20007ffe0ff */
[----:B------:R-:W-:Y:S01]  /*e7f0*/  VIADD R87, R87, 0x1 ;  /* 0x0000000157577836 */ /* 0x000fe20000000000 */
[----:B------:R-:W-:Y:S01]  /*e800*/  ISETP.NE.AND P0, PT, R84, R0, PT ;  /* 0x000000005400720c */ /* 0x000fe20003f05270 */
[----:B------:R-:W-:-:S12]  /*e810*/  VIADD R8, R8, 0x1 ;  /* 0x0000000108087836 */ /* 0x000fd80000000000 */
[----:B------:R-:W-:Y:S05]  /*e820*/  @P0 BRA `(.L_x_193) ;  /* 0xffffffe800c80947 */ /* 0x000fea000383ffff */
.L_x_180:
[----:B------:R-:W-:Y:S05]  /*e830*/  BSYNC.RECONVERGENT B0 ;  /* 0x0000000000007941 */ /* 0x000fea0003800200 */
.L_x_179:
[----:B------:R-:W1:Y:S01]  /*e840*/  LDCU UR4, c[0x0][0x390] ;  /* 0x00007200ff0477ac */ /* 0x000e620008000800 */
[----:B0-23--:R-:W-:Y:S01]  /*e850*/  IMAD.MOV.U32 R4, RZ, RZ, 0x1 ;  /* 0x00000001ff047424 */ /* 0x00dfe200078e00ff */
[----:B------:R-:W-:Y:S01]  /*e860*/  BSSY.RECONVERGENT B1, `(.L_x_194) ;  /* 0x0000016000017945 */ /* 0x000fe20003800200 */
[----:B-1----:R-:W0:Y:S08]  /*e870*/  I2F.F64 R28, UR4 ;  /* 0x00000004001c7d12 */ /* 0x002e300008201c00 */
[----:B0-----:R-:W0:Y:S02]  /*e880*/  MUFU.RCP64H R5, R29 ;  /* 0x0000001d00057308 */ /* 0x001e240000001800 */
        /* <DEDUP_REMOVED lines=19> */
.L_x_195:
[----:B------:R-:W-:Y:S05]  /*e9c0*/  BSYNC.RECONVERGENT B1 ;  /* 0x0000000000017941 */ /* 0x000fea0003800200 */
.L_x_194:
        /* <DEDUP_REMOVED lines=22> */
.L_x_197:
[----:B------:R-:W-:Y:S05]  /*eb30*/  BSYNC.RECONVERGENT B1 ;  /* 0x0000000000017941 */ /* 0x000fea0003800200 */
.L_x_196:
        /* <DEDUP_REMOVED lines=24> */
.L_x_199:
[----:B------:R-:W-:Y:S05]  /*ecc0*/  BSYNC.RECONVERGENT B1 ;  /* 0x0000000000017941 */ /* 0x000fea0003800200 */
.L_x_198:
[----:B------:R-:W-:Y:S01]  /*ecd0*/  DMUL R6, R4, R34 ;  /* 0x0000002204067228 */ /* 0x000fe20000000000 */
        /* <DEDUP_REMOVED lines=27> */
.L_x_201:
[----:B------:R-:W-:Y:S05]  /*ee90*/  BSYNC.RECONVERGENT B7 ;  /* 0x0000000000077941 */ /* 0x000fea0003800200 */
.L_x_200:
[----:B------:R-:W-:Y:S01]  /*eea0*/  ISETP.NE.AND P6, PT, R55, RZ, PT ;  /* 0x000000ff3700720c */ /* 0x000fe20003fc5270 */
[----:B------:R-:W-:-:S12]  /*eeb0*/  BSSY.RECONVERGENT B0, `(.L_x_202) ;  /* 0x0000159000007945 */ /* 0x000fd80003800200 */
[----:B------:R-:W-:Y:S05]  /*eec0*/  @!P6 BRA `(.L_x_203) ;  /* 0x00000014005ce947 */ /* 0x000fea0003800000 */
[----:B------:R-:W-:Y:S01]  /*eed0*/  IMAD.MOV.U32 R31, RZ, RZ, 0x1 ;  /* 0x00000001ff1f7424 */ /* 0x000fe200078e00ff */
[----:B------:R-:W-:Y:S01]  /*eee0*/  MOV R3, RZ ;  /* 0x000000ff00037202 */ /* 0x000fe20000000f00 */
[----:B------:R-:W-:Y:S01]  /*eef0*/  IMAD.MOV.U32 R39, RZ, RZ, -0x1 ;  /* 0xffffffffff277424 */ /* 0x000fe200078e00ff */
[----:B------:R-:W-:Y:S01]  /*ef00*/  PRMT R37, RZ, 0x7610, R37 ;  /* 0x00007610ff257816 */ /* 0x000fe20000000025 */
[----:B------:R-:W-:Y:S01]  /*ef10*/  IMAD.U32 R38, RZ, RZ, UR47 ;  /* 0x0000002fff267e24 */ /* 0x000fe2000f8e00ff */
[----:B------:R-:W-:Y:S01]  /*ef20*/  PRMT R40, RZ, 0x7610, R40 ;  /* 0x00007610ff287816 */ /* 0x000fe20000000028 */
[----:B------:R-:W-:-:S07]  /*ef30*/  IMAD.MOV.U32 R36, RZ, RZ, RZ ;  /* 0x000000ffff247224 */ /* 0x000fce00078e00ff */
.L_x_216:
[----:B0-----:R-:W0:Y:S01]  /*ef40*/  LDC R6, c[0x0][0x390] ;  /* 0x0000e400ff067b82 */ /* 0x001e220000000800 */
[----:B------:R-:W-:Y:S01]  /*ef50*/  IADD3 R0, PT, PT, -R31, UR46, RZ ;  /* 0x0000002e1f007c10 */ /* 0x000fe2000fffe1ff */
[----:B------:R-:W-:Y:S01]  /*ef60*/  VIADD R30, R39, UR46 ;  /* 0x0000002e271e7c36 */ /* 0x000fe20008000000 */
[----:B------:R-:W-:Y:S03]  /*ef70*/  BSSY.RECONVERGENT B1, `(.L_x_204) ;  /* 0x0000141000017945 */ /* 0x000fe60003800200 */
[----:B------:R-:W-:Y:S01]  /*ef80*/  IMAD.IADD R4, R30, 0x1, R3 ;  /* 0x000000011e047824 */ /* 0x000fe200078e0203 */
[----:B01----:R-:W-:-:S04]  /*ef90*/  IADD3 R5, PT, PT, -R31, R6, RZ ;  /* 0x000000061f057210 */ /* 0x003fc80007ffe1ff */
[----:B------:R-:W-:Y:S01]  /*efa0*/  ISETP.GE.AND P0, PT, R5, 0x1, PT ;  /* 0x000000010500780c */ /* 0x000fe20003f06270 */
[----:B------:R-:W-:-:S05]  /*efb0*/  IMAD R0, R0, R5, RZ ;  /* 0x0000000500007224 */ /* 0x000fca00078e02ff */
[----:B------:R-:W-:-:S07]  /*efc0*/  LEA.HI R3, R0, R0, RZ, 0x1 ;  /* 0x0000000000037211 */ /* 0x000fce00078f08ff */
[----:B------:R-:W-:Y:S05]  /*efd0*/  @!P0 BRA `(.L_x_205) ;  /* 0x0000001000e88947 */ /* 0x000fea0003800000 */
[----:B------:R-:W-:Y:S01]  /*efe0*/  SHF.R.S32.HI R3, RZ, 0x1, R3 ;  /* 0x00000001ff037819 */ /* 0x000fe20000011403 */
[----:B------:R-:W-:Y:S01]  /*eff0*/  IMAD.MOV.U32 R35, RZ, RZ, RZ ;  /* 0x000000ffff237224 */ /* 0x000fe200078e00ff */
[----:B------:R-:W-:Y:S02]  /*f000*/  IADD3 R0, PT, PT, R39, R6, RZ ;  /* 0x0000000627007210 */ /* 0x000fe40007ffe0ff */
[----:B------:R-:W-:Y:S02]  /*f010*/  PRMT R34, RZ, 0x7610, R34 ;  /* 0x00007610ff227816 */ /* 0x000fe40000000022 */
[----:B------:R-:W-:-:S07]  /*f020*/  PRMT R33, RZ, 0x7610, R33 ;  /* 0x00007610ff217816 */ /* 0x000fce0000000021 */
.L_x_215:
[----:B01----:R-:W-:Y:S01]  /*f030*/  IMAD.IADD R5, R0, 0x1, -R35 ;  /* 0x0000000100057824 */ /* 0x003fe200078e0a23 */
[----:B------:R-:W-:Y:S01]  /*f040*/  BSSY.RECONVERGENT B2, `(.L_x_206) ;  /* 0x000012e000027945 */ /* 0x000fe20003800200 */
[----:B------:R-:W-:-:S03]  /*f050*/  IADD3 R4, PT, PT, R4, 0x2, RZ ;  /* 0x0000000204047810 */ /* 0x000fc60007ffe0ff */
[----:B------:R-:W-:-:S13]  /*f060*/  ISETP.GE.AND P0, PT, R5, 0x2, PT ;  /* 0x000000020500780c */ /* 0x000fda0003f06270 */
[----:B------:R-:W-:Y:S05]  /*f070*/  @!P0 BRA `(.L_x_207) ;  /* 0x0000001000a88947 */ /* 0x000fea0003800000 */
[----:B------:R-:W0:Y:S01]  /*f080*/  LDC R5, c[0x0][0x390] ;  /* 0x0000e400ff057b82 */ /* 0x000e220000000800 */
[----:B------:R-:W-:Y:S01]  /*f090*/  IMAD.IADD R44, R35, 0x1, R36 ;  /* 0x00000001232c7824 */ /* 0x000fe200078e0224 */
[----:B------:R-:W-:Y:S01]  /*f0a0*/  BSSY.RECONVERGENT B3, `(.L_x_208) ;  /* 0x000008e000037945 */ /* 0x000fe20003800200 */
[----:B------:R-:W-:Y:S01]  /*f0b0*/  IMAD R42, R31, 0x2, R35 ;  /* 0x000000021f2a7824 */ /* 0x000fe200078e0223 */
[----:B------:R-:W-:Y:S02]  /*f0c0*/  LEA R32, R48, UR43, 0x2 ;  /* 0x0000002b30207c11 */ /* 0x000fe4000f8e10ff */
[----:B------:R-:W-:Y:S02]  /*f0d0*/  IADD3 R6, PT, PT, -R44, UR48, RZ ;  /* 0x000000302c067c10 */ /* 0x000fe4000fffe1ff */
[----:B------:R-:W-:Y:S02]  /*f0e0*/  LOP3.LUT R41, RZ, R42, RZ, 0x33, !PT ;  /* 0x0000002aff297212 */ /* 0x000fe400078e33ff */
[----:B------:R-:W-:-:S02]  /*f0f0*/  LOP3.LUT P0, RZ, R6, 0x7, RZ, 0xc0, !PT ;  /* 0x0000000706ff7812 */ /* 0x000fc4000780c0ff */
[----:B0-----:R-:W-:-:S04]  /*f100*/  IADD3 R5, PT, PT, -R44, -0x3, R5 ;  /* 0xfffffffd2c057810 */ /* 0x001fc80007ffe105 */
[----:B------:R-:W-:-:S13]  /*f110*/  ISETP.GE.U32.AND P1, PT, R5, 0x7, PT ;  /* 0x000000070500780c */ /* 0x000fda0003f26070 */
[----:B------:R-:W-:Y:S05]  /*f120*/  @!P1 BRA `(.L_x_209) ;  /* 0x0000000800149947 */ /* 0x000fea0003800000 */
[----:B------:R-:W-:-:S07]  /*f130*/  HFMA2 R43, -RZ, RZ, 0, 0 ;  /* 0x00000000ff2b7431 */ /* 0x000fce00000001ff */
.L_x_210:
[----:B0-----:R-:W-:Y:S01]  /*f140*/  IMAD.IADD R5, R3, 0x1, R4 ;  /* 0x0000000103057824 */ /* 0x001fe200078e0204 */
[C---:B------:R-:W-:Y:S01]  /*f150*/  IADD3 R12, PT, PT, R4.reuse, 0x1, RZ ;  /* 0x00000001040c7810 */ /* 0x040fe20007ffe0ff */
[C---:B------:R-:W-:Y:S02]  /*f160*/  VIADD R16, R4.reuse, 0x2 ;  /* 0x0000000204107836 */ /* 0x040fe40000000000 */
[----:B------:R-:W-:Y:S01]  /*f170*/  VIADD R20, R4, 0x3 ;  /* 0x0000000304147836 */ /* 0x000fe20000000000 */
[----:B------:R-:W-:Y:S01]  /*f180*/  IADD3 R6, PT, PT, R30, R5, RZ ;  /* 0x000000051e067210 */ /* 0x000fe20007ffe0ff */
[----:B------:R-:W-:Y:S01]  /*f190*/  VIADD R7, R5, UR49 ;  /* 0x0000003105077c36 */ /* 0x000fe20008000000 */
[----:B------:R-:W-:Y:S01]  /*f1a0*/  IADD3 R8, PT, PT, R4, 0x4, RZ ;  /* 0x0000000404087810 */ /* 0x000fe20007ffe0ff */
[----:B------:R-:W0:Y:S02]  /*f1b0*/  LDCU.64 UR4, c[0x0][0x388] ;  /* 0x00007100ff0477ac */ /* 0x000e240008000a00 */
[----:B------:R-:W-:-:S02]  /*f1c0*/  IMAD.IADD R5, R7, 0x1, -R42 ;  /* 0x0000000107057824 */ /* 0x000fc400078e0a2a */
[----:B------:R-:W-:Y:S01]  /*f1d0*/  IMAD.IADD R7, R41, 0x1, R7 ;  /* 0x0000000129077824 */ /* 0x000fe200078e0207 */
[----:B------:R-:W-:Y:S01]  /*f1e0*/  IADD3 R24, PT, PT, R4, 0x7, RZ ;  /* 0x0000000704187810 */ /* 0x000fe20007ffe0ff */
[C---:B------:R-:W-:Y:S01]  /*f1f0*/  VIADD R14, R6.reuse, 0x1 ;  /* 0x00000001060e7836 */ /* 0x040fe20000000000 */
[----:B------:R-:W-:Y:S01]  /*f200*/  MOV R15, R5 ;  /* 0x00000005000f7202 */ /* 0x000fe20000000f00 */
[C---:B------:R-:W-:Y:S01]  /*f210*/  VIADD R13, R5.reuse, 0x1 ;  /* 0x00000001050d7836 */ /* 0x040fe20000000000 */
[----:B------:R-:W-:Y:S01]  /*f220*/  STL.128 [R1+0xa0], R4 ;  /* 0x0000a00401007387 */ /* 0x000fe20000100c00 */
[----:B------:R-:W1:Y:S03]  /*f230*/  LDCU.64 UR6, c[0x0][0x3a0] ;  /* 0x00007400ff0677ac */ /* 0x000e660008000a00 */
[----:B------:R-:W2:Y:S01]  /*f240*/  LDL R47, [R32] ;  /* 0x00000000202f7983 */ /* 0x000ea20000100800 */
[C---:B------:R-:W-:Y:S01]  /*f250*/  VIADD R18, R6.reuse, 0x2 ;  /* 0x0000000206127836 */ /* 0x040fe20000000000 */
[----:B------:R-:W-:Y:S01]  /*f260*/  IADD3 R17, PT, PT, R5, 0x2, RZ ;  /* 0x0000000205117810 */ /* 0x000fe20007ffe0ff */
[C---:B------:R-:W-:Y:S01]  /*f270*/  VIADD R19, R7.reuse, 0x2 ;  /* 0x0000000207137836 */ /* 0x040fe20000000000 */
[----:B------:R3:W-:Y:S04]  /*f280*/  STL.128 [R1+0xa0], R12 ;  /* 0x0000a00c01007387 */ /* 0x0007e80000100c00 */
[----:B------:R-:W4:Y:S01]  /*f290*/  LDL R45, [R32] ;  /* 0x00000000202d7983 */ /* 0x000f220000100800 */
[C---:B------:R-:W-:Y:S01]  /*f2a0*/  VIADD R22, R6.reuse, 0x3 ;  /* 0x0000000306167836 */ /* 0x040fe20000000000 */
[----:B------:R-:W-:Y:S01]  /*f2b0*/  IADD3 R23, PT, PT, R7, 0x3, RZ ;  /* 0x0000000307177810 */ /* 0x000fe20007ffe0ff */
[----:B------:R-:W-:Y:S01]  /*f2c0*/  VIADD R21, R5, 0x3 ;  /* 0x0000000305157836 */ /* 0x000fe20000000000 */
[----:B------:R5:W-:Y:S04]  /*f2d0*/  STL.128 [R1+0xa0], R16 ;  /* 0x0000a01001007387 */ /* 0x000be80000100c00 */
[----:B------:R-:W4:Y:S01]  /*f2e0*/  LDL R73, [R32] ;  /* 0x0000000020497983 */ /* 0x000f220000100800 */
[----:B------:R-:W-:Y:S01]  /*f2f0*/  VIADD R10, R6, 0x4 ;  /* 0x00000004060a7836 */ /* 0x000fe20000000000 */
[----:B------:R-:W-:Y:S01]  /*f300*/  IADD3 R11, PT, PT, R7, 0x4, RZ ;  /* 0x00000004070b7810 */ /* 0x000fe20007ffe0ff */
[C---:B------:R-:W-:Y:S01]  /*f310*/  VIADD R9, R5.reuse, 0x4 ;  /* 0x0000000405097836 */ /* 0x040fe20000000000 */
[----:B------:R-:W-:Y:S01]  /*f320*/  STL.128 [R1+0xa0], R20 ;  /* 0x0000a01401007387 */ /* 0x000fe20000100c00 */
[----:B---3--:R-:W-:Y:S01]  /*f330*/  VIADD R12, R4, 0x5 ;  /* 0x00000005040c7836 */ /* 0x008fe20000000000 */
[----:B------:R-:W-:Y:S01]  /*f340*/  IADD3 R13, PT, PT, R5, 0x5, RZ ;  /* 0x00000005050d7810 */ /* 0x000fe20007ffe0ff */
[----:B------:R-:W-:Y:S01]  /*f350*/  VIADD R14, R6, 0x5 ;  /* 0x00000005060e7836 */ /* 0x000fe20000000000 */
[----:B------:R-:W3:Y:S01]  /*f360*/  LDL R57, [R32] ;  /* 0x0000000020397983 */ /* 0x000ee20000100800 */
[----:B------:R-:W-:-:S03]  /*f370*/  VIADD R15, R7, 0x5 ;  /* 0x00000005070f7836 */ /* 0x000fc60000000000 */
[----:B------:R0:W-:Y:S04]  /*f380*/  STL.128 [R1+0xa0], R8 ;  /* 0x0000a00801007387 */ /* 0x0001e80000100c00 */
[----:B------:R-:W3:Y:S01]  /*f390*/  LDL R77, [R32] ;  /* 0x00000000204d7983 */ /* 0x000ee20000100800 */
[----:B-----5:R-:W-:Y:S01]  /*f3a0*/  VIADD R16, R4, 0x6 ;  /* 0x0000000604107836 */ /* 0x020fe20000000000 */
[----:B------:R-:W-:Y:S01]  /*f3b0*/  IADD3 R17, PT, PT, R5, 0x6, RZ ;  /* 0x0000000605117810 */ /* 0x000fe20007ffe0ff */
[C---:B------:R-:W-:Y:S01]  /*f3c0*/  VIADD R18, R6.reuse, 0x6 ;  /* 0x0000000606127836 */ /* 0x040fe20000000000 */
[C---:B------:R-:W-:Y:S01]  /*f3d0*/  IADD3 R27, PT, PT, R7.reuse, 0x7, RZ ;  /* 0x00000007071b7810 */ /* 0x040fe20007ffe0ff */
[----:B------:R-:W-:Y:S01]  /*f3e0*/  VIADD R19, R7, 0x6 ;  /* 0x0000000607137836 */ /* 0x000fe20000000000 */
[----:B------:R5:W-:Y:S01]  /*f3f0*/  STL.128 [R1+0xa0], R12 ;  /* 0x0000a00c01007387 */ /* 0x000be20000100c00 */
[----:B------:R-:W-:-:S02]  /*f400*/  VIADD R26, R6, 0x7 ;  /* 0x00000007061a7836 */ /* 0x000fc40000000000 */
[----:B------:R-:W-:Y:S02]  /*f410*/  VIADD R25, R5, 0x7 ;  /* 0x0000000705197836 */ /* 0x000fe40000000000 */
[----:B------:R-:W3:Y:S04]  /*f420*/  LDL R5, [R32] ;  /* 0x0000000020057983 */ /* 0x000ee80000100800 */
[----:B------:R-:W-:Y:S04]  /*f430*/  STL.128 [R1+0xa0], R16 ;  /* 0x0000a01001007387 */ /* 0x000fe80000100c00 */
[----:B0-----:R-:W3:Y:S04]  /*f440*/  LDL R11, [R32] ;  /* 0x00000000200b7983 */ /* 0x001ee80000100800 */
[----:B------:R0:W-:Y:S04]  /*f450*/  STL.128 [R1+0xa0], R24 ;  /* 0x0000a01801007387 */ /* 0x0001e80000100c00 */
[----:B-----5:R-:W5:Y:S01]  /*f460*/  LDL R13, [R32] ;  /* 0x00000000200d7983 */ /* 0x020f620000100800 */
[----:B--2---:R-:W-:-:S05]  /*f470*/  SHF.R.S32.HI R6, RZ, 0x1f, R47 ;  /* 0x0000001fff067819 */ /* 0x004fca000001142f */
[----:B------:R-:W-:Y:S02]  /*f480*/  IMAD R10, R6, UR4, RZ ;  /* 0x00000004060a7c24 */ /* 0x000fe4000f8e02ff */
[----:B------:R-:W-:Y:S01]  /*f490*/  IMAD.WIDE.U32 R6, R47, UR4, R50 ;  /* 0x000000042f067c25 */ /* 0x000fe2000f8e0032 */
[----:B----4-:R-:W-:-:S03]  /*f4a0*/  SHF.R.S32.HI R8, RZ, 0x1f, R45 ;  /* 0x0000001fff087819 */ /* 0x010fc6000001142d */
[----:B------:R-:W-:Y:S01]  /*f4b0*/  IMAD R47, R47, UR5, R10 ;  /* 0x000000052f2f7c24 */ /* 0x000fe2000f8e020a */
[----:B-1----:R-:W-:Y:S01]  /*f4c0*/  LEA R46, P1, R6, UR6, 0x3 ;  /* 0x00000006062e7c11 */ /* 0x002fe2000f8218ff */
[----:B------:R-:W-:Y:S02]  /*f4d0*/  IMAD R10, R8, UR4, RZ ;  /* 0x00000004080a7c24 */ /* 0x000fe4000f8e02ff */
[----:B------:R-:W-:Y:S01]  /*f4e0*/  IMAD.IADD R47, R7, 0x1, R47 ;  /* 0x00000001072f7824 */ /* 0x000fe200078e022f */
[----:B------:R-:W-:Y:S01]  /*f4f0*/  SHF.R.S32.HI R7, RZ, 0x1f, R73 ;  /* 0x0000001fff077819 */ /* 0x000fe20000011449 */
[----:B------:R-:W-:-:S03]  /*f500*/  IMAD.WIDE.U32 R8, R45, UR4, R50 ;  /* 0x000000042d087c25 */ /* 0x000fc6000f8e0032 */
[----:B------:R-:W-:Y:S01]  /*f510*/  LEA.HI.X R47, R6, UR7, R47, 0x3, P1 ;  /* 0x00000007062f7c11 */ /* 0x000fe200088f1c2f */
[----:B------:R-:W-:Y:S01]  /*f520*/  IMAD R15, R45, UR5, R10 ;  /* 0x000000052d0f7c24 */ /* 0x000fe2000f8e020a */
[C---:B0-----:R-:W-:Y:S01]  /*f530*/  LEA R24, P1, R8.reuse, UR6, 0x3 ;  /* 0x0000000608187c11 */ /* 0x041fe2000f8218ff */
[----:B------:R-:W-:Y:S02]  /*f540*/  IMAD R10, R7, UR4, RZ ;  /* 0x00000004070a7c24 */ /* 0x000fe4000f8e02ff */
[----:B------:R-:W-:Y:S01]  /*f550*/  IMAD.IADD R15, R9, 0x1, R15 ;  /* 0x00000001090f7824 */ /* 0x000fe200078e020f */
[----:B---3--:R-:W-:Y:S01]  /*f560*/  SHF.R.S32.HI R9, RZ, 0x1f, R57 ;  /* 0x0000001fff097819 */ /* 0x008fe20000011439 */
[C---:B------:R-:W-:Y:S01]  /*f570*/  IMAD.WIDE.U32 R6, R73.reuse, UR4, R50 ;  /* 0x0000000449067c25 */ /* 0x040fe2000f8e0032 */
[----:B------:R-:W2:Y:S02]  /*f580*/  LDG.E.64 R46, desc[UR36][R46.64] ;  /* 0x000000242e2e7981 */ /* 0x000ea4000c1e1b00 */
[----:B------:R-:W-:Y:S01]  /*f590*/  LEA.HI.X R25, R8, UR7, R15, 0x3, P1 ;  /* 0x0000000708197c11 */ /* 0x000fe200088f1c0f */
[----:B------:R-:W-:Y:S01]  /*f5a0*/  IMAD R73, R73, UR5, R10 ;  /* 0x0000000549497c24 */ /* 0x000fe2000f8e020a */
[----:B------:R-:W-:Y:S01]  /*f5b0*/  SHF.R.S32.HI R10, RZ, 0x1f, R77 ;  /* 0x0000001fff0a7819 */ /* 0x000fe2000001144d */
[----:B------:R-:W-:Y:S01]  /*f5c0*/  IMAD R12, R9, UR4, RZ ;  /* 0x00000004090c7c24 */ /* 0x000fe2000f8e02ff */
[----:B------:R-:W-:Y:S01]  /*f5d0*/  LEA R22, P1, R6, UR6, 0x3 ;  /* 0x0000000606167c11 */ /* 0x000fe2000f8218ff */
[----:B------:R-:W-:Y:S01]  /*f5e0*/  IMAD.WIDE.U32 R8, R57, UR4, R50 ;  /* 0x0000000439087c25 */ /* 0x000fe2000f8e0032 */
[----:B------:R-:W-:Y:S01]  /*f5f0*/  IADD3 R7, PT, PT, R7, R73, RZ ;  /* 0x0000004907077210 */ /* 0x000fe20007ffe0ff */
[----:B------:R-:W3:Y:S02]  /*f600*/  LDG.E.64 R24, desc[UR36][R24.64] ;  /* 0x0000002418187981 */ /* 0x000ee4000c1e1b00 */
[----:B------:R-:W-:Y:S01]  /*f610*/  IMAD R10, R10, UR4, RZ ;  /* 0x000000040a0a7c24 */ /* 0x000fe2000f8e02ff */
[----:B------:R-:W-:Y:S01]  /*f620*/  LEA.HI.X R23, R6, UR7, R7, 0x3, P1 ;  /* 0x0000000706177c11 */ /* 0x000fe200088f1c07 */
[----:B------:R-:W-:Y:S01]  /*f630*/  IMAD R17, R57, UR5, R12 ;  /* 0x0000000539117c24 */ /* 0x000fe2000f8e020c */
[----:B------:R-:W-:Y:S01]  /*f640*/  LEA R20, P1, R8, UR6, 0x3 ;  /* 0x0000000608147c11 */ /* 0x000fe2000f8218ff */
[----:B------:R-:W-:-:S03]  /*f650*/  IMAD.WIDE.U32 R6, R77, UR4, R50 ;  /* 0x000000044d067c25 */ /* 0x000fc6000f8e0032 */
[----:B------:R-:W4:Y:S01]  /*f660*/  LDG.E.64 R22, desc[UR36][R22.64] ;  /* 0x0000002416167981 */ /* 0x000f22000c1e1b00 */
[----:B------:R-:W-:Y:S01]  /*f670*/  IMAD R15, R77, UR5, R10 ;  /* 0x000000054d0f7c24 */ /* 0x000fe2000f8e020a */
[----:B------:R-:W-:Y:S01]  /*f680*/  LEA R18, P2, R6, UR6, 0x3 ;  /* 0x0000000606127c11 */ /* 0x000fe2000f8418ff */
[----:B------:R-:W-:Y:S01]  /*f690*/  IMAD.IADD R17, R9, 0x1, R17 ;  /* 0x0000000109117824 */ /* 0x000fe200078e0211 */
[----:B------:R-:W-:Y:S01]  /*f6a0*/  SHF.R.S32.HI R9, RZ, 0x1f, R5 ;  /* 0x0000001fff097819 */ /* 0x000fe20000011405 */
[----:B------:R-:W-:Y:S01]  /*f6b0*/  IMAD.IADD R15, R7, 0x1, R15 ;  /* 0x00000001070f7824 */ /* 0x000fe200078e020f */
[----:B------:R-:W-:Y:S02]  /*f6c0*/  SHF.R.S32.HI R7, RZ, 0x1f, R11 ;  /* 0x0000001fff077819 */ /* 0x000fe4000001140b */
[----:B------:R-:W-:Y:S01]  /*f6d0*/  LEA.HI.X R21, R8, UR7, R17, 0x3, P1 ;  /* 0x0000000708157c11 */ /* 0x000fe200088f1c11 */
[----:B------:R-:W-:Y:S01]  /*f6e0*/  IMAD R10, R9, UR4, RZ ;  /* 0x00000004090a7c24 */ /* 0x000fe2000f8e02ff */
[----:B------:R-:W-:Y:S01]  /*f6f0*/  LEA.HI.X R19, R6, UR7, R15, 0x3, P2 ;  /* 0x0000000706137c11 */ /* 0x000fe200090f1c0f */
[----:B------:R-:W-:Y:S01]  /*f700*/  IMAD R12, R7, UR4, RZ ;  /* 0x00000004070c7c24 */ /* 0x000fe2000f8e02ff */
[----:B-----5:R-:W-:Y:S01]  /*f710*/  SHF.R.S32.HI R8, RZ, 0x1f, R13 ;  /* 0x0000001fff087819 */ /* 0x020fe2000001140d */
[C---:B------:R-:W-:Y:S01]  /*f720*/  IMAD R15, R5.reuse, UR5, R10 ;  /* 0x00000005050f7c24 */ /* 0x040fe2000f8e020a */
[----:B------:R-:W5:Y:S01]  /*f730*/  LDG.E.64 R20, desc[UR36][R20.64] ;  /* 0x0000002414147981 */ /* 0x000f62000c1e1b00 */
[----:B------:R-:W-:-:S03]  /*f740*/  IMAD.WIDE.U32 R6, R5, UR4, R50 ;  /* 0x0000000405067c25 */ /* 0x000fc6000f8e0032 */
[----:B------:R-:W5:Y:S01]  /*f750*/  LDG.E.64 R18, desc[UR36][R18.64] ;  /* 0x0000002412127981 */ /* 0x000f62000c1e1b00 */
[----:B------:R-:W-:Y:S02]  /*f760*/  IMAD R14, R8, UR4, RZ ;  /* 0x00000004080e7c24 */ /* 0x000fe4000f8e02ff */
[C---:B------:R-:W-:Y:S01]  /*f770*/  IMAD R5, R11.reuse, UR5, R12 ;  /* 0x000000050b057c24 */ /* 0x040fe2000f8e020c */
[----:B------:R-:W-:Y:S01]  /*f780*/  LEA R12, P1, R6, UR6, 0x3 ;  /* 0x00000006060c7c11 */ /* 0x000fe2000f8218ff */
[----:B------:R-:W-:-:S04]  /*f790*/  IMAD.WIDE.U32 R8, R11, UR4, R50 ;  /* 0x000000040b087c25 */ /* 0x000fc8000f8e0032 */
[----:B------:R-:W-:-:S04]  /*f7a0*/  IMAD.WIDE.U32 R10, R13, UR4, R50 ;  /* 0x000000040d0a7c25 */ /* 0x000fc8000f8e0032 */
[----:B------:R-:W-:Y:S01]  /*f7b0*/  IMAD R17, R13, UR5, R14 ;  /* 0x000000050d117c24 */ /* 0x000fe2000f8e020e */
[----:B------:R-:W-:Y:S01]  /*f7c0*/  IADD3 R13, PT, PT, R7, R15, RZ ;  /* 0x0000000f070d7210 */ /* 0x000fe20007ffe0ff */
[----:B------:R-:W-:Y:S01]  /*f7d0*/  IMAD.IADD R7, R9, 0x1, R5 ;  /* 0x0000000109077824 */ /* 0x000fe200078e0205 */
[----:B------:R-:W-:Y:S01]  /*f7e0*/  LEA R14, P2, R8, UR6, 0x3 ;  /* 0x00000006080e7c11 */ /* 0x000fe2000f8418ff */
[----:B------:R-:W-:Y:S01]  /*f7f0*/  IMAD.IADD R5, R11, 0x1, R17 ;  /* 0x000000010b057824 */ /* 0x000fe200078e0211 */
[----:B------:R-:W-:Y:S02]  /*f800*/  LEA R16, P3, R10, UR6, 0x3 ;  /* 0x000000060a107c11 */ /* 0x000fe4000f8618ff */
[----:B------:R-:W-:Y:S02]  /*f810*/  LEA.HI.X R13, R6, UR7, R13, 0x3, P1 ;  /* 0x00000007060d7c11 */ /* 0x000fe400088f1c0d */
[----:B------:R-:W-:Y:S02]  /*f820*/  LEA.HI.X R15, R8, UR7, R7, 0x3, P2 ;  /* 0x00000007080f7c11 */ /* 0x000fe400090f1c07 */
[----:B------:R-:W-:-:S02]  /*f830*/  LEA.HI.X R17, R10, UR7, R5, 0x3, P3 ;  /* 0x000000070a117c11 */ /* 0x000fc400098f1c05 */
[----:B------:R-:W5:Y:S04]  /*f840*/  LDG.E.64 R12, desc[UR36][R12.64] ;  /* 0x000000240c0c7981 */ /* 0x000f68000c1e1b00 */
[----:B------:R-:W5:Y:S04]  /*f850*/  LDG.E.64 R14, desc[UR36][R14.64] ;  /* 0x000000240e0e7981 */ /* 0x000f68000c1e1b00 */
[----:B------:R-:W5:Y:S01]  /*f860*/  LDG.E.64 R16, desc[UR36][R16.64] ;  /* 0x0000002410107981 */ /* 0x000f62000c1e1b00 */
[----:B------:R-:W-:Y:S02]  /*f870*/  LEA R5, R75, R48, 0x2 ;  /* 0x000000304b057211 */ /* 0x000fe400078e10ff */
[----:B------:R-:W-:-:S03]  /*f880*/  IADD3 R6, PT, PT, -R44, UR48, RZ ;  /* 0x000000302c067c10 */ /* 0x000fc6000fffe1ff */
[----:B------:R-:W-:Y:S01]  /*f890*/  IMAD R5, R5, 0x8, R52 ;  /* 0x0000000805057824 */ /* 0x000fe200078e0234 */
[----:B------:R-:W-:Y:S01]  /*f8a0*/  LOP3.LUT R6, R6, 0xfffffff8, RZ, 0xc0, !PT ;  /* 0xfffffff806067812 */ /* 0x000fe200078ec0ff */
[----:B------:R-:W-:-:S05]  /*f8b0*/  VIADD R43, R43, 0x8 ;  /* 0x000000082b2b7836 */ /* 0x000fca0000000000 */
[----:B------:R-:W-:Y:S01]  /*f8c0*/  ISETP.NE.AND P1, PT, R43, R6, PT ;  /* 0x000000062b00720c */ /* 0x000fe20003f25270 */
[----:B------:R-:W-:Y:S01]  /*f8d0*/  VIADD R4, R4, 0x8 ;  /* 0x0000000804047836 */ /* 0x000fe20000000000 */
        /* <DEDUP_REMOVED lines=10> */
.L_x_209:
[----:B------:R-:W-:Y:S05]  /*f980*/  BSYNC.RECONVERGENT B3 ;  /* 0x0000000000037941 */ /* 0x000fea0003800200 */
.L_x_208:
[----:B------:R-:W-:Y:S05]  /*f990*/  @!P0 BRA `(.L_x_207) ;  /* 0x0000000800608947 */ /* 0x000fea0003800000 */
[----:B0-----:R-:W0:Y:S01]  /*f9a0*/  LDC.U16 R22, c[0x0][0x390] ;  /* 0x0000e400ff167b82 */ /* 0x001e220000000400 */
[----:B------:R-:W-:Y:S01]  /*f9b0*/  IMAD.IADD R5, R33, 0x1, R40 ;  /* 0x0000000121057824 */ /* 0x000fe200078e0228 */
[----:B------:R-:W-:Y:S04]  /*f9c0*/  BSSY.RECONVERGENT B3, `(.L_x_211) ;  /* 0x000004c000037945 */ /* 0x000fe80003800200 */
[----:B------:R-:W-:-:S04]  /*f9d0*/  IADD3 R5, PT, PT, RZ, -R5, RZ ;  /* 0x80000005ff057210 */ /* 0x000fc80007ffe0ff */
[----:B------:R-:W-:-:S04]  /*f9e0*/  PRMT R5, R5, 0x7710, RZ ;  /* 0x0000771005057816 */ /* 0x000fc800000000ff */
[----:B0-----:R-:W-:-:S04]  /*f9f0*/  IADD3 R5, PT, PT, R22, 0x6, R5 ;  /* 0x0000000616057810 */ /* 0x001fc80007ffe005 */
[----:B------:R-:W-:-:S04]  /*fa00*/  LOP3.LUT R5, R5, 0x7, RZ, 0xc0, !PT ;  /* 0x0000000705057812 */ /* 0x000fc800078ec0ff */
[C---:B------:R-:W-:Y:S01]  /*fa10*/  LOP3.LUT P0, RZ, R5.reuse, 0x3, RZ, 0xc0, !PT ;  /* 0x0000000305ff7812 */ /* 0x040fe2000780c0ff */
[----:B------:R-:W-:-:S05]  /*fa20*/  VIADD R6, R5, 0xffffffff ;  /* 0xffffffff05067836 */ /* 0x000fca0000000000 */
[----:B------:R-:W-:-:S13]  /*fa30*/  ISETP.GE.U32.AND P1, PT, R6, 0x3, PT ;  /* 0x000000030600780c */ /* 0x000fda0003f26070 */
[----:B------:R-:W-:Y:S05]  /*fa40*/  @!P1 BRA `(.L_x_212) ;  /* 0x00000004000c9947 */ /* 0x000fea0003800000 */
[----:B------:R-:W-:Y:S02]  /*fa50*/  IMAD.IADD R5, R3, 0x1, R4 ;  /* 0x0000000103057824 */ /* 0x000fe400078e0204 */
[C---:B------:R-:W-:Y:S02]  /*fa60*/  VIADD R8, R4.reuse, 0x1 ;  /* 0x0000000104087836 */ /* 0x040fe40000000000 */
[----:B------:R-:W-:Y:S01]  /*fa70*/  VIADD R12, R4, 0x2 ;  /* 0x00000002040c7836 */ /* 0x000fe20000000000 */
[----:B------:R-:W-:Y:S01]  /*fa80*/  IADD3 R7, PT, PT, R5, UR49, RZ ;  /* 0x0000003105077c10 */ /* 0x000fe2000fffe0ff */
[----:B------:R-:W-:Y:S01]  /*fa90*/  IMAD.IADD R6, R30, 0x1, R5 ;  /* 0x000000011e067824 */ /* 0x000fe200078e0205 */
[----:B------:R-:W-:Y:S01]  /*faa0*/  IADD3 R16, PT, PT, R4, 0x3, RZ ;  /* 0x0000000304107810 */ /* 0x000fe20007ffe0ff */
[----:B------:R-:W0:Y:S02]  /*fab0*/  LDCU.64 UR4, c[0x0][0x388] ;  /* 0x00007100ff0477ac */ /* 0x000e240008000a00 */
[----:B------:R-:W-:Y:S01]  /*fac0*/  IMAD.IADD R5, R7, 0x1, -R42 ;  /* 0x0000000107057824 */ /* 0x000fe200078e0a2a */
[----:B------:R-:W-:Y:S01]  /*fad0*/  IADD3 R7, PT, PT, R41, R7, RZ ;  /* 0x0000000729077210 */ /* 0x000fe20007ffe0ff */
[C---:B------:R-:W-:Y:S01]  /*fae0*/  VIADD R10, R6.reuse, 0x1 ;  /* 0x00000001060a7836 */ /* 0x040fe20000000000 */
[----:B------:R-:W1:Y:S01]  /*faf0*/  LDCU.64 UR6, c[0x0][0x3a0] ;  /* 0x00007400ff0677ac */ /* 0x000e620008000a00 */
[----:B------:R-:W-:Y:S01]  /*fb00*/  IMAD.MOV.U32 R11, RZ, RZ, R5 ;  /* 0x000000ffff0b7224 */ /* 0x000fe200078e0005 */
[C---:B------:R-:W-:Y:S01]  /*fb10*/  IADD3 R9, PT, PT, R5.reuse, 0x1, RZ ;  /* 0x0000000105097810 */ /* 0x040fe20007ffe0ff */
[----:B------:R2:W-:Y:S04]  /*fb20*/  STL.128 [R1+0xa0], R4 ;  /* 0x0000a00401007387 */ /* 0x0005e80000100c00 */
[----:B------:R-:W3:Y:S01]  /*fb30*/  LDL R20, [R32] ;  /* 0x0000000020147983 */ /* 0x000ee20000100800 */
[C---:B------:R-:W-:Y:S01]  /*fb40*/  VIADD R14, R6.reuse, 0x2 ;  /* 0x00000002060e7836 */ /* 0x040fe20000000000 */
[----:B------:R-:W-:Y:S01]  /*fb50*/  IADD3 R13, PT, PT, R5, 0x2, RZ ;  /* 0x00000002050d7810 */ /* 0x000fe20007ffe0ff */
[C---:B------:R-:W-:Y:S01]  /*fb60*/  VIADD R15, R7.reuse, 0x2 ;  /* 0x00000002070f7836 */ /* 0x040fe20000000000 */
[----:B------:R-:W-:Y:S01]  /*fb70*/  IADD3 R19, PT, PT, R7, 0x3, RZ ;  /* 0x0000000307137810 */ /* 0x000fe20007ffe0ff */
[----:B------:R-:W-:Y:S01]  /*fb80*/  VIADD R18, R6, 0x3 ;  /* 0x0000000306127836 */ /* 0x000fe20000000000 */
[----:B------:R4:W-:Y:S01]  /*fb90*/  STL.128 [R1+0xa0], R8 ;  /* 0x0000a00801007387 */ /* 0x0009e20000100c00 */
[----:B------:R-:W-:-:S03]  /*fba0*/  VIADD R17, R5, 0x3 ;  /* 0x0000000305117836 */ /* 0x000fc60000000000 */
[----:B--2---:R-:W2:Y:S04]  /*fbb0*/  LDL R5, [R32] ;  /* 0x0000000020057983 */ /* 0x004ea80000100800 */
[----:B------:R5:W-:Y:S04]  /*fbc0*/  STL.128 [R1+0xa0], R12 ;  /* 0x0000a00c01007387 */ /* 0x000be80000100c00 */
[----:B------:R-:W5:Y:S04]  /*fbd0*/  LDL R21, [R32] ;  /* 0x0000000020157983 */ /* 0x000f680000100800 */
[----:B------:R5:W-:Y:S04]  /*fbe0*/  STL.128 [R1+0xa0], R16 ;  /* 0x0000a01001007387 */ /* 0x000be80000100c00 */
[----:B----4-:R-:W4:Y:S01]  /*fbf0*/  LDL R10, [R32] ;  /* 0x00000000200a7983 */ /* 0x010f220000100800 */
[----:B---3--:R-:W-:-:S05]  /*fc00*/  SHF.R.S32.HI R6, RZ, 0x1f, R20 ;  /* 0x0000001fff067819 */ /* 0x008fca0000011414 */
[----:B0-----:R-:W-:Y:S02]  /*fc10*/  IMAD R9, R6, UR4, RZ ;  /* 0x0000000406097c24 */ /* 0x001fe4000f8e02ff */
[----:B------:R-:W-:-:S04]  /*fc20*/  IMAD.WIDE.U32 R6, R20, UR4, R50 ;  /* 0x0000000414067c25 */ /* 0x000fc8000f8e0032 */
[----:B------:R-:W-:Y:S01]  /*fc30*/  IMAD R11, R20, UR5, R9 ;  /* 0x00000005140b7c24 */ /* 0x000fe2000f8e0209 */
[----:B--2---:R-:W-:Y:S02]  /*fc40*/  SHF.R.S32.HI R9, RZ, 0x1f, R5 ;  /* 0x0000001fff097819 */ /* 0x004fe40000011405 */
[----:B-1----:R-:W-:Y:S01]  /*fc50*/  LEA R8, P1, R6, UR6, 0x3 ;  /* 0x0000000606087c11 */ /* 0x002fe2000f8218ff */
[----:B-----5:R-:W-:Y:S02]  /*fc60*/  IMAD.IADD R13, R7, 0x1, R11 ;  /* 0x00000001070d7824 */ /* 0x020fe400078e020b */
[----:B------:R-:W-:Y:S01]  /*fc70*/  IMAD R12, R9, UR4, RZ ;  /* 0x00000004090c7c24 */ /* 0x000fe2000f8e02ff */
[----:B------:R-:W-:-:S03]  /*fc80*/  SHF.R.S32.HI R7, RZ, 0x1f, R21 ;  /* 0x0000001fff077819 */ /* 0x000fc60000011415 */
[----:B------:R-:W-:Y:S01]  /*fc90*/  IMAD R17, R5, UR5, R12 ;  /* 0x0000000505117c24 */ /* 0x000fe2000f8e020c */
[----:B------:R-:W-:Y:S01]  /*fca0*/  LEA.HI.X R9, R6, UR7, R13, 0x3, P1 ;  /* 0x0000000706097c11 */ /* 0x000fe200088f1c0d */
[----:B------:R-:W-:-:S04]  /*fcb0*/  IMAD.WIDE.U32 R12, R21, UR4, R50 ;  /* 0x00000004150c7c25 */ /* 0x000fc8000f8e0032 */
[----:B------:R-:W-:Y:S01]  /*fcc0*/  IMAD R14, R7, UR4, RZ ;  /* 0x00000004070e7c24 */ /* 0x000fe2000f8e02ff */
[----:B----4-:R-:W-:Y:S01]  /*fcd0*/  SHF.R.S32.HI R11, RZ, 0x1f, R10 ;  /* 0x0000001fff0b7819 */ /* 0x010fe2000001140a */
[----:B------:R-:W-:Y:S01]  /*fce0*/  IMAD.WIDE.U32 R6, R5, UR4, R50 ;  /* 0x0000000405067c25 */ /* 0x000fe2000f8e0032 */
[----:B------:R-:W2:Y:S03]  /*fcf0*/  LDG.E.64 R8, desc[UR36][R8.64] ;  /* 0x0000002408087981 */ /* 0x000ea6000c1e1b00 */
[----:B------:R-:W-:Y:S01]  /*fd00*/  IMAD R11, R11, UR4, RZ ;  /* 0x000000040b0b7c24 */ /* 0x000fe2000f8e02ff */
[----:B------:R-:W-:Y:S01]  /*fd10*/  LEA R18, P1, R6, UR6, 0x3 ;  /* 0x0000000606127c11 */ /* 0x000fe2000f8218ff */
[----:B------:R-:W-:Y:S02]  /*fd20*/  IMAD R5, R21, UR5, R14 ;  /* 0x0000000515057c24 */ /* 0x000fe4000f8e020e */
[----:B------:R-:W-:-:S04]  /*fd30*/  IMAD.WIDE.U32 R14, R10, UR4, R50 ;  /* 0x000000040a0e7c25 */ /* 0x000fc8000f8e0032 */
[----:B------:R-:W-:Y:S01]  /*fd40*/  IMAD R19, R10, UR5, R11 ;  /* 0x000000050a137c24 */ /* 0x000fe2000f8e020b */
[----:B------:R-:W-:Y:S01]  /*fd50*/  LEA R10, P2, R12, UR6, 0x3 ;  /* 0x000000060c0a7c11 */ /* 0x000fe2000f8418ff */
[----:B------:R-:W-:Y:S01]  /*fd60*/  IMAD.IADD R11, R7, 0x1, R17 ;  /* 0x00000001070b7824 */ /* 0x000fe200078e0211 */
[----:B------:R-:W-:Y:S01]  /*fd70*/  IADD3 R7, PT, PT, R13, R5, RZ ;  /* 0x000000050d077210 */ /* 0x000fe20007ffe0ff */
[----:B------:R-:W-:Y:S01]  /*fd80*/  IMAD.IADD R5, R15, 0x1, R19 ;  /* 0x000000010f057824 */ /* 0x000fe200078e0213 */
[----:B------:R-:W-:Y:S02]  /*fd90*/  LEA R16, P3, R14, UR6, 0x3 ;  /* 0x000000060e107c11 */ /* 0x000fe4000f8618ff */
[----:B------:R-:W-:Y:S02]  /*fda0*/  LEA.HI.X R19, R6, UR7, R11, 0x3, P1 ;  /* 0x0000000706137c11 */ /* 0x000fe400088f1c0b */
[----:B------:R-:W-:Y:S02]  /*fdb0*/  LEA.HI.X R11, R12, UR7, R7, 0x3, P2 ;  /* 0x000000070c0b7c11 */ /* 0x000fe400090f1c07 */
[----:B------:R-:W-:-:S02]  /*fdc0*/  LEA.HI.X R17, R14, UR7, R5, 0x3, P3 ;  /* 0x000000070e117c11 */ /* 0x000fc400098f1c05 */
[----:B------:R-:W3:Y:S04]  /*fdd0*/  LDG.E.64 R18, desc[UR36][R18.64] ;  /* 0x0000002412127981 */ /* 0x000ee8000c1e1b00 */
[----:B------:R-:W4:Y:S04]  /*fde0*/  LDG.E.64 R10, desc[UR36][R10.64] ;  /* 0x000000240a0a7981 */ /* 0x000f28000c1e1b00 */
[----:B------:R-:W5:Y:S01]  /*fdf0*/  LDG.E.64 R16, desc[UR36][R16.64] ;  /* 0x0000002410107981 */ /* 0x000f62000c1e1b00 */
[----:B------:R-:W-:-:S05]  /*fe00*/  IMAD R5, R75, 0x4, R48 ;  /* 0x000000044b057824 */ /* 0x000fca00078e0230 */
[----:B------:R-:W-:Y:S01]  /*fe10*/  LEA R5, R5, R52, 0x3 ;  /* 0x0000003405057211 */ /* 0x000fe200078e18ff */
[----:B------:R-:W-:Y:S02]  /*fe20*/  VIADD R75, R75, 0x4 ;  /* 0x000000044b4b7836 */ /* 0x000fe40000000000 */
[----:B------:R-:W-:Y:S02]  /*fe30*/  VIADD R4, R4, 0x4 ;  /* 0x0000000404047836 */ /* 0x000fe40000000000 */
[----:B--2---:R0:W-:Y:S04]  /*fe40*/  STS.64 [R5], R8 ;  /* 0x0000000805007388 */ /* 0x0041e80000000a00 */
[----:B---3--:R0:W-:Y:S04]  /*fe50*/  STS.64 [R5+0x20], R18 ;  /* 0x0000201205007388 */ /* 0x0081e80000000a00 */
[----:B----4-:R0:W-:Y:S04]  /*fe60*/  STS.64 [R5+0x40], R10 ;  /* 0x0000400a05007388 */ /* 0x0101e80000000a00 */
[----:B-----5:R0:W-:Y:S02]  /*fe70*/  STS.64 [R5+0x60], R16 ;  /* 0x0000601005007388 */ /* 0x0201e40000000a00 */
.L_x_212:
[----:B------:R-:W-:Y:S05]  /*fe80*/  BSYNC.RECONVERGENT B3 ;  /* 0x0000000000037941 */ /* 0x000fea0003800200 */
.L_x_211:
[----:B------:R-:W-:Y:S05]  /*fe90*/  @!P0 BRA `(.L_x_207) ;  /* 0x0000000400208947 */ /* 0x000fea0003800000 */
[----:B0-----:R-:W-:Y:S01]  /*fea0*/  IADD3 R5, PT, PT, R34, R37, RZ ;  /* 0x0000002522057210 */ /* 0x001fe20007ffe0ff */
[----:B------:R-:W-:Y:S01]  /*feb0*/  BSSY.RECONVERGENT B3, `(.L_x_213) ;  /* 0x000002f000037945 */ /* 0x000fe20003800200 */
[----:B------:R-:W-:-:S03]  /*fec0*/  LOP3.LUT R22, R22, 0x2, RZ, 0x3c, !PT ;  /* 0x0000000216167812 */ /* 0x000fc600078e3cff */
[----:B------:R-:W-:-:S05]  /*fed0*/  IMAD.MOV R5, RZ, RZ, -R5 ;  /* 0x000000ffff057224 */ /* 0x000fca00078e0a05 */
[----:B------:R-:W-:-:S05]  /*fee0*/  PRMT R5, R5, 0x7710, RZ ;  /* 0x0000771005057816 */ /* 0x000fca00000000ff */
[----:B------:R-:W-:-:S05]  /*fef0*/  IMAD.IADD R5, R22, 0x1, R5 ;  /* 0x0000000116057824 */ /* 0x000fca00078e0205 */
[C---:B------:R-:W-:Y:S02]  /*ff00*/  LOP3.LUT R6, R5.reuse, 0x3, RZ, 0xc0, !PT ;  /* 0x0000000305067812 */ /* 0x040fe400078ec0ff */
[----:B------:R-:W-:Y:S02]  /*ff10*/  LOP3.LUT R5, R5, 0x1, RZ, 0xc0, !PT ;  /* 0x0000000105057812 */ /* 0x000fe400078ec0ff */
[----:B------:R-:W-:Y:S02]  /*ff20*/  ISETP.NE.AND P0, PT, R6, 0x1, PT ;  /* 0x000000010600780c */ /* 0x000fe40003f05270 */
[----:B------:R-:W-:-:S11]  /*ff30*/  ISETP.NE.U32.AND P1, PT, R5, 0x1, PT ;  /* 0x000000010500780c */ /* 0x000fd60003f25070 */
[----:B------:R-:W-:Y:S05]  /*ff40*/  @!P0 BRA `(.L_x_214) ;  /* 0x0000000000948947 */ /* 0x000fea0003800000 */
[----:B------:R-:W-:Y:S01]  /*ff50*/  IADD3 R5, PT, PT, R3, R4, RZ ;  /* 0x0000000403057210 */ /* 0x000fe20007ffe0ff */
[----:B------:R-:W-:Y:S01]  /*ff60*/  VIADD R8, R4, 0x1 ;  /* 0x0000000104087836 */ /* 0x000fe20000000000 */
[----:B------:R-:W0:Y:S03]  /*ff70*/  LDCU.64 UR4, c[0x0][0x388] ;  /* 0x00007100ff0477ac */ /* 0x000e260008000a00 */
[----:B------:R-:W-:Y:S01]  /*ff80*/  VIADD R7, R5, UR49 ;  /* 0x0000003105077c36 */ /* 0x000fe20008000000 */
[----:B------:R-:W1:Y:S01]  /*ff90*/  LDCU.64 UR6, c[0x0][0x3a0] ;  /* 0x00007400ff0677ac */ /* 0x000e620008000a00 */
[----:B------:R-:W-:-:S03]  /*ffa0*/  IMAD.IADD R6, R30, 0x1, R5 ;  /* 0x000000011e067824 */ /* 0x000fc600078e0205 */
[----:B------:R-:W-:Y:S01]  /*ffb0*/  IADD3 R5, PT, PT, -R42, R7, RZ ;  /* 0x000000072a057210 */ /* 0x000fe20007ffe1ff */
[----:B------:R-:W-:Y:S01]  /*ffc0*/  IMAD.IADD R7, R41, 0x1, R7 ;  /* 0x0000000129077824 */ /* 0x000fe200078e0207 */
[----:B------:R-:W-:-:S03]  /*ffd0*/  IADD3 R10, PT, PT, R6, 0x1, RZ ;  /* 0x00000001060a7810 */ /* 0x000fc60007ffe0ff */
[----:B------:R-:W-:Y:S01]  /*ffe0*/  VIADD R9, R5, 0x1 ;  /* 0x0000000105097836 */ /* 0x000fe20000000000 */
[----:B------:R0:W-:Y:S01]  /*fff0*/  STL.128 [R1+0xa0], R4 ;  /* 0x0000a00401007387 */ /* 0x0001e20000100c00 */
[----:B------:R-:W-:-:S03]  /*10000*/  IMAD.MOV.U32 R11, RZ, RZ, R5 ;  /* 0x000000ffff0b7224 */ /* 0x000fc600078e0005 */
[----:B------:R-:W2:Y:S04]  /*10010*/  LDL R12, [R32] ;  /* 0x00000000200c7983 */ /* 0x000ea80000100800 */
[----:B------:R1:W-:Y:S04]  /*10020*/  STL.128 [R1+0xa0], R8 ;  /* 0x0000a00801007387 */ /* 0x0003e80000100c00 */
[----:B------:R-:W3:Y:S01]  /*10030*/  LDL R13, [R32] ;  /* 0x00000000200d7983 */ /* 0x000ee20000100800 */
[----:B--2---:R-:W-:Y:S01]  /*10040*/  SHF.R.S32.HI R14, RZ, 0x1f, R12 ;  /* 0x0000001fff0e7819 */ /* 0x004fe2000001140c */
[----:B0-----:R-:W-:-:S04]  /*10050*/  IMAD.WIDE.U32 R6, R12, UR4, R50 ;  /* 0x000000040c067c25 */ /* 0x001fc8000f8e0032 */
[----:B------:R-:W-:Y:S01]  /*10060*/  IMAD R17, R14, UR4, RZ ;  /* 0x000000040e117c24 */ /* 0x000fe2000f8e02ff */
[----:B-1----:R-:W-:Y:S02]  /*10070*/  LEA R10, P0, R6, UR6, 0x3 ;  /* 0x00000006060a7c11 */ /* 0x002fe4000f8018ff */
[----:B---3--:R-:W-:Y:S01]  /*10080*/  SHF.R.S32.HI R15, RZ, 0x1f, R13 ;  /* 0x0000001fff0f7819 */ /* 0x008fe2000001140d */
[----:B------:R-:W-:Y:S02]  /*10090*/  IMAD R17, R12, UR5, R17 ;  /* 0x000000050c117c24 */ /* 0x000fe4000f8e0211 */
[----:B------:R-:W-:-:S03]  /*100a0*/  IMAD.WIDE.U32 R8, R13, UR4, R50 ;  /* 0x000000040d087c25 */ /* 0x000fc6000f8e0032 */
[----:B------:R-:W-:Y:S01]  /*100b0*/  IADD3 R17, PT, PT, R7, R17, RZ ;  /* 0x0000001107117210 */ /* 0x000fe20007ffe0ff */
[----:B------:R-:W-:Y:S01]  /*100c0*/  IMAD R14, R15, UR4, RZ ;  /* 0x000000040f0e7c24 */ /* 0x000fe2000f8e02ff */
[----:B------:R-:W-:Y:S02]  /*100d0*/  LEA R12, P2, R8, UR6, 0x3 ;  /* 0x00000006080c7c11 */ /* 0x000fe4000f8418ff */
[----:B------:R-:W-:Y:S01]  /*100e0*/  LEA.HI.X R11, R6, UR7, R17, 0x3, P0 ;  /* 0x00000007060b7c11 */ /* 0x000fe200080f1c11 */
[----:B------:R-:W-:-:S04]  /*100f0*/  IMAD R5, R13, UR5, R14 ;  /* 0x000000050d057c24 */ /* 0x000fc8000f8e020e */
[----:B------:R-:W-:Y:S01]  /*10100*/  IMAD.IADD R5, R9, 0x1, R5 ;  /* 0x0000000109057824 */ /* 0x000fe200078e0205 */
[----:B------:R-:W2:Y:S04]  /*10110*/  LDG.E.64 R6, desc[UR36][R10.64] ;  /* 0x000000240a067981 */ /* 0x000ea8000c1e1b00 */
[----:B------:R-:W-:-:S05]  /*10120*/  LEA.HI.X R13, R8, UR7, R5, 0x3, P2 ;  /* 0x00000007080d7c11 */ /* 0x000fca00090f1c05 */
[----:B------:R-:W3:Y:S01]  /*10130*/  LDG.E.64 R8, desc[UR36][R12.64] ;  /* 0x000000240c087981 */ /* 0x000ee2000c1e1b00 */
[----:B------:R-:W-:-:S05]  /*10140*/  IMAD R5, R75, 0x4, R48 ;  /* 0x000000044b057824 */ /* 0x000fca00078e0230 */
[----:B------:R-:W-:Y:S01]  /*10150*/  LEA R5, R5, R52, 0x3 ;  /* 0x0000003405057211 */ /* 0x000fe200078e18ff */
[----:B------:R-:W-:Y:S02]  /*10160*/  VIADD R75, R75, 0x2 ;  /* 0x000000024b4b7836 */ /* 0x000fe40000000000 */
[----:B------:R-:W-:Y:S02]  /*10170*/  VIADD R4, R4, 0x2 ;  /* 0x0000000204047836 */ /* 0x000fe40000000000 */
[----:B--2---:R0:W-:Y:S04]  /*10180*/  STS.64 [R5], R6 ;  /* 0x0000000605007388 */ /* 0x0041e80000000a00 */
[----:B---3--:R0:W-:Y:S02]  /*10190*/  STS.64 [R5+0x20], R8 ;  /* 0x0000200805007388 */ /* 0x0081e40000000a00 */
.L_x_214:
[----:B------:R-:W-:Y:S05]  /*101a0*/  BSYNC.RECONVERGENT B3 ;  /* 0x0000000000037941 */ /* 0x000fea0003800200 */
.L_x_213:
[----:B------:R-:W-:Y:S05]  /*101b0*/  @P1 BRA `(.L_x_207) ;  /* 0x0000000000581947 */ /* 0x000fea0003800000 */
[----:B0-----:R-:W-:Y:S01]  /*101c0*/  IADD3 R9, PT, PT, R3, R4, RZ ;  /* 0x0000000403097210 */ /* 0x001fe20007ffe0ff */
[----:B------:R-:W0:Y:S04]  /*101d0*/  LDCU.64 UR4, c[0x0][0x388] ;  /* 0x00007100ff0477ac */ /* 0x000e280008000a00 */
[----:B------:R-:W-:Y:S01]  /*101e0*/  VIADD R7, R9, UR49 ;  /* 0x0000003109077c36 */ /* 0x000fe20008000000 */
[----:B------:R-:W1:Y:S01]  /*101f0*/  LDCU.64 UR6, c[0x0][0x3a0] ;  /* 0x00007400ff0677ac */ /* 0x000e620008000a00 */
[----:B------:R-:W-:Y:S02]  /*10200*/  IMAD.IADD R6, R30, 0x1, R9 ;  /* 0x000000011e067824 */ /* 0x000fe400078e0209 */
[----:B------:R-:W-:Y:S01]  /*10210*/  IMAD.IADD R5, R7, 0x1, -R42 ;  /* 0x0000000107057824 */ /* 0x000fe200078e0a2a */
[----:B------:R-:W-:-:S05]  /*10220*/  IADD3 R7, PT, PT, R41, R7, RZ ;  /* 0x0000000729077210 */ /* 0x000fca0007ffe0ff */
[----:B------:R2:W-:Y:S04]  /*10230*/  STL.128 [R1+0xa0], R4 ;  /* 0x0000a00401007387 */ /* 0x0005e80000100c00 */
        /* <DEDUP_REMOVED lines=9> */
[C---:B--2---:R-:W-:Y:S01]  /*102d0*/  LEA R5, R75.reuse, R48, 0x2 ;  /* 0x000000304b057211 */ /* 0x044fe200078e10ff */
[----:B------:R-:W-:Y:S01]  /*102e0*/  VIADD R75, R75, 0x1 ;  /* 0x000000014b4b7836 */ /* 0x000fe20000000000 */
[----:B------:R-:W-:-:S03]  /*102f0*/  IADD3 R4, PT, PT, R4, 0x1, RZ ;  /* 0x0000000104047810 */ /* 0x000fc60007ffe0ff */
[----:B------:R-:W-:-:S05]  /*10300*/  IMAD R5, R5, 0x8, R52 ;  /* 0x0000000805057824 */ /* 0x000fca00078e0234 */
[----:B---3--:R1:W-:Y:S02]  /*10310*/  STS.64 [R5], R12 ;  /* 0x0000000c05007388 */ /* 0x0083e40000000a00 */
.L_x_207:
[----:B------:R-:W-:Y:S05]  /*10320*/  BSYNC.RECONVERGENT B2 ;  /* 0x0000000000027941 */ /* 0x000fea0003800200 */
.L_x_206:
[----:B------:R-:W-:Y:S01]  /*10330*/  VIADD R35, R35, 0x1 ;  /* 0x0000000123237836 */ /* 0x000fe20000000000 */
[----:B------:R-:W-:Y:S01]  /*10340*/  IADD3 R34, PT, PT, R34, 0x1, RZ ;  /* 0x0000000122227810 */ /* 0x000fe20007ffe0ff */
[----:B------:R-:W-:-:S03]  /*10350*/  VIADD R33, R33, 0x1 ;  /* 0x0000000121217836 */ /* 0x000fc60000000000 */
[----:B------:R-:W-:-:S13]  /*10360*/  ISETP.NE.AND P0, PT, R35, R38, PT ;  /* 0x000000262300720c */ /* 0x000fda0003f05270 */
[----:B------:R-:W-:Y:S05]  /*10370*/  @P0 BRA `(.L_x_215) ;  /* 0xffffffec002c0947 */ /* 0x000fea000383ffff */
.L_x_205:
[----:B------:R-:W-:Y:S05]  /*10380*/  BSYNC.RECONVERGENT B1 ;  /* 0x0000000000017941 */ /* 0x000fea0003800200 */
.L_x_204:
[----:B------:R-:W2:Y:S01]  /*10390*/  LDCU UR4, c[0x0][0x390] ;  /* 0x00007200ff0477ac */ /* 0x000ea20008000800 */
[----:B------:R-:W-:Y:S01]  /*103a0*/  VIADD R0, R31, 0x1 ;  /* 0x000000011f007836 */ /* 0x000fe20000000000 */
[----:B------:R-:W-:Y:S01]  /*103b0*/  IADD3 R38, PT, PT, R39, UR47, RZ ;  /* 0x0000002f27267c10 */ /* 0x000fe2000fffe0ff */
[----:B------:R-:W-:Y:S01]  /*103c0*/  VIADD R3, R4, 0x2 ;  /* 0x0000000204037836 */ /* 0x000fe20000000000 */
[-C--:B------:R-:W-:Y:S01]  /*103d0*/  LOP3.LUT R39, RZ, R31.reuse, RZ, 0x33, !PT ;  /* 0x0000001fff277212 */ /* 0x080fe200078e33ff */
[----:B------:R-:W-:Y:S01]  /*103e0*/  VIADD R40, R40, 0x1 ;  /* 0x0000000128287836 */ /* 0x000fe20000000000 */
[----:B------:R-:W-:Y:S01]  /*103f0*/  MOV R36, R31 ;  /* 0x0000001f00247202 */ /* 0x000fe20000000f00 */
[----:B------:R-:W-:Y:S02]  /*10400*/  VIADD R37, R37, 0x1 ;  /* 0x0000000125257836 */ /* 0x000fe40000000000 */
[----:B------:R-:W-:Y:S01]  /*10410*/  IMAD.MOV.U32 R31, RZ, RZ, R0 ;  /* 0x000000ffff1f7224 */ /* 0x000fe200078e0000 */
[----:B--2---:R-:W-:-:S13]  /*10420*/  ISETP.NE.AND P0, PT, R0, UR4, PT ;  /* 0x0000000400007c0c */ /* 0x004fda000bf05270 */
[----:B------:R-:W-:Y:S05]  /*10430*/  @P0 BRA `(.L_x_216) ;  /* 0xffffffe800c00947 */ /* 0x000fea000383ffff */
.L_x_203:
[----:B------:R-:W-:Y:S05]  /*10440*/  BSYNC.RECONVERGENT B0 ;  /* 0x0000000000007941 */ /* 0x000fea0003800200 */
.L_x_202:
[----:B------:R-:W-:-:S03]  /*10450*/  UMOV UR4, 0xffffffff ;  /* 0xffffffff00047882 */ /* 0x000fc60000000000 */
[----:B------:R-:W-:Y:S05]  /*10460*/  BRA.DIV UR4, `(.L_x_217) ;  /* 0x0000004604707947 */ /* 0x000fea000b800000 */
[----:B------:R-:W-:Y:S01]  /*10470*/  NOP ;  /* 0x0000000000007918 */ /* 0x000fe20000000000 */
[----:B------:R-:W-:Y:S01]  /*10480*/  NOP ;  /* 0x0000000000007918 */ /* 0x000fe20000000000 */
.L_x_286:
[----:B------:R-:W-:Y:S01]  /*10490*/  ISETP.NE.AND P0, PT, R55, RZ, PT ;  /* 0x000000ff3700720c */ /* 0x000fe20003f05270 */
[----:B------:R-:W-:Y:S01]  /*104a0*/  BSSY.RECONVERGENT B0, `(.L_x_218) ;  /* 0x0000161000007945 */ /* 0x000fe20003800200 */
[----:B------:R-:W-:-:S04]  /*104b0*/  ISETP.GE.U32.AND P1, PT, R48, 0x4, PT ;  /* 0x000000043000780c */ /* 0x000fc80003f26070 */
[----:B------:R-:W-:-:S07]  /*104c0*/  SEL R75, R75, RZ, P1 ;  /* 0x000000ff4b4b7207 */ /* 0x000fce0000800000 */
[----:B------:R-:W-:Y:S05]  /*104d0*/  @!P0 BRA `(.L_x_219) ;  /* 0x0000001400748947 */ /* 0x000fea0003800000 */
[----:B------:R-:W-:Y:S02]  /*104e0*/  HFMA2 R4, -RZ, RZ, 0, 0 ;  /* 0x00000000ff047431 */ /* 0x000fe400000001ff */
[----:B0-----:R-:W-:Y:S01]  /*104f0*/  IMAD.MOV.U32 R24, RZ, RZ, 0x1 ;  /* 0x00000001ff187424 */ /* 0x001fe200078e00ff */
[----:B------:R-:W-:Y:S01]  /*10500*/  MOV R35, 0xffffffff ;  /* 0xffffffff00237802 */ /* 0x000fe20000000f00 */
[----:B------:R-:W-:Y:S01]  /*10510*/  IMAD.MOV.U32 R75, RZ, RZ, RZ ;  /* 0x000000ffff4b7224 */ /* 0x000fe200078e00ff */
[----:B------:R-:W-:Y:S01]  /*10520*/  PRMT R34, RZ, 0x7610, R34 ;  /* 0x00007610ff227816 */ /* 0x000fe20000000022 */
[----:B------:R-:W-:Y:S01]  /*10530*/  IMAD.U32 R32, RZ, RZ, UR47 ;  /* 0x0000002fff207e24 */ /* 0x000fe2000f8e00ff */
[----:B------:R-:W-:Y:S01]  /*10540*/  PRMT R33, RZ, 0x7610, R33 ;  /* 0x00007610ff217816 */ /* 0x000fe20000000021 */
[----:B------:R-:W-:-:S07]  /*10550*/  IMAD.MOV.U32 R30, RZ, RZ, RZ ;  /* 0x000000ffff1e7224 */ /* 0x000fce00078e00ff */
.L_x_232:
[----:B01----:R-:W0:Y:S01]  /*10560*/  LDC R5, c[0x0][0x390] ;  /* 0x0000e400ff057b82 */ /* 0x003e220000000800 */
[----:B------:R-:W-:Y:S01]  /*10570*/  IADD3 R0, PT, PT, -R24, UR46, RZ ;  /* 0x0000002e18007c10 */ /* 0x000fe2000fffe1ff */
[----:B------:R-:W-:Y:S01]  /*10580*/  BSSY.RECONVERGENT B1, `(.L_x_220) ;  /* 0x0000147000017945 */ /* 0x000fe20003800200 */
[----:B------:R-:W-:Y:S01]  /*10590*/  IADD3 R4, PT, PT, R35, UR46, R4 ;  /* 0x0000002e23047c10 */ /* 0x000fe2000fffe004 */
[----:B0-----:R-:W-:-:S04]  /*105a0*/  IMAD.IADD R3, R5, 0x1, -R24 ;  /* 0x0000000105037824 */ /* 0x001fc800078e0a18 */
[----:B------:R-:W-:Y:S01]  /*105b0*/  IMAD R0, R0, R3, RZ ;  /* 0x0000000300007224 */ /* 0x000fe200078e02ff */
[----:B------:R-:W-:-:S04]  /*105c0*/  ISETP.GE.AND P0, PT, R3, 0x1, PT ;  /* 0x000000010300780c */ /* 0x000fc80003f06270 */
[----:B------:R-:W-:-:S09]  /*105d0*/  LEA.HI R3, R0, R0, RZ, 0x1 ;  /* 0x0000000000037211 */ /* 0x000fd200078f08ff */
[----:B------:R-:W-:Y:S05]  /*105e0*/  @!P0 BRA `(.L_x_221) ;  /* 0x0000001400008947 */ /* 0x000fea0003800000 */
[----:B------:R-:W-:Y:S01]  /*105f0*/  SHF.R.S32.HI R3, RZ, 0x1, R3 ;  /* 0x00000001ff037819 */ /* 0x000fe20000011403 */
[----:B------:R-:W-:Y:S01]  /*10600*/  IMAD.MOV.U32 R31, RZ, RZ, RZ ;  /* 0x000000ffff1f7224 */ /* 0x000fe200078e00ff */
[----:B------:R-:W-:Y:S02]  /*10610*/  IADD3 R0, PT, PT, R35, R5, RZ ;  /* 0x0000000523007210 */ /* 0x000fe40007ffe0ff */
[----:B------:R-:W-:Y:S02]  /*10620*/  PRMT R27, RZ, 0x7610, R27 ;  /* 0x00007610ff1b7816 */ /* 0x000fe4000000001b */
[----:B------:R-:W-:-:S07]  /*10630*/  PRMT R26, RZ, 0x7610, R26 ;  /* 0x00007610ff1a7816 */ /* 0x000fce000000001a */
.L_x_231:
[----:B------:R-:W-:Y:S01]  /*10640*/  IMAD.IADD R5, R0, 0x1, -R31 ;  /* 0x0000000100057824 */ /* 0x000fe200078e0a1f */
[----:B------:R-:W-:Y:S01]  /*10650*/  BSSY.RECONVERGENT B2, `(.L_x_222) ;  /* 0x0000134000027945 */ /* 0x000fe20003800200 */
[----:B------:R-:W-:-:S03]  /*10660*/  IADD3 R4, PT, PT, R4, 0x2, RZ ;  /* 0x0000000204047810 */ /* 0x000fc60007ffe0ff */
[----:B------:R-:W-:-:S13]  /*10670*/  ISETP.GE.AND P0, PT, R5, 0x2, PT ;  /* 0x000000020500780c */ /* 0x000fda0003f06270 */
[----:B01----:R-:W-:Y:S05]  /*10680*/  @!P0 BRA `(.L_x_223) ;  /* 0x0000001000c08947 */ /* 0x003fea0003800000 */
[----:B------:R-:W0:Y:S01]  /*10690*/  LDC R6, c[0x0][0x390] ;  /* 0x0000e400ff067b82 */ /* 0x000e220000000800 */
[----:B------:R-:W-:Y:S01]  /*106a0*/  IMAD.IADD R37, R31, 0x1, R30 ;  /* 0x000000011f257824 */ /* 0x000fe200078e021e */
[----:B------:R-:W-:Y:S01]  /*106b0*/  BSSY.RECONVERGENT B3, `(.L_x_224) ;  /* 0x000008f000037945 */ /* 0x000fe20003800200 */
[----:B------:R-:W-:Y:S01]  /*106c0*/  LEA R25, R48, UR42, 0x2 ;  /* 0x0000002a30197c11 */ /* 0x000fe2000f8e10ff */
[----:B------:R-:W-:Y:S02]  /*106d0*/  IMAD R36, R24, 0x2, R31 ;  /* 0x0000000218247824 */ /* 0x000fe400078e021f */
[C---:B0-----:R-:W-:Y:S02]  /*106e0*/  IADD3 R5, PT, PT, -R37.reuse, -0x3, R6 ;  /* 0xfffffffd25057810 */ /* 0x041fe40007ffe106 */
[----:B------:R-:W-:Y:S02]  /*106f0*/  IADD3 R6, PT, PT, -R37, UR48, RZ ;  /* 0x0000003025067c10 */ /* 0x000fe4000fffe1ff */
[----:B------:R-:W-:-:S02]  /*10700*/  ISETP.GE.U32.AND P1, PT, R5, 0x7, PT ;  /* 0x000000070500780c */ /* 0x000fc40003f26070 */
[----:B------:R-:W-:-:S11]  /*10710*/  LOP3.LUT P0, RZ, R6, 0x7, RZ, 0xc0, !PT ;  /* 0x0000000706ff7812 */ /* 0x000fd6000780c0ff */
[----:B------:R-:W-:Y:S05]  /*10720*/  @!P1 BRA `(.L_x_225) ;  /* 0x00000008001c9947 */ /* 0x000fea0003800000 */
[----:B------:R-:W-:Y:S02]  /*10730*/  IADD3 R37, PT, PT, -R37, UR48, RZ ;  /* 0x0000003025257c10 */ /* 0x000fe4000fffe1ff */
[----:B------:R-:W-:Y:S02]  /*10740*/  MOV R40, RZ ;  /* 0x000000ff00287202 */ /* 0x000fe40000000f00 */
[----:B------:R-:W-:Y:S02]  /*10750*/  LOP3.LUT R38, RZ, R36, RZ, 0x33, !PT ;  /* 0x00000024ff267212 */ /* 0x000fe400078e33ff */
[----:B------:R-:W-:-:S07]  /*10760*/  LOP3.LUT R37, R37, 0xfffffff8, RZ, 0xc0, !PT ;  /* 0xfffffff825257812 */ /* 0x000fce00078ec0ff */
.L_x_226:
[----:B------:R-:W-:Y:S02]  /*10770*/  IMAD.IADD R5, R3, 0x1, R4 ;  /* 0x0000000103057824 */ /* 0x000fe400078e0204 */
[C---:B0-----:R-:W-:Y:S02]  /*10780*/  VIADD R8, R4.reuse, 0x1 ;  /* 0x0000000104087836 */ /* 0x041fe40000000000 */
[----:B------:R-:W-:Y:S01]  /*10790*/  VIADD R12, R4, 0x2 ;  /* 0x00000002040c7836 */ /* 0x000fe20000000000 */
[----:B------:R-:W-:Y:S01]  /*107a0*/  IADD3 R42, PT, PT, R0, R5, RZ ;  /* 0x00000005002a7210 */ /* 0x000fe20007ffe0ff */
[----:B------:R-:W-:Y:S01]  /*107b0*/  VIADD R7, R5, UR49 ;  /* 0x0000003105077c36 */ /* 0x000fe20008000000 */
[C---:B------:R-:W-:Y:S01]  /*107c0*/  IADD3 R16, PT, PT, R4.reuse, 0x3, RZ ;  /* 0x0000000304107810 */ /* 0x040fe20007ffe0ff */
[----:B------:R-:W-:Y:S01]  /*107d0*/  VIADD R20, R4, 0x4 ;  /* 0x0000000404147836 */ /* 0x000fe20000000000 */
[----:B------:R-:W0:Y:S01]  /*107e0*/  LDCU.64 UR4, c[0x0][0x388] ;  /* 0x00007100ff0477ac */ /* 0x000e220008000a00 */
[C---:B------:R-:W-:Y:S01]  /*107f0*/  IMAD.IADD R5, R7.reuse, 0x1, -R36 ;  /* 0x0000000107057824 */ /* 0x040fe200078e0a24 */
[----:B------:R-:W-:Y:S01]  /*10800*/  IADD3 R7, PT, PT, R7, R38, RZ ;  /* 0x0000002607077210 */ /* 0x000fe20007ffe0ff */
[C---:B------:R-:W-:Y:S01]  /*10810*/  VIADD R6, R42.reuse, 0x1 ;  /* 0x000000012a067836 */ /* 0x040fe20000000000 */
[----:B------:R-:W1:Y:S01]  /*10820*/  LDCU.64 UR6, c[0x0][0x3a8] ;  /* 0x00007500ff0677ac */ /* 0x000e620008000a00 */
[C---:B------:R-:W-:Y:S01]  /*10830*/  VIADD R10, R42.reuse, 0x2 ;  /* 0x000000022a0a7836 */ /* 0x040fe20000000000 */
[C---:B------:R-:W-:Y:S01]  /*10840*/  IADD3 R9, PT, PT, R5.reuse, 0x1, RZ ;  /* 0x0000000105097810 */ /* 0x040fe20007ffe0ff */
[----:B------:R-:W-:Y:S01]  /*10850*/  IMAD.MOV.U32 R11, RZ, RZ, R5 ;  /* 0x000000ffff0b7224 */ /* 0x000fe200078e0005 */
[----:B------:R-:W-:Y:S04]  /*10860*/  STL.128 [R1+0xb0], R4 ;  /* 0x0000b00401007387 */ /* 0x000fe80000100c00 */
[----:B------:R-:W2:Y:S04]  /*10870*/  LDL R43, [R25] ;  /* 0x00000000192b7983 */ /* 0x000ea80000100800 */
[----:B------:R-:W-:Y:S04]  /*10880*/  STL.128 [R1+0xb0], R8 ;  /* 0x0000b00801007387 */ /* 0x000fe80000100c00 */
[----:B------:R-:W3:Y:S01]  /*10890*/  LDL R47, [R25] ;  /* 0x00000000192f7983 */ /* 0x000ee20000100800 */
[----:B------:R-:W-:Y:S01]  /*108a0*/  IADD3 R14, PT, PT, R42, 0x3, RZ ;  /* 0x000000032a0e7810 */ /* 0x000fe20007ffe0ff */
[----:B------:R-:W-:-:S02]  /*108b0*/  VIADD R13, R5, 0x2 ;  /* 0x00000002050d7836 */ /* 0x000fc40000000000 */
[----:B------:R-:W-:-:S05]  /*108c0*/  VIADD R15, R7, 0x2 ;  /* 0x00000002070f7836 */ /* 0x000fca0000000000 */
[----:B------:R4:W-:Y:S04]  /*108d0*/  STL.128 [R1+0xb0], R12 ;  /* 0x0000b00c01007387 */ /* 0x0009e80000100c00 */
[----:B------:R-:W5:Y:S01]  /*108e0*/  LDL R39, [R25] ;  /* 0x0000000019277983 */ /* 0x000f620000100800 */
[----:B------:R-:W-:Y:S01]  /*108f0*/  VIADD R18, R42, 0x4 ;  /* 0x000000042a127836 */ /* 0x000fe20000000000 */
[----:B------:R-:W-:Y:S01]  /*10900*/  IADD3 R19, PT, PT, R7, 0x3, RZ ;  /* 0x0000000307137810 */ /* 0x000fe20007ffe0ff */
[----:B------:R-:W-:-:S05]  /*10910*/  VIADD R17, R5, 0x3 ;  /* 0x0000000305117836 */ /* 0x000fca0000000000 */
[----:B------:R0:W-:Y:S04]  /*10920*/  STL.128 [R1+0xb0], R16 ;  /* 0x0000b01001007387 */ /* 0x0001e80000100c00 */
[----:B------:R-:W5:Y:S01]  /*10930*/  LDL R41, [R25] ;  /* 0x0000000019297983 */ /* 0x000f620000100800 */
[----:B------:R-:W-:Y:S01]  /*10940*/  VIADD R22, R42, 0x5 ;  /* 0x000000052a167836 */ /* 0x000fe20000000000 */
[----:B------:R-:W-:Y:S01]  /*10950*/  IADD3 R21, PT, PT, R5, 0x4, RZ ;  /* 0x0000000405157810 */ /* 0x000fe20007ffe0ff */
[----:B------:R-:W-:-:S05]  /*10960*/  VIADD R23, R7, 0x4 ;  /* 0x0000000407177836 */ /* 0x000fca0000000000 */
[----:B------:R-:W-:Y:S04]  /*10970*/  STL.128 [R1+0xb0], R20 ;  /* 0x0000b01401007387 */ /* 0x000fe80000100c00 */
[----:B------:R-:W5:Y:S01]  /*10980*/  LDL R45, [R25] ;  /* 0x00000000192d7983 */ /* 0x000f620000100800 */
[----:B----4-:R-:W-:Y:S01]  /*10990*/  VIADD R12, R4, 0x5 ;  /* 0x00000005040c7836 */ /* 0x010fe20000000000 */
[----:B------:R-:W-:Y:S01]  /*109a0*/  IADD3 R14, PT, PT, R42, 0x6, RZ ;  /* 0x000000062a0e7810 */ /* 0x000fe20007ffe0ff */
[----:B------:R-:W-:Y:S01]  /*109b0*/  VIADD R13, R5, 0x5 ;  /* 0x00000005050d7836 */ /* 0x000fe20000000000 */
[----:B------:R-:W-:Y:S01]  /*109c0*/  IADD3 R8, PT, PT, R4, 0x6, RZ ;  /* 0x0000000604087810 */ /* 0x000fe20007ffe0ff */
[C---:B------:R-:W-:Y:S01]  /*109d0*/  VIADD R15, R7.reuse, 0x5 ;  /* 0x00000005070f7836 */ /* 0x040fe20000000000 */
[----:B------:R-:W-:Y:S01]  /*109e0*/  IADD3 R11, PT, PT, R7, 0x6, RZ ;  /* 0x00000006070b7810 */ /* 0x000fe20007ffe0ff */
[----:B------:R-:W-:-:S02]  /*109f0*/  VIADD R10, R42, 0x7 ;  /* 0x000000072a0a7836 */ /* 0x000fc40000000000 */
[C---:B------:R-:W-:Y:S01]  /*10a00*/  VIADD R9, R5.reuse, 0x6 ;  /* 0x0000000605097836 */ /* 0x040fe20000000000 */
[----:B------:R-:W-:Y:S01]  /*10a10*/  STL.128 [R1+0xb0], R12 ;  /* 0x0000b00c01007387 */ /* 0x000fe20000100c00 */
[----:B0-----:R-:W-:Y:S01]  /*10a20*/  VIADD R16, R4, 0x7 ;  /* 0x0000000704107836 */ /* 0x001fe20000000000 */
[----:B------:R-:W-:Y:S01]  /*10a30*/  IADD3 R17, PT, PT, R5, 0x7, RZ ;  /* 0x0000000705117810 */ /* 0x000fe20007ffe0ff */
[----:B------:R-:W-:Y:S01]  /*10a40*/  VIADD R18, R42, 0x8 ;  /* 0x000000082a127836 */ /* 0x000fe20000000000 */
[----:B------:R-:W4:Y:S01]  /*10a50*/  LDL R57, [R25] ;  /* 0x0000000019397983 */ /* 0x000f220000100800 */
[----:B------:R-:W-:-:S03]  /*10a60*/  VIADD R19, R7, 0x7 ;  /* 0x0000000707137836 */ /* 0x000fc60000000000 */
[----:B------:R0:W-:Y:S04]  /*10a70*/  STL.128 [R1+0xb0], R8 ;  /* 0x0000b00801007387 */ /* 0x0001e80000100c00 */
[----:B------:R-:W4:Y:S04]  /*10a80*/  LDL R5, [R25] ;  /* 0x0000000019057983 */ /* 0x000f280000100800 */
[----:B------:R1:W-:Y:S04]  /*10a90*/  STL.128 [R1+0xb0], R16 ;  /* 0x0000b01001007387 */ /* 0x0003e80000100c00 */
[----:B------:R-:W4:Y:S01]  /*10aa0*/  LDL R73, [R25] ;  /* 0x0000000019497983 */ /* 0x000f220000100800 */
[C---:B------:R-:W-:Y:S01]  /*10ab0*/  IMAD R44, R75.reuse, 0x4, R48 ;  /* 0x000000044b2c7824 */ /* 0x040fe200078e0230 */
[----:B------:R-:W-:Y:S01]  /*10ac0*/  IADD3 R40, PT, PT, R40, 0x8, RZ ;  /* 0x0000000828287810 */ /* 0x000fe20007ffe0ff */
[----:B------:R-:W-:-:S02]  /*10ad0*/  VIADD R75, R75, 0x8 ;  /* 0x000000084b4b7836 */ /* 0x000fc40000000000 */
[----:B------:R-:W-:Y:S01]  /*10ae0*/  VIADD R4, R4, 0x8 ;  /* 0x0000000804047836 */ /* 0x000fe20000000000 */
[----:B------:R-:W-:-:S05]  /*10af0*/  LEA R44, R44, R53, 0x3 ;  /* 0x000000352c2c7211 */ /* 0x000fca00078e18ff */
[----:B------:R-:W5:Y:S04]  /*10b00*/  LDS.64 R22, [R44] ;  /* 0x000000002c167984 */ /* 0x000f680000000a00 */
[----:B------:R-:W5:Y:S04]  /*10b10*/  LDS.64 R20, [R44+0x20] ;  /* 0x000020002c147984 */ /* 0x000f680000000a00 */
[----:B------:R-:W-:Y:S01]  /*10b20*/  LDS.64 R76, [R44+0xa0] ;  /* 0x0000a0002c4c7984 */ /* 0x000fe20000000a00 */
[----:B--2---:R-:W-:-:S05]  /*10b30*/  SHF.R.S32.HI R6, RZ, 0x1f, R43 ;  /* 0x0000001fff067819 */ /* 0x004fca000001142b */
[----:B0-----:R-:W-:Y:S02]  /*10b40*/  IMAD R10, R6, UR4, RZ ;  /* 0x00000004060a7c24 */ /* 0x001fe4000f8e02ff */
[----:B------:R-:W0:Y:S01]  /*10b50*/  LDS.64 R6, [R44+0x40] ;  /* 0x000040002c067984 */ /* 0x000e220000000a00 */
[----:B---3--:R-:W-:Y:S01]  /*10b60*/  SHF.R.S32.HI R8, RZ, 0x1f, R47 ;  /* 0x0000001fff087819 */ /* 0x008fe2000001142f */
[C---:B------:R-:W-:Y:S02]  /*10b70*/  IMAD R15, R43.reuse, UR5, R10 ;  /* 0x000000052b0f7c24 */ /* 0x040fe4000f8e020a */
[----:B------:R-:W2:Y:S02]  /*10b80*/  LDS.64 R10, [R44+0x60] ;  /* 0x000060002c0a7984 */ /* 0x000ea40000000a00 */
[----:B------:R-:W-:Y:S02]  /*10b90*/  IMAD R12, R8, UR4, RZ ;  /* 0x00000004080c7c24 */ /* 0x000fe4000f8e02ff */
[----:B------:R-:W-:-:S04]  /*10ba0*/  IMAD.WIDE.U32 R8, R43, UR4, R50 ;  /* 0x000000042b087c25 */ /* 0x000fc8000f8e0032 */
[----:B------:R-:W-:Y:S01]  /*10bb0*/  IMAD.IADD R15, R9, 0x1, R15 ;  /* 0x00000001090f7824 */ /* 0x000fe200078e020f */
[C---:B-1----:R-:W-:Y:S01]  /*10bc0*/  LEA R14, P1, R8.reuse, UR6, 0x3 ;  /* 0x00000006080e7c11 */ /* 0x042fe2000f8218ff */
[C---:B------:R-:W-:Y:S01]  /*10bd0*/  IMAD R17, R47.reuse, UR5, R12 ;  /* 0x000000052f117c24 */ /* 0x040fe2000f8e020c */
[----:B-----5:R-:W-:Y:S01]  /*10be0*/  SHF.R.S32.HI R9, RZ, 0x1f, R39 ;  /* 0x0000001fff097819 */ /* 0x020fe20000011427 */
[----:B------:R-:W-:Y:S01]  /*10bf0*/  IMAD.WIDE.U32 R12, R47, UR4, R50 ;  /* 0x000000042f0c7c25 */ /* 0x000fe2000f8e0032 */
[----:B------:R-:W-:Y:S01]  /*10c00*/  LEA.HI.X R15, R8, UR7, R15, 0x3, P1 ;  /* 0x00000007080f7c11 */ /* 0x000fe200088f1c0f */
[----:B------:R-:W-:Y:S02]  /*10c10*/  LDS.64 R46, [R44+0xc0] ;  /* 0x0000c0002c2e7984 */ /* 0x000fe40000000a00 */
[----:B------:R-:W-:Y:S01]  /*10c20*/  IMAD.IADD R13, R13, 0x1, R17 ;  /* 0x000000010d0d7824 */ /* 0x000fe200078e0211 */
[C---:B------:R-:W-:Y:S01]  /*10c30*/  LEA R16, P2, R12.reuse, UR6, 0x3 ;  /* 0x000000060c107c11 */ /* 0x040fe2000f8418ff */
[----:B------:R-:W-:Y:S01]  /*10c40*/  IMAD R18, R9, UR4, RZ ;  /* 0x0000000409127c24 */ /* 0x000fe2000f8e02ff */
[----:B------:R1:W-:Y:S01]  /*10c50*/  STG.E.64 desc[UR36][R14.64], R22 ;  /* 0x000000160e007986 */ /* 0x0003e2000c101b24 */
[----:B------:R-:W-:Y:S01]  /*10c60*/  IMAD.WIDE.U32 R8, R39, UR4, R50 ;  /* 0x0000000427087c25 */ /* 0x000fe2000f8e0032 */
[----:B------:R-:W-:-:S02]  /*10c70*/  LEA.HI.X R17, R12, UR7, R13, 0x3, P2 ;  /* 0x000000070c117c11 */ /* 0x000fc400090f1c0d */
[----:B------:R-:W-:Y:S01]  /*10c80*/  SHF.R.S32.HI R13, RZ, 0x1f, R41 ;  /* 0x0000001fff0d7819 */ /* 0x000fe20000011429 */
[----:B------:R-:W-:Y:S01]  /*10c90*/  IMAD R39, R39, UR5, R18 ;  /* 0x0000000527277c24 */ /* 0x000fe2000f8e0212 */
[C---:B------:R-:W-:Y:S01]  /*10ca0*/  LEA R12, P1, R8.reuse, UR6, 0x3 ;  /* 0x00000006080c7c11 */ /* 0x040fe2000f8218ff */
[----:B------:R-:W-:Y:S01]  /*10cb0*/  LDS.64 R22, [R44+0xe0] ;  /* 0x0000e0002c167984 */ /* 0x000fe20000000a00 */
[----:B------:R-:W-:Y:S02]  /*10cc0*/  IMAD.WIDE.U32 R42, R41, UR4, R50 ;  /* 0x00000004292a7c25 */ /* 0x000fe4000f8e0032 */
[----:B------:R-:W-:Y:S01]  /*10cd0*/  IADD3 R9, PT, PT, R9, R39, RZ ;  /* 0x0000002709097210 */ /* 0x000fe20007ffe0ff */
[----:B------:R3:W-:Y:S01]  /*10ce0*/  STG.E.64 desc[UR36][R16.64], R20 ;  /* 0x0000001410007986 */ /* 0x0007e2000c101b24 */
[----:B------:R-:W-:Y:S02]  /*10cf0*/  IMAD R18, R13, UR4, RZ ;  /* 0x000000040d127c24 */ /* 0x000fe4000f8e02ff */
[----:B------:R-:W-:Y:S01]  /*10d00*/  LEA.HI.X R13, R8, UR7, R9, 0x3, P1 ;  /* 0x00000007080d7c11 */ /* 0x000fe200088f1c09 */
[----:B-1----:R-:W-:Y:S01]  /*10d10*/  IMAD.WIDE.U32 R14, R45, UR4, R50 ;  /* 0x000000042d0e7c25 */ /* 0x002fe2000f8e0032 */
[----:B------:R-:W1:Y:S03]  /*10d20*/  LDS.64 R8, [R44+0x80] ;  /* 0x000080002c087984 */ /* 0x000e660000000a00 */
[----:B------:R-:W-:Y:S01]  /*10d30*/  IMAD R19, R41, UR5, R18 ;  /* 0x0000000529137c24 */ /* 0x000fe2000f8e0212 */
[----:B------:R-:W-:Y:S01]  /*10d40*/  SHF.R.S32.HI R18, RZ, 0x1f, R45 ;  /* 0x0000001fff127819 */ /* 0x000fe2000001142d */
[----:B0-----:R0:W-:Y:S04]  /*10d50*/  STG.E.64 desc[UR36][R12.64], R6 ;  /* 0x000000060c007986 */ /* 0x0011e8000c101b24 */
[----:B------:R-:W-:Y:S01]  /*10d60*/  IMAD R56, R18, UR4, RZ ;  /* 0x0000000412387c24 */ /* 0x000fe2000f8e02ff */
[----:B------:R-:W-:Y:S01]  /*10d70*/  LEA R18, P1, R42, UR6, 0x3 ;  /* 0x000000062a127c11 */ /* 0x000fe2000f8218ff */
[----:B---3--:R-:W-:-:S02]  /*10d80*/  IMAD.IADD R17, R43, 0x1, R19 ;  /* 0x000000012b117824 */ /* 0x008fc400078e0213 */
[----:B------:R-:W-:Y:S01]  /*10d90*/  IMAD R45, R45, UR5, R56 ;  /* 0x000000052d2d7c24 */ /* 0x000fe2000f8e0238 */
[----:B----4-:R-:W-:Y:S02]  /*10da0*/  SHF.R.S32.HI R20, RZ, 0x1f, R57 ;  /* 0x0000001fff147819 */ /* 0x010fe40000011439 */
[----:B------:R-:W-:Y:S01]  /*10db0*/  LEA.HI.X R19, R42, UR7, R17, 0x3, P1 ;  /* 0x000000072a137c11 */ /* 0x000fe200088f1c11 */
[----:B------:R-:W-:Y:S01]  /*10dc0*/  IMAD.IADD R17, R15, 0x1, R45 ;  /* 0x000000010f117824 */ /* 0x000fe200078e022d */
[----:B------:R-:W-:Y:S01]  /*10dd0*/  LEA R16, P1, R14, UR6, 0x3 ;  /* 0x000000060e107c11 */ /* 0x000fe2000f8218ff */
[----:B------:R-:W-:Y:S01]  /*10de0*/  IMAD R20, R20, UR4, RZ ;  /* 0x0000000414147c24 */ /* 0x000fe2000f8e02ff */
[----:B------:R-:W-:Y:S01]  /*10df0*/  SHF.R.S32.HI R15, RZ, 0x1f, R5 ;  /* 0x0000001fff0f7819 */ /* 0x000fe20000011405 */
[----:B0-----:R-:W-:Y:S01]  /*10e00*/  IMAD.WIDE.U32 R6, R57, UR4, R50 ;  /* 0x0000000439067c25 */ /* 0x001fe2000f8e0032 */
[----:B------:R-:W-:Y:S01]  /*10e10*/  LEA.HI.X R17, R14, UR7, R17, 0x3, P1 ;  /* 0x000000070e117c11 */ /* 0x000fe200088f1c11 */
[----:B--2---:R0:W-:Y:S02]  /*10e20*/  STG.E.64 desc[UR36][R18.64], R10 ;  /* 0x0000000a12007986 */ /* 0x0041e4000c101b24 */
[----:B------:R-:W-:-:S02]  /*10e30*/  IMAD R42, R15, UR4, RZ ;  /* 0x000000040f2a7c24 */ /* 0x000fc4000f8e02ff */
[----:B------:R-:W-:Y:S01]  /*10e40*/  IMAD R57, R57, UR5, R20 ;  /* 0x0000000539397c24 */ /* 0x000fe2000f8e0214 */
[----:B------:R-:W-:Y:S01]  /*10e50*/  SHF.R.S32.HI R14, RZ, 0x1f, R73 ;  /* 0x0000001fff0e7819 */ /* 0x000fe20000011449 */
[C---:B------:R-:W-:Y:S02]  /*10e60*/  IMAD R15, R5.reuse, UR5, R42 ;  /* 0x00000005050f7c24 */ /* 0x040fe4000f8e022a */
[----:B------:R-:W-:Y:S01]  /*10e70*/  IMAD.WIDE.U32 R12, R5, UR4, R50 ;  /* 0x00000004050c7c25 */ /* 0x000fe2000f8e0032 */
[----:B------:R-:W-:-:S03]  /*10e80*/  IADD3 R5, PT, PT, R7, R57, RZ ;  /* 0x0000003907057210 */ /* 0x000fc60007ffe0ff */
[----:B------:R-:W-:Y:S01]  /*10e90*/  IMAD R20, R14, UR4, RZ ;  /* 0x000000040e147c24 */ /* 0x000fe2000f8e02ff */
[----:B------:R-:W-:Y:S01]  /*10ea0*/  LEA R14, P1, R6, UR6, 0x3 ;  /* 0x00000006060e7c11 */ /* 0x000fe2000f8218ff */
[C---:B0-----:R-:W-:Y:S01]  /*10eb0*/  IMAD.WIDE.U32 R10, R73.reuse, UR4, R50 ;  /* 0x00000004490a7c25 */ /* 0x041fe2000f8e0032 */
[----:B------:R-:W-:Y:S01]  /*10ec0*/  LEA R18, P2, R12, UR6, 0x3 ;  /* 0x000000060c127c11 */ /* 0x000fe2000f8418ff */
[----:B-1----:R0:W-:Y:S02]  /*10ed0*/  STG.E.64 desc[UR36][R16.64], R8 ;  /* 0x0000000810007986 */ /* 0x0021e4000c101b24 */
[----:B------:R-:W-:Y:S02]  /*10ee0*/  IMAD R73, R73, UR5, R20 ;  /* 0x0000000549497c24 */ /* 0x000fe4000f8e0214 */
[----:B------:R-:W-:Y:S01]  /*10ef0*/  IMAD.IADD R7, R13, 0x1, R15 ;  /* 0x000000010d077824 */ /* 0x000fe200078e020f */
[----:B------:R-:W-:Y:S01]  /*10f00*/  LEA.HI.X R15, R6, UR7, R5, 0x3, P1 ;  /* 0x00000007060f7c11 */ /* 0x000fe200088f1c05 */
[----:B------:R-:W-:Y:S01]  /*10f10*/  IMAD.IADD R5, R11, 0x1, R73 ;  /* 0x000000010b057824 */ /* 0x000fe200078e0249 */
[----:B------:R-:W-:-:S02]  /*10f20*/  LEA R6, P1, R10, UR6, 0x3 ;  /* 0x000000060a067c11 */ /* 0x000fc4000f8218ff */
[----:B------:R-:W-:Y:S01]  /*10f30*/  LEA.HI.X R19, R12, UR7, R7, 0x3, P2 ;  /* 0x000000070c137c11 */ /* 0x000fe200090f1c07 */
[----:B------:R0:W-:Y:S01]  /*10f40*/  STG.E.64 desc[UR36][R14.64], R76 ;  /* 0x0000004c0e007986 */ /* 0x0001e2000c101b24 */
[----:B------:R-:W-:Y:S02]  /*10f50*/  LEA.HI.X R7, R10, UR7, R5, 0x3, P1 ;  /* 0x000000070a077c11 */ /* 0x000fe400088f1c05 */
[----:B------:R-:W-:Y:S01]  /*10f60*/  ISETP.NE.AND P1, PT, R40, R37, PT ;  /* 0x000000252800720c */ /* 0x000fe20003f25270 */
[----:B------:R0:W-:Y:S04]  /*10f70*/  STG.E.64 desc[UR36][R18.64], R46 ;  /* 0x0000002e12007986 */ /* 0x0001e8000c101b24 */
[----:B------:R0:W-:Y:S08]  /*10f80*/  STG.E.64 desc[UR36][R6.64], R22 ;  /* 0x0000001606007986 */ /* 0x0001f0000c101b24 */
[----:B------:R-:W-:Y:S05]  /*10f90*/  @P1 BRA `(.L_x_226) ;  /* 0xfffffff400f41947 */ /* 0x000fea000383ffff */
.L_x_225:
[----:B------:R-:W-:Y:S05]  /*10fa0*/  BSYNC.RECONVERGENT B3 ;  /* 0x0000000000037941 */ /* 0x000fea0003800200 */
.L_x_224:
[----:B------:R-:W-:Y:S05]  /*10fb0*/  @!P0 BRA `(.L_x_223) ;  /* 0x0000000800748947 */ /* 0x000fea0003800000 */
[----:B------:R-:W1:Y:S01]  /*10fc0*/  LDC.U16 R37, c[0x0][0x390] ;  /* 0x0000e400ff257b82 */ /* 0x000e620000000400 */
[----:B------:R-:W-:Y:S01]  /*10fd0*/  IADD3 R5, PT, PT, R26, R33, RZ ;  /* 0x000000211a057210 */ /* 0x000fe20007ffe0ff */
[----:B------:R-:W-:Y:S04]  /*10fe0*/  BSSY.RECONVERGENT B3, `(.L_x_227) ;  /* 0x000004e000037945 */ /* 0x000fe80003800200 */
[----:B------:R-:W-:-:S05]  /*10ff0*/  IMAD.MOV R5, RZ, RZ, -R5 ;  /* 0x000000ffff057224 */ /* 0x000fca00078e0a05 */
[----:B0-----:R-:W-:-:S04]  /*11000*/  PRMT R6, R5, 0x7710, RZ ;  /* 0x0000771005067816 */ /* 0x001fc800000000ff */
[----:B-1----:R-:W-:-:S04]  /*11010*/  IADD3 R5, PT, PT, R37, 0x6, R6 ;  /* 0x0000000625057810 */ /* 0x002fc80007ffe006 */
[----:B------:R-:W-:-:S04]  /*11020*/  LOP3.LUT R5, R5, 0x7, RZ, 0xc0, !PT ;  /* 0x0000000705057812 */ /* 0x000fc800078ec0ff */
[C---:B------:R-:W-:Y:S01]  /*11030*/  LOP3.LUT P0, RZ, R5.reuse, 0x3, RZ, 0xc0, !PT ;  /* 0x0000000305ff7812 */ /* 0x040fe2000780c0ff */
[----:B------:R-:W-:-:S05]  /*11040*/  VIADD R6, R5, 0xffffffff ;  /* 0xffffffff05067836 */ /* 0x000fca0000000000 */
[----:B------:R-:W-:-:S13]  /*11050*/  ISETP.GE.U32.AND P1, PT, R6, 0x3, PT ;  /* 0x000000030600780c */ /* 0x000fda0003f26070 */
[----:B------:R-:W-:Y:S05]  /*11060*/  @!P1 BRA `(.L_x_228) ;  /* 0x0000000400149947 */ /* 0x000fea0003800000 */
[----:B------:R-:W-:Y:S02]  /*11070*/  IADD3 R5, PT, PT, R3, R4, RZ ;  /* 0x0000000403057210 */ /* 0x000fe40007ffe0ff */
[----:B------:R-:W-:Y:S02]  /*11080*/  LOP3.LUT R6, RZ, R36, RZ, 0x33, !PT ;  /* 0x00000024ff067212 */ /* 0x000fe400078e33ff */
[----:B------:R-:W-:Y:S01]  /*11090*/  IADD3 R12, PT, PT, R4, 0x1, RZ ;  /* 0x00000001040c7810 */ /* 0x000fe20007ffe0ff */
[----:B------:R-:W-:Y:S01]  /*110a0*/  VIADD R9, R5, UR49 ;  /* 0x0000003105097c36 */ /* 0x000fe20008000000 */
[----:B------:R-:W0:Y:S01]  /*110b0*/  LDCU.64 UR4, c[0x0][0x388] ;  /* 0x00007100ff0477ac */ /* 0x000e220008000a00 */
[----:B------:R-:W-:Y:S02]  /*110c0*/  IMAD.IADD R18, R0, 0x1, R5 ;  /* 0x0000000100127824 */ /* 0x000fe400078e0205 */
[C---:B------:R-:W-:Y:S01]  /*110d0*/  IMAD.IADD R5, R9.reuse, 0x1, -R36 ;  /* 0x0000000109057824 */ /* 0x040fe200078e0a24 */
[----:B------:R-:W-:Y:S01]  /*110e0*/  IADD3 R7, PT, PT, R9, R6, RZ ;  /* 0x0000000609077210 */ /* 0x000fe20007ffe0ff */
[C---:B------:R-:W-:Y:S01]  /*110f0*/  VIADD R6, R18.reuse, 0x1 ;  /* 0x0000000112067836 */ /* 0x040fe20000000000 */
[----:B------:R-:W1:Y:S04]  /*11100*/  LDCU.64 UR6, c[0x0][0x3a8] ;  /* 0x00007500ff0677ac */ /* 0x000e680008000a00 */
[----:B------:R2:W-:Y:S04]  /*11110*/  STL.128 [R1+0xb0], R4 ;  /* 0x0000b00401007387 */ /* 0x0005e80000100c00 */
[----:B------:R-:W3:Y:S01]  /*11120*/  LDL R20, [R25] ;  /* 0x0000000019147983 */ /* 0x000ee20000100800 */
[----:B------:R-:W-:Y:S01]  /*11130*/  VIADD R14, R18, 0x2 ;  /* 0x00000002120e7836 */ /* 0x000fe20000000000 */
[----:B------:R-:W-:Y:S01]  /*11140*/  MOV R15, R5 ;  /* 0x00000005000f7202 */ /* 0x000fe20000000f00 */
[C---:B------:R-:W-:Y:S01]  /*11150*/  VIADD R13, R5.reuse, 0x1 ;  /* 0x00000001050d7836 */ /* 0x040fe20000000000 */
[----:B------:R-:W-:Y:S01]  /*11160*/  IADD3 R9, PT, PT, R5, 0x2, RZ ;  /* 0x0000000205097810 */ /* 0x000fe20007ffe0ff */
[----:B------:R-:W-:-:S02]  /*11170*/  VIADD R8, R4, 0x2 ;  /* 0x0000000204087836 */ /* 0x000fc40000000000 */
[C---:B------:R-:W-:Y:S01]  /*11180*/  VIADD R10, R18.reuse, 0x3 ;  /* 0x00000003120a7836 */ /* 0x040fe20000000000 */
[----:B------:R3:W-:Y:S01]  /*11190*/  STL.128 [R1+0xb0], R12 ;  /* 0x0000b00c01007387 */ /* 0x0007e20000100c00 */
[----:B------:R-:W-:Y:S01]  /*111a0*/  VIADD R11, R7, 0x2 ;  /* 0x00000002070b7836 */ /* 0x000fe20000000000 */
[----:B------:R-:W-:Y:S01]  /*111b0*/  IADD3 R18, PT, PT, R18, 0x4, RZ ;  /* 0x0000000412127810 */ /* 0x000fe20007ffe0ff */
[C---:B------:R-:W-:Y:S01]  /*111c0*/  VIADD R16, R4.reuse, 0x3 ;  /* 0x0000000304107836 */ /* 0x040fe20000000000 */
[----:B------:R-:W4:Y:S01]  /*111d0*/  LDL R21, [R25] ;  /* 0x0000000019157983 */ /* 0x000f220000100800 */
[----:B------:R-:W-:Y:S02]  /*111e0*/  VIADD R17, R5, 0x3 ;  /* 0x0000000305117836 */ /* 0x000fe40000000000 */
[----:B------:R-:W-:Y:S01]  /*111f0*/  VIADD R19, R7, 0x3 ;  /* 0x0000000307137836 */ /* 0x000fe20000000000 */
[----:B------:R-:W-:Y:S04]  /*11200*/  STL.128 [R1+0xb0], R8 ;  /* 0x0000b00801007387 */ /* 0x000fe80000100c00 */
[----:B------:R-:W5:Y:S04]  /*11210*/  LDL R23, [R25] ;  /* 0x0000000019177983 */ /* 0x000f680000100800 */
[----:B------:R0:W-:Y:S04]  /*11220*/  STL.128 [R1+0xb0], R16 ;  /* 0x0000b01001007387 */ /* 0x0001e80000100c00 */
[----:B------:R-:W5:Y:S01]  /*11230*/  LDL R41, [R25] ;  /* 0x0000000019297983 */ /* 0x000f620000100800 */
[C---:B--2---:R-:W-:Y:S01]  /*11240*/  LEA R6, R75.reuse, R48, 0x2 ;  /* 0x000000304b067211 */ /* 0x044fe200078e10ff */
[----:B------:R-:W-:Y:S01]  /*11250*/  VIADD R4, R4, 0x4 ;  /* 0x0000000404047836 */ /* 0x000fe20000000000 */
[----:B------:R-:W-:-:S03]  /*11260*/  IADD3 R75, PT, PT, R75, 0x4, RZ ;  /* 0x000000044b4b7810 */ /* 0x000fc60007ffe0ff */
[----:B------:R-:W-:-:S05]  /*11270*/  IMAD R5, R6, 0x8, R53 ;  /* 0x0000000806057824 */ /* 0x000fca00078e0235 */
[----:B------:R-:W2:Y:S04]  /*11280*/  LDS.64 R12, [R5] ;  /* 0x00000000050c7984 */ /* 0x000ea80000000a00 */
[----:B------:R-:W2:Y:S04]  /*11290*/  LDS.64 R8, [R5+0x20] ;  /* 0x0000200005087984 */ /* 0x000ea80000000a00 */
[----:B------:R-:W2:Y:S04]  /*112a0*/  LDS.64 R6, [R5+0x40] ;  /* 0x0000400005067984 */ /* 0x000ea80000000a00 */
[----:B------:R2:W2:Y:S01]  /*112b0*/  LDS.64 R10, [R5+0x60] ;  /* 0x00006000050a7984 */ /* 0x0004a20000000a00 */
[----:B---3--:R-:W-:Y:S01]  /*112c0*/  SHF.R.S32.HI R14, RZ, 0x1f, R20 ;  /* 0x0000001fff0e7819 */ /* 0x008fe20000011414 */
[----:B0-----:R-:W-:-:S04]  /*112d0*/  IMAD.WIDE.U32 R16, R20, UR4, R50 ;  /* 0x0000000414107c25 */ /* 0x001fc8000f8e0032 */
[----:B------:R-:W-:Y:S01]  /*112e0*/  IMAD R15, R14, UR4, RZ ;  /* 0x000000040e0f7c24 */ /* 0x000fe2000f8e02ff */
[----:B-1----:R-:W-:-:S03]  /*112f0*/  LEA R14, P1, R16, UR6, 0x3 ;  /* 0x00000006100e7c11 */ /* 0x002fc6000f8218ff */
[----:B------:R-:W-:Y:S01]  /*11300*/  IMAD R15, R20, UR5, R15 ;  /* 0x00000005140f7c24 */ /* 0x000fe2000f8e020f */
[----:B----4-:R-:W-:-:S03]  /*11310*/  SHF.R.S32.HI R18, RZ, 0x1f, R21 ;  /* 0x0000001fff127819 */ /* 0x010fc60000011415 */
[----:B------:R-:W-:Y:S02]  /*11320*/  IMAD.IADD R15, R17, 0x1, R15 ;  /* 0x00000001110f7824 */ /* 0x000fe400078e020f */
[----:B------:R-:W-:-:S03]  /*11330*/  IMAD R18, R18, UR4, RZ ;  /* 0x0000000412127c24 */ /* 0x000fc6000f8e02ff */
[----:B------:R-:W-:Y:S02]  /*11340*/  LEA.HI.X R15, R16, UR7, R15, 0x3, P1 ;  /* 0x00000007100f7c11 */ /* 0x000fe400088f1c0f */
[----:B-----5:R-:W-:Y:S01]  /*11350*/  SHF.R.S32.HI R17, RZ, 0x1f, R23 ;  /* 0x0000001fff117819 */ /* 0x020fe20000011417 */
[----:B------:R-:W-:Y:S02]  /*11360*/  IMAD R19, R21, UR5, R18 ;  /* 0x0000000515137c24 */ /* 0x000fe4000f8e0212 */
[----:B--2---:R0:W-:Y:S02]  /*11370*/  STG.E.64 desc[UR36][R14.64], R12 ;  /* 0x0000000c0e007986 */ /* 0x0041e4000c101b24 */
[----:B------:R-:W-:Y:S02]  /*11380*/  IMAD R20, R17, UR4, RZ ;  /* 0x0000000411147c24 */ /* 0x000fe4000f8e02ff */
[----:B------:R-:W-:Y:S01]  /*11390*/  IMAD.WIDE.U32 R16, R21, UR4, R50 ;  /* 0x0000000415107c25 */ /* 0x000fe2000f8e0032 */
[----:B------:R-:W-:-:S03]  /*113a0*/  SHF.R.S32.HI R5, RZ, 0x1f, R41 ;  /* 0x0000001fff057819 */ /* 0x000fc60000011429 */
[----:B------:R-:W-:Y:S01]  /*113b0*/  IMAD R43, R23, UR5, R20 ;  /* 0x00000005172b7c24 */ /* 0x000fe2000f8e0214 */
[----:B------:R-:W-:Y:S01]  /*113c0*/  LEA R18, P1, R16, UR6, 0x3 ;  /* 0x0000000610127c11 */ /* 0x000fe2000f8218ff */
[----:B------:R-:W-:Y:S01]  /*113d0*/  IMAD R22, R5, UR4, RZ ;  /* 0x0000000405167c24 */ /* 0x000fe2000f8e02ff */
[----:B------:R-:W-:Y:S01]  /*113e0*/  IADD3 R5, PT, PT, R17, R19, RZ ;  /* 0x0000001311057210 */ /* 0x000fe20007ffe0ff */
[----:B------:R-:W-:-:S03]  /*113f0*/  IMAD.WIDE.U32 R20, R23, UR4, R50 ;  /* 0x0000000417147c25 */ /* 0x000fc6000f8e0032 */
[----:B------:R-:W-:Y:S01]  /*11400*/  LEA.HI.X R19, R16, UR7, R5, 0x3, P1 ;  /* 0x0000000710137c11 */ /* 0x000fe200088f1c05 */
[----:B------:R-:W-:-:S04]  /*11410*/  IMAD.WIDE.U32 R38, R41, UR4, R50 ;  /* 0x0000000429267c25 */ /* 0x000fc8000f8e0032 */
[----:B------:R-:W-:Y:S01]  /*11420*/  IMAD R41, R41, UR5, R22 ;  /* 0x0000000529297c24 */ /* 0x000fe2000f8e0216 */
[----:B------:R-:W-:Y:S01]  /*11430*/  LEA R22, P2, R20, UR6, 0x3 ;  /* 0x0000000614167c11 */ /* 0x000fe2000f8418ff */
[----:B------:R-:W-:Y:S01]  /*11440*/  IMAD.IADD R17, R21, 0x1, R43 ;  /* 0x0000000115117824 */ /* 0x000fe200078e022b */
[----:B------:R-:W-:Y:S01]  /*11450*/  LEA R16, P1, R38, UR6, 0x3 ;  /* 0x0000000626107c11 */ /* 0x000fe2000f8218ff */
[----:B------:R-:W-:Y:S01]  /*11460*/  IMAD.IADD R5, R39, 0x1, R41 ;  /* 0x0000000127057824 */ /* 0x000fe200078e0229 */
[----:B------:R0:W-:Y:S02]  /*11470*/  STG.E.64 desc[UR36][R18.64], R8 ;  /* 0x0000000812007986 */ /* 0x0001e4000c101b24 */
[----:B------:R-:W-:Y:S02]  /*11480*/  LEA.HI.X R23, R20, UR7, R17, 0x3, P2 ;  /* 0x0000000714177c11 */ /* 0x000fe400090f1c11 */
[----:B------:R-:W-:-:S03]  /*11490*/  LEA.HI.X R17, R38, UR7, R5, 0x3, P1 ;  /* 0x0000000726117c11 */ /* 0x000fc600088f1c05 */
[----:B------:R0:W-:Y:S04]  /*114a0*/  STG.E.64 desc[UR36][R22.64], R6 ;  /* 0x0000000616007986 */ /* 0x0001e8000c101b24 */
[----:B------:R0:W-:Y:S02]  /*114b0*/  STG.E.64 desc[UR36][R16.64], R10 ;  /* 0x0000000a10007986 */ /* 0x0001e4000c101b24 */
.L_x_228:
[----:B------:R-:W-:Y:S05]  /*114c0*/  BSYNC.RECONVERGENT B3 ;  /* 0x0000000000037941 */ /* 0x000fea0003800200 */
.L_x_227:
[----:B------:R-:W-:Y:S05]  /*114d0*/  @!P0 BRA `(.L_x_223) ;  /* 0x00000004002c8947 */ /* 0x000fea0003800000 */
[----:B------:R-:W-:Y:S01]  /*114e0*/  IMAD.IADD R5, R27, 0x1, R34 ;  /* 0x000000011b057824 */ /* 0x000fe200078e0222 */
[----:B0-----:R-:W-:Y:S01]  /*114f0*/  LOP3.LUT R6, R37, 0x2, RZ, 0x3c, !PT ;  /* 0x0000000225067812 */ /* 0x001fe200078e3cff */
[----:B------:R-:W-:Y:S03]  /*11500*/  BSSY.RECONVERGENT B3, `(.L_x_229) ;  /* 0x0000030000037945 */ /* 0x000fe60003800200 */
[----:B------:R-:W-:-:S04]  /*11510*/  IADD3 R5, PT, PT, RZ, -R5, RZ ;  /* 0x80000005ff057210 */ /* 0x000fc80007ffe0ff */
[----:B------:R-:W-:-:S05]  /*11520*/  PRMT R5, R5, 0x7710, RZ ;  /* 0x0000771005057816 */ /* 0x000fca00000000ff */
[----:B------:R-:W-:-:S05]  /*11530*/  IMAD.IADD R5, R6, 0x1, R5 ;  /* 0x0000000106057824 */ /* 0x000fca00078e0205 */
[C---:B------:R-:W-:Y:S02]  /*11540*/  LOP3.LUT R6, R5.reuse, 0x3, RZ, 0xc0, !PT ;  /* 0x0000000305067812 */ /* 0x040fe400078ec0ff */
[----:B------:R-:W-:Y:S02]  /*11550*/  LOP3.LUT R5, R5, 0x1, RZ, 0xc0, !PT ;  /* 0x0000000105057812 */ /* 0x000fe400078ec0ff */
[----:B------:R-:W-:Y:S02]  /*11560*/  ISETP.NE.AND P0, PT, R6, 0x1, PT ;  /* 0x000000010600780c */ /* 0x000fe40003f05270 */
[----:B------:R-:W-:-:S11]  /*11570*/  ISETP.NE.U32.AND P1, PT, R5, 0x1, PT ;  /* 0x000000010500780c */ /* 0x000fd60003f25070 */
[----:B------:R-:W-:Y:S05]  /*11580*/  @!P0 BRA `(.L_x_230) ;  /* 0x00000000009c8947 */ /* 0x000fea0003800000 */
[----:B------:R-:W-:Y:S01]  /*11590*/  IMAD.IADD R5, R3, 0x1, R4 ;  /* 0x0000000103057824 */ /* 0x000fe200078e0204 */
[----:B------:R-:W-:Y:S01]  /*115a0*/  LOP3.LUT R6, RZ, R36, RZ, 0x33, !PT ;  /* 0x00000024ff067212 */ /* 0x000fe200078e33ff */
[----:B------:R-:W-:Y:S01]  /*115b0*/  VIADD R8, R4, 0x1 ;  /* 0x0000000104087836 */ /* 0x000fe20000000000 */
[----:B------:R-:W-:Y:S01]  /*115c0*/  LEA R12, R75, R48, 0x2 ;  /* 0x000000304b0c7211 */ /* 0x000fe200078e10ff */
[----:B------:R-:W-:Y:S01]  /*115d0*/  IMAD.IADD R10, R0, 0x1, R5 ;  /* 0x00000001000a7824 */ /* 0x000fe200078e0205 */
[----:B------:R-:W-:Y:S01]  /*115e0*/  IADD3 R9, PT, PT, R5, UR49, RZ ;  /* 0x0000003105097c10 */ /* 0x000fe2000fffe0ff */
[----:B------:R-:W0:Y:S03]  /*115f0*/  LDCU.64 UR4, c[0x0][0x388] ;  /* 0x00007100ff0477ac */ /* 0x000e260008000a00 */
[----:B------:R-:W-:Y:S01]  /*11600*/  IADD3 R5, PT, PT, -R36, R9, RZ ;  /* 0x0000000924057210 */ /* 0x000fe20007ffe1ff */
[----:B------:R-:W-:Y:S01]  /*11610*/  IMAD.IADD R7, R9, 0x1, R6 ;  /* 0x0000000109077824 */ /* 0x000fe200078e0206 */
[----:B------:R-:W1:Y:S01]  /*11620*/  LDCU.64 UR6, c[0x0][0x3a8] ;  /* 0x00007500ff0677ac */ /* 0x000e620008000a00 */
[C---:B------:R-:W-:Y:S01]  /*11630*/  VIADD R6, R10.reuse, 0x1 ;  /* 0x000000010a067836 */ /* 0x040fe20000000000 */
[----:B------:R-:W-:Y:S01]  /*11640*/  IADD3 R10, PT, PT, R10, 0x2, RZ ;  /* 0x000000020a0a7810 */ /* 0x000fe20007ffe0ff */
[----:B------:R-:W-:-:S02]  /*11650*/  VIADD R9, R5, 0x1 ;  /* 0x0000000105097836 */ /* 0x000fc40000000000 */
[----:B------:R-:W-:Y:S01]  /*11660*/  IMAD.MOV.U32 R11, RZ, RZ, R5 ;  /* 0x000000ffff0b7224 */ /* 0x000fe200078e0005 */
[----:B------:R2:W-:Y:S04]  /*11670*/  STL.128 [R1+0xb0], R4 ;  /* 0x0000b00401007387 */ /* 0x0005e80000100c00 */
[----:B------:R-:W3:Y:S04]  /*11680*/  LDL R16, [R25] ;  /* 0x0000000019107983 */ /* 0x000ee80000100800 */
[----:B------:R0:W-:Y:S04]  /*11690*/  STL.128 [R1+0xb0], R8 ;  /* 0x0000b00801007387 */ /* 0x0001e80000100c00 */
[----:B------:R-:W4:Y:S01]  /*116a0*/  LDL R17, [R25] ;  /* 0x0000000019117983 */ /* 0x000f220000100800 */
[----:B------:R-:W-:-:S02]  /*116b0*/  IMAD R19, R12, 0x8, R53 ;  /* 0x000000080c137824 */ /* 0x000fc400078e0235 */
[----:B------:R-:W-:Y:S02]  /*116c0*/  VIADD R75, R75, 0x2 ;  /* 0x000000024b4b7836 */ /* 0x000fe40000000000 */
[----:B--2---:R-:W-:Y:S01]  /*116d0*/  VIADD R4, R4, 0x2 ;  /* 0x0000000204047836 */ /* 0x004fe20000000000 */
[----:B------:R-:W2:Y:S04]  /*116e0*/  LDS.64 R12, [R19] ;  /* 0x00000000130c7984 */ /* 0x000ea80000000a00 */
[----:B------:R-:W5:Y:S01]  /*116f0*/  LDS.64 R14, [R19+0x20] ;  /* 0x00002000130e7984 */ /* 0x000f620000000a00 */
[----:B---3--:R-:W-:Y:S01]  /*11700*/  SHF.R.S32.HI R18, RZ, 0x1f, R16 ;  /* 0x0000001fff127819 */ /* 0x008fe20000011410 */
[----:B0-----:R-:W-:-:S04]  /*11710*/  IMAD.WIDE.U32 R8, R16, UR4, R50 ;  /* 0x0000000410087c25 */ /* 0x001fc8000f8e0032 */
[----:B------:R-:W-:Y:S01]  /*11720*/  IMAD R7, R18, UR4, RZ ;  /* 0x0000000412077c24 */ /* 0x000fe2000f8e02ff */
[----:B----4-:R-:W-:-:S05]  /*11730*/  SHF.R.S32.HI R5, RZ, 0x1f, R17 ;  /* 0x0000001fff057819 */ /* 0x010fca0000011411 */
[----:B------:R-:W-:Y:S02]  /*11740*/  IMAD R10, R5, UR4, RZ ;  /* 0x00000004050a7c24 */ /* 0x000fe4000f8e02ff */
[----:B------:R-:W-:Y:S02]  /*11750*/  IMAD R5, R16, UR5, R7 ;  /* 0x0000000510057c24 */ /* 0x000fe4000f8e0207 */
[----:B------:R-:W-:-:S04]  /*11760*/  IMAD.WIDE.U32 R6, R17, UR4, R50 ;  /* 0x0000000411067c25 */ /* 0x000fc8000f8e0032 */
[----:B------:R-:W-:Y:S01]  /*11770*/  IMAD R17, R17, UR5, R10 ;  /* 0x0000000511117c24 */ /* 0x000fe2000f8e020a */
[----:B-1----:R-:W-:Y:S01]  /*11780*/  LEA R10, P0, R8, UR6, 0x3 ;  /* 0x00000006080a7c11 */ /* 0x002fe2000f8018ff */
[----:B------:R-:W-:Y:S01]  /*11790*/  IMAD.IADD R9, R9, 0x1, R5 ;  /* 0x0000000109097824 */ /* 0x000fe200078e0205 */
[----:B------:R-:W-:Y:S02]  /*117a0*/  LEA R16, P2, R6, UR6, 0x3 ;  /* 0x0000000606107c11 */ /* 0x000fe4000f8418ff */
[----:B------:R-:W-:Y:S02]  /*117b0*/  IADD3 R5, PT, PT, R7, R17, RZ ;  /* 0x0000001107057210 */ /* 0x000fe40007ffe0ff */
[----:B------:R-:W-:Y:S02]  /*117c0*/  LEA.HI.X R11, R8, UR7, R9, 0x3, P0 ;  /* 0x00000007080b7c11 */ /* 0x000fe400080f1c09 */
[----:B------:R-:W-:-:S03]  /*117d0*/  LEA.HI.X R17, R6, UR7, R5, 0x3, P2 ;  /* 0x0000000706117c11 */ /* 0x000fc600090f1c05 */
[----:B--2---:R0:W-:Y:S04]  /*117e0*/  STG.E.64 desc[UR36][R10.64], R12 ;  /* 0x0000000c0a007986 */ /* 0x0041e8000c101b24 */
[----:B-----5:R0:W-:Y:S02]  /*117f0*/  STG.E.64 desc[UR36][R16.64], R14 ;  /* 0x0000000e10007986 */ /* 0x0201e4000c101b24 */
.L_x_230:
[----:B------:R-:W-:Y:S05]  /*11800*/  BSYNC.RECONVERGENT B3 ;  /* 0x0000000000037941 */ /* 0x000fea0003800200 */
.L_x_229:
[----:B------:R-:W-:Y:S05]  /*11810*/  @P1 BRA `(.L_x_223) ;  /* 0x00000000005c1947 */ /* 0x000fea0003800000 */
[----:B------:R-:W-:Y:S02]  /*11820*/  IADD3 R9, PT, PT, R3, R4, RZ ;  /* 0x0000000403097210 */ /* 0x000fe40007ffe0ff */
[----:B------:R-:W-:Y:S01]  /*11830*/  LOP3.LUT R6, RZ, R36, RZ, 0x33, !PT ;  /* 0x00000024ff067212 */ /* 0x000fe200078e33ff */
[----:B------:R-:W-:Y:S01]  /*11840*/  IMAD R8, R75, 0x4, R48 ;  /* 0x000000044b087824 */ /* 0x000fe200078e0230 */
[----:B------:R-:W1:Y:S01]  /*11850*/  LDCU.64 UR4, c[0x0][0x388] ;  /* 0x00007100ff0477ac */ /* 0x000e620008000a00 */
[----:B------:R-:W-:Y:S01]  /*11860*/  VIADD R7, R9, UR49 ;  /* 0x0000003109077c36 */ /* 0x000fe20008000000 */
[----:B------:R-:W2:Y:S03]  /*11870*/  LDCU.64 UR6, c[0x0][0x3a8] ;  /* 0x00007500ff0677ac */ /* 0x000ea60008000a00 */
[C---:B------:R-:W-:Y:S01]  /*11880*/  IMAD.IADD R5, R7.reuse, 0x1, -R36 ;  /* 0x0000000107057824 */ /* 0x040fe200078e0a24 */
[----:B------:R-:W-:-:S02]  /*11890*/  IADD3 R7, PT, PT, R7, R6, RZ ;  /* 0x0000000607077210 */ /* 0x000fc40007ffe0ff */
[----:B------:R-:W-:-:S05]  /*118a0*/  IADD3 R6, PT, PT, R0, 0x1, R9 ;  /* 0x0000000100067810 */ /* 0x000fca0007ffe009 */
[----:B------:R3:W-:Y:S04]  /*118b0*/  STL.128 [R1+0xb0], R4 ;  /* 0x0000b00401007387 */ /* 0x0007e80000100c00 */
[----:B------:R-:W4:Y:S01]  /*118c0*/  LDL R25, [R25] ;  /* 0x0000000019197983 */ /* 0x000f220000100800 */
[----:B0-----:R-:W-:Y:S02]  /*118d0*/  IMAD R11, R8, 0x8, R53 ;  /* 0x00000008080b7824 */ /* 0x001fe400078e0235 */
[----:B------:R-:W-:-:S03]  /*118e0*/  VIADD R75, R75, 0x1 ;  /* 0x000000014b4b7836 */ /* 0x000fc60000000000 */
[----:B------:R-:W0:Y:S01]  /*118f0*/  LDS.64 R12, [R11] ;  /* 0x000000000b0c7984 */ /* 0x000e220000000a00 */
[----:B---3--:R-:W-:Y:S01]  /*11900*/  VIADD R4, R4, 0x1 ;  /* 0x0000000104047836 */ /* 0x008fe20000000000 */
[----:B----4-:R-:W-:-:S05]  /*11910*/  SHF.R.S32.HI R8, RZ, 0x1f, R25 ;  /* 0x0000001fff087819 */ /* 0x010fca0000011419 */
[----:B-1----:R-:W-:Y:S02]  /*11920*/  IMAD R10, R8, UR4, RZ ;  /* 0x00000004080a7c24 */ /* 0x002fe4000f8e02ff */
[----:B------:R-:W-:-:S04]  /*11930*/  IMAD.WIDE.U32 R8, R25, UR4, R50 ;  /* 0x0000000419087c25 */ /* 0x000fc8000f8e0032 */
[----:B------:R-:W-:Y:S01]  /*11940*/  IMAD R5, R25, UR5, R10 ;  /* 0x0000000519057c24 */ /* 0x000fe2000f8e020a */
[----:B--2---:R-:W-:-:S04]  /*11950*/  LEA R6, P0, R8, UR6, 0x3 ;  /* 0x0000000608067c11 */ /* 0x004fc8000f8018ff */
[----:B------:R-:W-:-:S04]  /*11960*/  IADD3 R5, PT, PT, R9, R5, RZ ;  /* 0x0000000509057210 */ /* 0x000fc80007ffe0ff */
[----:B------:R-:W-:-:S05]  /*11970*/  LEA.HI.X R7, R8, UR7, R5, 0x3, P0 ;  /* 0x0000000708077c11 */ /* 0x000fca00080f1c05 */
[----:B0-----:R1:W-:Y:S02]  /*11980*/  STG.E.64 desc[UR36][R6.64], R12 ;  /* 0x0000000c06007986 */ /* 0x0013e4000c101b24 */
.L_x_223:
[----:B------:R-:W-:Y:S05]  /*11990*/  BSYNC.RECONVERGENT B2 ;  /* 0x0000000000027941 */ /* 0x000fea0003800200 */
.L_x_222:
[----:B------:R-:W-:Y:S01]  /*119a0*/  IADD3 R31, PT, PT, R31, 0x1, RZ ;  /* 0x000000011f1f7810 */ /* 0x000fe20007ffe0ff */
[----:B------:R-:W-:Y:S02]  /*119b0*/  VIADD R26, R26, 0x1 ;  /* 0x000000011a1a7836 */ /* 0x000fe40000000000 */
[----:B------:R-:W-:Y:S01]  /*119c0*/  VIADD R27, R27, 0x1 ;  /* 0x000000011b1b7836 */ /* 0x000fe20000000000 */
[----:B------:R-:W-:-:S13]  /*119d0*/  ISETP.NE.AND P0, PT, R31, R32, PT ;  /* 0x000000201f00720c */ /* 0x000fda0003f05270 */
[----:B------:R-:W-:Y:S05]  /*119e0*/  @P0 BRA `(.L_x_231) ;  /* 0xffffffec00140947 */ /* 0x000fea000383ffff */
.L_x_221:
[----:B------:R-:W-:Y:S05]  /*119f0*/  BSYNC.RECONVERGENT B1 ;  /* 0x0000000000017941 */ /* 0x000fea0003800200 */
.L_x_220:
[----:B------:R-:W2:Y:S01]  /*11a00*/  LDCU UR4, c[0x0][0x390] ;  /* 0x00007200ff0477ac */ /* 0x000ea20008000800 */
[----:B------:R-:W-:Y:S01]  /*11a10*/  VIADD R0, R24, 0x1 ;  /* 0x0000000118007836 */ /* 0x000fe20000000000 */
[----:B------:R-:W-:Y:S01]  /*11a20*/  IADD3 R4, PT, PT, R4, 0x2, RZ ;  /* 0x0000000204047810 */ /* 0x000fe20007ffe0ff */
[----:B------:R-:W-:Y:S01]  /*11a30*/  VIADD R32, R35, UR47 ;  /* 0x0000002f23207c36 */ /* 0x000fe20008000000 */
[----:B------:R-:W-:Y:S01]  /*11a40*/  LOP3.LUT R35, RZ, R24, RZ, 0x33, !PT ;  /* 0x00000018ff237212 */ /* 0x000fe200078e33ff */
[----:B------:R-:W-:Y:S01]  /*11a50*/  IMAD.MOV.U32 R30, RZ, RZ, R24 ;  /* 0x000000ffff1e7224 */ /* 0x000fe200078e0018 */
[----:B------:R-:W-:Y:S01]  /*11a60*/  IADD3 R33, PT, PT, R33, 0x1, RZ ;  /* 0x0000000121217810 */ /* 0x000fe20007ffe0ff */
[----:B------:R-:W-:Y:S01]  /*11a70*/  VIADD R34, R34, 0x1 ;  /* 0x0000000122227836 */ /* 0x000fe20000000000 */
[----:B------:R-:W-:Y:S02]  /*11a80*/  MOV R24, R0 ;  /* 0x0000000000187202 */ /* 0x000fe40000000f00 */
[----:B--2---:R-:W-:-:S13]  /*11a90*/  ISETP.NE.AND P0, PT, R0, UR4, PT ;  /* 0x0000000400007c0c */ /* 0x004fda000bf05270 */
[----:B------:R-:W-:Y:S05]  /*11aa0*/  @P0 BRA `(.L_x_232) ;  /* 0xffffffe800ac0947 */ /* 0x000fea000383ffff */
.L_x_219:
[----:B------:R-:W-:Y:S05]  /*11ab0*/  BSYNC.RECONVERGENT B0 ;  /* 0x0000000000007941 */ /* 0x000fea0003800200 */
.L_x_218:
[----:B------:R-:W-:Y:S01]  /*11ac0*/  DMUL R60, R64, R60 ;  /* 0x0000003c403c7228 */ /* 0x000fe20000000000 */
[----:B------:R-:W-:Y:S01]  /*11ad0*/  BSSY.RECONVERGENT B7, `(.L_x_233) ;  /* 0x0000018000077945 */ /* 0x000fe20003800200 */
[----:B------:R-:W-:-:S06]  /*11ae0*/  DADD R80, -R82, R80 ;  /* 0x0000000052507229 */ /* 0x000fcc0000000150 */
[----:B------:R-:W-:-:S08]  /*11af0*/  DFMA R60, R66, R58, -R60 ;  /* 0x0000003a423c722b */ /* 0x000fd0000000083c */
[----:B------:R-:W-:-:S08]  /*11b00*/  DMUL R60, R60, R70 ;  /* 0x000000463c3c7228 */ /* 0x000fd00000000000 */
[----:B------:R-:W-:-:S08]  /*11b10*/  DFMA R60, R80, R68, -R60 ;  /* 0x00000044503c722b */ /* 0x000fd0000000083c */
[----:B------:R-:W-:-:S08]  /*11b20*/  DFMA R60, R78, R62, R60 ;  /* 0x0000003e4e3c722b */ /* 0x000fd0000000003c */
[----:B------:R-:W-:-:S14]  /*11b30*/  DSETP.GT.AND P0, PT, R60, RZ, PT ;  /* 0x000000ff3c00722a */ /* 0x000fdc0003f04000 */
[----:B------:R-:W-:Y:S05]  /*11b40*/  @P0 BRA `(.L_x_234) ;  /* 0x0000000000400947 */ /* 0x000fea0003800000 */
[----:B------:R-:W-:Y:S01]  /*11b50*/  MOV R0, 0x8 ;  /* 0x0000000800007802 */ /* 0x000fe20000000f00 */
[----:B------:R-:W2:Y:S01]  /*11b60*/  LDCU.64 UR4, c[0x4][0x20] ;  /* 0x01000400ff0477ac */ /* 0x000ea20008000a00 */
[----:B0-----:R-:W-:Y:S01]  /*11b70*/  IMAD.MOV.U32 R8, RZ, RZ, 0x92 ;  /* 0x00000092ff087424 */ /* 0x001fe200078e00ff */
[----:B-1----:R-:W-:Y:S01]  /*11b80*/  MOV R13, RZ ;  /* 0x000000ff000d7202 */ /* 0x002fe20000000f00 */
[----:B------:R0:W1:Y:S01]  /*11b90*/  LDC.64 R14, c[0x4][R0] ;  /* 0x01000000000e7b82 */ /* 0x0000620000000a00 */
[----:B------:R-:W3:Y:S01]  /*11ba0*/  LDCU.64 UR6, c[0x4][0x28] ;  /* 0x01000500ff0677ac */ /* 0x000ee20008000a00 */
[----:B------:R-:W-:Y:S01]  /*11bb0*/  IMAD.MOV.U32 R12, RZ, RZ, 0x1 ;  /* 0x00000001ff0c7424 */ /* 0x000fe200078e00ff */
[----:B------:R-:W4:Y:S01]  /*11bc0*/  LDCU.64 UR8, c[0x4][0x10] ;  /* 0x01000200ff0877ac */ /* 0x000f220008000a00 */
[----:B--2---:R-:W-:Y:S02]  /*11bd0*/  IMAD.U32 R4, RZ, RZ, UR4 ;  /* 0x00000004ff047e24 */ /* 0x004fe4000f8e00ff */
[----:B------:R-:W-:Y:S01]  /*11be0*/  IMAD.U32 R5, RZ, RZ, UR5 ;  /* 0x00000005ff057e24 */ /* 0x000fe2000f8e00ff */
[----:B---3--:R-:W-:Y:S01]  /*11bf0*/  MOV R6, UR6 ;  /* 0x0000000600067c02 */ /* 0x008fe20008000f00 */
[----:B------:R-:W-:-:S02]  /*11c00*/  IMAD.U32 R7, RZ, RZ, UR7 ;  /* 0x00000007ff077e24 */ /* 0x000fc4000f8e00ff */
[----:B----4-:R-:W-:Y:S01]  /*11c10*/  IMAD.U32 R10, RZ, RZ, UR8 ;  /* 0x00000008ff0a7e24 */ /* 0x010fe2000f8e00ff */
[----:B0-----:R-:W-:-:S07]  /*11c20*/  MOV R11, UR9 ;  /* 0x00000009000b7c02 */ /* 0x001fce0008000f00 */
[----:B------:R-:W-:-:S07]  /*11c30*/  LEPC R20, `(.L_x_234) ;  /* 0x000000001014794e */ /* 0x000fce0000000000 */
[----:B-1----:R-:W-:Y:S05]  /*11c40*/  CALL.ABS.NOINC R14 ;  /* 0x000000000e007343 */ /* 0x002fea0003c00000 */
.L_x_234:
[----:B------:R-:W-:Y:S05]  /*11c50*/  BSYNC.RECONVERGENT B7 ;  /* 0x0000000000077941 */ /* 0x000fea0003800200 */
.L_x_233:
[----:B------:R-:W2:Y:S01]  /*11c60*/  LDC.U16 R30, c[0x0][0x390] ;  /* 0x0000e400ff1e7b82 */ /* 0x000ea20000000400 */
[----:B------:R-:W-:Y:S01]  /*11c70*/  ISETP.NE.AND P6, PT, R54, RZ, PT ;  /* 0x000000ff3600720c */ /* 0x000fe20003fc5270 */
[----:B------:R-:W-:Y:S01]  /*11c80*/  IMAD.U32 R0, RZ, RZ, UR49 ;  /* 0x00000031ff007e24 */ /* 0x000fe2000f8e00ff */
[----:B------:R-:W-:Y:S03]  /*11c90*/  BSSY.RECONVERGENT B0, `(.L_x_235) ;  /* 0x000014f000007945 */ /* 0x000fe60003800200 */
[----:B------:R-:W-:Y:S01]  /*11ca0*/  VIADD R0, R0, 0xfffffffe ;  /* 0xfffffffe00007836 */ /* 0x000fe20000000000 */
[C---:B--2---:R-:W-:Y:S01]  /*11cb0*/  IADD3 R3, PT, PT, R30.reuse, 0x7, RZ ;  /* 0x000000071e037810 */ /* 0x044fe20007ffe0ff */
[----:B------:R-:W-:-:S06]  /*11cc0*/  VIADD R30, R30, 0x3 ;  /* 0x000000031e1e7836 */ /* 0x000fcc0000000000 */
[----:B------:R-:W-:Y:S05]  /*11cd0*/  @!P6 BRA `(.L_x_236) ;  /* 0x000000140028e947 */ /* 0x000fea0003800000 */
[----:B------:R-:W2:Y:S01]  /*11ce0*/  LDCU UR4, c[0x0][0x390] ;  /* 0x00007200ff0477ac */ /* 0x000ea20008000800 */
[----:B------:R-:W-:Y:S02]  /*11cf0*/  HFMA2 R4, -RZ, RZ, 0, 0 ;  /* 0x00000000ff047431 */ /* 0x000fe400000001ff */
[----:B------:R-:W-:Y:S01]  /*11d00*/  IMAD.MOV.U32 R31, RZ, RZ, RZ ;  /* 0x000000ffff1f7224 */ /* 0x000fe200078e00ff */
[----:B------:R-:W-:Y:S02]  /*11d10*/  PRMT R32, RZ, 0x7610, R32 ;  /* 0x00007610ff207816 */ /* 0x000fe40000000020 */
[----:B------:R-:W-:Y:S01]  /*11d20*/  PRMT R33, RZ, 0x7610, R33 ;  /* 0x00007610ff217816 */ /* 0x000fe20000000021 */
[----:B--2---:R-:W-:-:S07]  /*11d30*/  IMAD.U32 R34, RZ, RZ, UR4 ;  /* 0x00000004ff227e24 */ /* 0x004fce000f8e00ff */
.L_x_249:
[----:B------:R-:W2:Y:S01]  /*11d40*/  LDCU UR4, c[0x0][0x390] ;  /* 0x00007200ff0477ac */ /* 0x000ea20008000800 */
[----:B------:R-:W-:Y:S01]  /*11d50*/  BSSY.RECONVERGENT B1, `(.L_x_237) ;  /* 0x000013b000017945 */ /* 0x000fe20003800200 */
[----:B--2---:R-:W-:-:S05]  /*11d60*/  IMAD.U32 R36, RZ, RZ, UR4 ;  /* 0x00000004ff247e24 */ /* 0x004fca000f8e00ff */
[----:B01----:R-:W-:-:S04]  /*11d70*/  IADD3 R6, PT, PT, -R31, R36, RZ ;  /* 0x000000241f067210 */ /* 0x003fc80007ffe1ff */
[----:B------:R-:W-:-:S13]  /*11d80*/  ISETP.GE.AND P0, PT, R6, 0x1, PT ;  /* 0x000000010600780c */ /* 0x000fda0003f06270 */
[----:B------:R-:W-:Y:S05]  /*11d90*/  @!P0 BRA `(.L_x_238) ;  /* 0x0000001000d88947 */ /* 0x000fea0003800000 */
[----:B------:R-:W-:Y:S01]  /*11da0*/  IADD3 R5, PT, PT, -R31, UR46, RZ ;  /* 0x0000002e1f057c10 */ /* 0x000fe2000fffe1ff */
[----:B------:R-:W-:Y:S01]  /*11db0*/  IMAD.MOV.U32 R35, RZ, RZ, RZ ;  /* 0x000000ffff237224 */ /* 0x000fe200078e00ff */
[----:B------:R-:W-:Y:S02]  /*11dc0*/  PRMT R37, RZ, 0x7610, R37 ;  /* 0x00007610ff257816 */ /* 0x000fe40000000025 */
[----:B------:R-:W-:Y:S01]  /*11dd0*/  PRMT R38, RZ, 0x7610, R38 ;  /* 0x00007610ff267816 */ /* 0x000fe20000000026 */
[----:B------:R-:W-:-:S05]  /*11de0*/  IMAD R5, R6, R5, RZ ;  /* 0x0000000506057224 */ /* 0x000fca00078e02ff */
[----:B------:R-:W-:-:S04]  /*11df0*/  LEA.HI R39, R5, R5, RZ, 0x1 ;  /* 0x0000000505277211 */ /* 0x000fc800078f08ff */
[----:B------:R-:W-:-:S07]  /*11e00*/  LEA.HI.SX32 R39, R39, R0, 0x1f ;  /* 0x0000000027277211 */ /* 0x000fce00078ffaff */
.L_x_248:
        /* <DEDUP_REMOVED lines=11> */
[C---:B------:R-:W-:Y:S01]  /*11ec0*/  IADD3 R57, PT, PT, -R42.reuse, UR47, RZ ;  /* 0x0000002f2a397c10 */ /* 0x040fe2000fffe1ff */
[----:B------:R-:W-:Y:S01]  /*11ed0*/  IMAD R43, R42, -0x2, R39 ;  /* 0xfffffffe2a2b7824 */ /* 0x000fe200078e0227 */
[----:B------:R-:W-:Y:S02]  /*11ee0*/  ISETP.GE.U32.AND P2, PT, R5, 0x7, PT ;  /* 0x000000070500780c */ /* 0x000fe40003f46070 */
[----:B------:R-:W-:Y:S02]  /*11ef0*/  LOP3.LUT P1, RZ, R57, 0x7, RZ, 0xc0, !PT ;  /* 0x0000000739ff7812 */ /* 0x000fe4000782c0ff */
[----:B------:R-:W-:Y:S02]  /*11f00*/  LEA R40, R48, UR41, 0x2 ;  /* 0x0000002930287c11 */ /* 0x000fe4000f8e10ff */
[----:B------:R-:W-:-:S07]  /*11f10*/  LOP3.LUT R41, RZ, R42, RZ, 0x33, !PT ;  /* 0x0000002aff297212 */ /* 0x000fce00078e33ff */
[----:B------:R-:W-:Y:S05]  /*11f20*/  @!P2 BRA `(.L_x_242) ;  /* 0x00000008000ca947 */ /* 0x000fea0003800000 */
[----:B------:R-:W-:Y:S02]  /*11f30*/  LOP3.LUT R57, R57, 0xfffffff8, RZ, 0xc0, !PT ;  /* 0xfffffff839397812 */ /* 0x000fe400078ec0ff */
[----:B------:R-:W-:-:S07]  /*11f40*/  MOV R58, RZ ;  /* 0x000000ff003a7202 */ /* 0x000fce0000000f00 */
.L_x_243:
[C---:B0-----:R-:W-:Y:S01]  /*11f50*/  VIADD R8, R4.reuse, 0x1 ;  /* 0x0000000104087836 */ /* 0x041fe20000000000 */
        /* <DEDUP_REMOVED lines=9> */
[----:B------:R-:W1:Y:S01]  /*11ff0*/  LDCU.64 UR6, c[0x0][0x3a0] ;  /* 0x00007400ff0677ac */ /* 0x000e620008000a00 */
[C---:B------:R-:W-:Y:S01]  /*12000*/  VIADD R26, R10.reuse, 0x1 ;  /* 0x000000010a1a7836 */ /* 0x040fe20000000000 */
[----:B------:R-:W-:Y:S01]  /*12010*/  MOV R27, R9 ;  /* 0x00000009001b7202 */ /* 0x000fe20000000f00 */
[C---:B------:R-:W-:Y:S01]  /*12020*/  VIADD R25, R9.reuse, 0x1 ;  /* 0x0000000109197836 */ /* 0x040fe20000000000 */
[----:B------:R-:W-:Y:S04]  /*12030*/  STL.128 [R1+0xc0], R8 ;  /* 0x0000c00801007387 */ /* 0x000fe80000100c00 */
[----:B------:R-:W2:Y:S01]  /*12040*/  LDL R44, [R40] ;  /* 0x00000000282c7983 */ /* 0x000ea20000100800 */
[C---:B------:R-:W-:Y:S01]  /*12050*/  VIADD R14, R10.reuse, 0x2 ;  /* 0x000000020a0e7836 */ /* 0x040fe20000000000 */
[----:B------:R-:W-:Y:S01]  /*12060*/  IADD3 R13, PT, PT, R9, 0x2, RZ ;  /* 0x00000002090d7810 */ /* 0x000fe20007ffe0ff */
[----:B------:R-:W-:Y:S01]  /*12070*/  VIADD R15, R11, 0x2 ;  /* 0x000000020b0f7836 */ /* 0x000fe20000000000 */
[----:B------:R3:W-:Y:S04]  /*12080*/  STL.128 [R1+0xc0], R24 ;  /* 0x0000c01801007387 */ /* 0x0007e80000100c00 */
[----:B------:R-:W4:Y:S01]  /*12090*/  LDL R45, [R40] ;  /* 0x00000000282d7983 */ /* 0x000f220000100800 */
[----:B------:R-:W-:Y:S01]  /*120a0*/  IADD3 R18, PT, PT, R10, 0x3, RZ ;  /* 0x000000030a127810 */ /* 0x000fe20007ffe0ff */
[----:B------:R-:W-:-:S02]  /*120b0*/  VIADD R17, R9, 0x3 ;  /* 0x0000000309117836 */ /* 0x000fc40000000000 */
[----:B------:R5:W-:Y:S01]  /*120c0*/  STL.128 [R1+0xc0], R12 ;  /* 0x0000c00c01007387 */ /* 0x000be20000100c00 */
[----:B------:R-:W-:-:S03]  /*120d0*/  VIADD R19, R11, 0x3 ;  /* 0x000000030b137836 */ /* 0x000fc60000000000 */
[----:B------:R-:W4:Y:S01]  /*120e0*/  LDL R46, [R40] ;  /* 0x00000000282e7983 */ /* 0x000f220000100800 */
[----:B------:R-:W-:Y:S01]  /*120f0*/  VIADD R22, R10, 0x4 ;  /* 0x000000040a167836 */ /* 0x000fe20000000000 */
[----:B------:R-:W-:Y:S01]  /*12100*/  IADD3 R23, PT, PT, R11, 0x4, RZ ;  /* 0x000000040b177810 */ /* 0x000fe20007ffe0ff */
[C---:B------:R-:W-:Y:S01]  /*12110*/  VIADD R21, R9.reuse, 0x4 ;  /* 0x0000000409157836 */ /* 0x040fe20000000000 */
[----:B------:R0:W-:Y:S01]  /*12120*/  STL.128 [R1+0xc0], R16 ;  /* 0x0000c01001007387 */ /* 0x0001e20000100c00 */
[----:B---3--:R-:W-:Y:S01]  /*12130*/  VIADD R24, R4, 0x6 ;  /* 0x0000000604187836 */ /* 0x008fe20000000000 */
[----:B------:R-:W-:Y:S01]  /*12140*/  IADD3 R25, PT, PT, R9, 0x5, RZ ;  /* 0x0000000509197810 */ /* 0x000fe20007ffe0ff */
[----:B------:R-:W-:Y:S01]  /*12150*/  VIADD R26, R10, 0x5 ;  /* 0x000000050a1a7836 */ /* 0x000fe20000000000 */
[----:B------:R-:W3:Y:S04]  /*12160*/  LDL R47, [R40] ;  /* 0x00000000282f7983 */ /* 0x000ee80000100800 */
[----:B------:R-:W-:Y:S01]  /*12170*/  STL.128 [R1+0xc0], R20 ;  /* 0x0000c01401007387 */ /* 0x000fe20000100c00 */
[----:B------:R-:W-:-:S03]  /*12180*/  VIADD R27, R11, 0x5 ;  /* 0x000000050b1b7836 */ /* 0x000fc60000000000 */
[----:B------:R-:W3:Y:S01]  /*12190*/  LDL R56, [R40] ;  /* 0x0000000028387983 */ /* 0x000ee20000100800 */
[----:B-----5:R-:W-:Y:S01]  /*121a0*/  VIADD R12, R4, 0x7 ;  /* 0x00000007040c7836 */ /* 0x020fe20000000000 */
[----:B------:R-:W-:Y:S01]  /*121b0*/  IADD3 R13, PT, PT, R9, 0x6, RZ ;  /* 0x00000006090d7810 */ /* 0x000fe20007ffe0ff */
[----:B------:R-:W-:Y:S01]  /*121c0*/  VIADD R14, R10, 0x6 ;  /* 0x000000060a0e7836 */ /* 0x000fe20000000000 */
[----:B------:R-:W-:Y:S01]  /*121d0*/  STL.128 [R1+0xc0], R24 ;  /* 0x0000c01801007387 */ /* 0x000fe20000100c00 */
[C---:B------:R-:W-:Y:S01]  /*121e0*/  VIADD R15, R11.reuse, 0x6 ;  /* 0x000000060b0f7836 */ /* 0x040fe20000000000 */
[----:B------:R-:W-:Y:S01]  /*121f0*/  IADD3 R4, PT, PT, R4, 0x8, RZ ;  /* 0x0000000804047810 */ /* 0x000fe20007ffe0ff */
[----:B------:R-:W-:Y:S01]  /*12200*/  VIADD R6, R10, 0x7 ;  /* 0x000000070a067836 */ /* 0x000fe20000000000 */
[----:B------:R-:W-:Y:S01]  /*12210*/  IADD3 R7, PT, PT, R11, 0x7, RZ ;  /* 0x000000070b077810 */ /* 0x000fe20007ffe0ff */
[----:B------:R-:W-:Y:S01]  /*12220*/  VIADD R5, R9, 0x7 ;  /* 0x0000000709057836 */ /* 0x000fe20000000000 */
[----:B0-----:R-:W5:Y:S04]  /*12230*/  LDL R16, [R40] ;  /* 0x0000000028107983 */ /* 0x001f680000100800 */
[----:B------:R0:W-:Y:S04]  /*12240*/  STL.128 [R1+0xc0], R12 ;  /* 0x0000c00c01007387 */ /* 0x0001e80000100c00 */
[----:B------:R-:W5:Y:S04]  /*12250*/  LDL R18, [R40] ;  /* 0x0000000028127983 */ /* 0x000f680000100800 */
[----:B------:R0:W-:Y:S04]  /*12260*/  STL.128 [R1+0xc0], R4 ;  /* 0x0000c00401007387 */ /* 0x0001e80000100c00 */
[----:B------:R-:W5:Y:S01]  /*12270*/  LDL R17, [R40] ;  /* 0x0000000028117983 */ /* 0x000f620000100800 */
[----:B--2---:R-:W-:Y:S01]  /*12280*/  SHF.R.S32.HI R8, RZ, 0x1f, R44 ;  /* 0x0000001fff087819 */ /* 0x004fe2000001142c */
[----:B------:R-:W-:-:S04]  /*12290*/  IMAD.WIDE.U32 R10, R44, UR4, R50 ;  /* 0x000000042c0a7c25 */ /* 0x000fc8000f8e0032 */
[----:B------:R-:W-:Y:S01]  /*122a0*/  IMAD R19, R8, UR4, RZ ;  /* 0x0000000408137c24 */ /* 0x000fe2000f8e02ff */
[----:B-1----:R-:W-:Y:S02]  /*122b0*/  LEA R8, P2, R10, UR6, 0x3 ;  /* 0x000000060a087c11 */ /* 0x002fe4000f8418ff */
[----:B----4-:R-:W-:Y:S01]  /*122c0*/  SHF.R.S32.HI R9, RZ, 0x1f, R45 ;  /* 0x0000001fff097819 */ /* 0x010fe2000001142d */
[----:B------:R-:W-:Y:S02]  /*122d0*/  IMAD R19, R44, UR5, R19 ;  /* 0x000000052c137c24 */ /* 0x000fe4000f8e0213 */
[----:B0-----:R-:W-:-:S04]  /*122e0*/  IMAD.WIDE.U32 R12, R45, UR4, R50 ;  /* 0x000000042d0c7c25 */ /* 0x001fc8000f8e0032 */
[----:B------:R-:W-:Y:S01]  /*122f0*/  IMAD R6, R9, UR4, RZ ;  /* 0x0000000409067c24 */ /* 0x000fe2000f8e02ff */
[----:B------:R-:W-:Y:S01]  /*12300*/  SHF.R.S32.HI R5, RZ, 0x1f, R46 ;  /* 0x0000001fff057819 */ /* 0x000fe2000001142e */
[----:B------:R-:W-:Y:S02]  /*12310*/  IMAD.IADD R19, R11, 0x1, R19 ;  /* 0x000000010b137824 */ /* 0x000fe400078e0213 */
[----:B------:R-:W-:Y:S02]  /*12320*/  IMAD R7, R45, UR5, R6 ;  /* 0x000000052d077c24 */ /* 0x000fe4000f8e0206 */
[----:B------:R-:W-:Y:S01]  /*12330*/  IMAD R11, R5, UR4, RZ ;  /* 0x00000004050b7c24 */ /* 0x000fe2000f8e02ff */
[----:B------:R-:W-:Y:S01]  /*12340*/  LEA.HI.X R9, R10, UR7, R19, 0x3, P2 ;  /* 0x000000070a097c11 */ /* 0x000fe200090f1c13 */
[----:B------:R-:W-:Y:S01]  /*12350*/  IMAD.IADD R7, R13, 0x1, R7 ;  /* 0x000000010d077824 */ /* 0x000fe200078e0207 */
[----:B------:R-:W-:Y:S01]  /*12360*/  LEA R6, P2, R12, UR6, 0x3 ;  /* 0x000000060c067c11 */ /* 0x000fe2000f8418ff */
[----:B------:R-:W-:Y:S01]  /*12370*/  IMAD.WIDE.U32 R14, R46, UR4, R50 ;  /* 0x000000042e0e7c25 */ /* 0x000fe2000f8e0032 */
[----:B---3--:R-:W-:-:S02]  /*12380*/  SHF.R.S32.HI R5, RZ, 0x1f, R47 ;  /* 0x0000001fff057819 */ /* 0x008fc4000001142f */
[----:B------:R-:W-:Y:S01]  /*12390*/  LEA.HI.X R7, R12, UR7, R7, 0x3, P2 ;  /* 0x000000070c077c11 */ /* 0x000fe200090f1c07 */
[----:B------:R-:W-:Y:S01]  /*123a0*/  IMAD R13, R46, UR5, R11 ;  /* 0x000000052e0d7c24 */ /* 0x000fe2000f8e020b */
[C---:B------:R-:W-:Y:S01]  /*123b0*/  LEA R10, P2, R14.reuse, UR6, 0x3 ;  /* 0x000000060e0a7c11 */ /* 0x040fe2000f8418ff */
[----:B------:R-:W-:Y:S01]  /*123c0*/  IMAD R12, R5, UR4, RZ ;  /* 0x00000004050c7c24 */ /* 0x000fe2000f8e02ff */
[----:B------:R-:W-:Y:S01]  /*123d0*/  SHF.R.S32.HI R11, RZ, 0x1f, R56 ;  /* 0x0000001fff0b7819 */ /* 0x000fe20000011438 */
[----:B------:R-:W-:Y:S01]  /*123e0*/  IMAD.WIDE.U32 R20, R47, UR4, R50 ;  /* 0x000000042f147c25 */ /* 0x000fe2000f8e0032 */
[----:B------:R-:W-:Y:S01]  /*123f0*/  IADD3 R5, PT, PT, R15, R13, RZ ;  /* 0x0000000d0f057210 */ /* 0x000fe20007ffe0ff */
[----:B------:R-:W2:Y:S02]  /*12400*/  LDG.E.64 R8, desc[UR36][R8.64] ;  /* 0x0000002408087981 */ /* 0x000ea4000c1e1b00 */
[----:B------:R-:W-:Y:S01]  /*12410*/  IMAD R13, R11, UR4, RZ ;  /* 0x000000040b0d7c24 */ /* 0x000fe2000f8e02ff */
[----:B------:R-:W-:Y:S01]  /*12420*/  LEA.HI.X R11, R14, UR7, R5, 0x3, P2 ;  /* 0x000000070e0b7c11 */ /* 0x000fe200090f1c05 */
[----:B------:R-:W-:Y:S01]  /*12430*/  IMAD R15, R47, UR5, R12 ;  /* 0x000000052f0f7c24 */ /* 0x000fe2000f8e020c */
[----:B------:R-:W-:Y:S01]  /*12440*/  LEA R14, P2, R20, UR6, 0x3 ;  /* 0x00000006140e7c11 */ /* 0x000fe2000f8418ff */
[C---:B------:R-:W-:Y:S01]  /*12450*/  IMAD.WIDE.U32 R22, R56.reuse, UR4, R50 ;  /* 0x0000000438167c25 */ /* 0x040fe2000f8e0032 */
[----:B-----5:R-:W-:Y:S01]  /*12460*/  SHF.R.S32.HI R5, RZ, 0x1f, R16 ;  /* 0x0000001fff057819 */ /* 0x020fe20000011410 */
[----:B------:R-:W3:Y:S02]  /*12470*/  LDG.E.64 R6, desc[UR36][R6.64] ;  /* 0x0000002406067981 */ /* 0x000ee4000c1e1b00 */
[----:B------:R-:W-:Y:S01]  /*12480*/  IMAD R13, R56, UR5, R13 ;  /* 0x00000005380d7c24 */ /* 0x000fe2000f8e020d */
[----:B------:R-:W-:Y:S01]  /*12490*/  LEA R12, P3, R22, UR6, 0x3 ;  /* 0x00000006160c7c11 */ /* 0x000fe2000f8618ff */
[----:B------:R-:W-:Y:S01]  /*124a0*/  IMAD.IADD R15, R21, 0x1, R15 ;  /* 0x00000001150f7824 */ /* 0x000fe200078e020f */
[----:B------:R-:W4:Y:S01]  /*124b0*/  LDG.E.64 R10, desc[UR36][R10.64] ;  /* 0x000000240a0a7981 */ /* 0x000f22000c1e1b00 */
[----:B------:R-:W-:Y:S01]  /*124c0*/  IMAD.IADD R13, R23, 0x1, R13 ;  /* 0x00000001170d7824 */ /* 0x000fe200078e020d */
[----:B------:R-:W-:Y:S01]  /*124d0*/  SHF.R.S32.HI R19, RZ, 0x1f, R18 ;  /* 0x0000001fff137819 */ /* 0x000fe20000011412 */
[----:B------:R-:W-:Y:S01]  /*124e0*/  IMAD R21, R5, UR4, RZ ;  /* 0x0000000405157c24 */ /* 0x000fe2000f8e02ff */
[----:B------:R-:W-:-:S02]  /*124f0*/  LEA.HI.X R15, R20, UR7, R15, 0x3, P2 ;  /* 0x00000007140f7c11 */ /* 0x000fc400090f1c0f */
[----:B------:R-:W-:Y:S01]  /*12500*/  LEA.HI.X R13, R22, UR7, R13, 0x3, P3 ;  /* 0x00000007160d7c11 */ /* 0x000fe200098f1c0d */
[----:B------:R-:W-:Y:S02]  /*12510*/  IMAD R25, R19, UR4, RZ ;  /* 0x0000000413197c24 */ /* 0x000fe4000f8e02ff */
[C---:B------:R-:W-:Y:S01]  /*12520*/  IMAD R19, R16.reuse, UR5, R21 ;  /* 0x0000000510137c24 */ /* 0x040fe2000f8e0215 */
[----:B------:R-:W-:Y:S01]  /*12530*/  SHF.R.S32.HI R5, RZ, 0x1f, R17 ;  /* 0x0000001fff057819 */ /* 0x000fe20000011411 */
[----:B------:R-:W-:Y:S01]  /*12540*/  IMAD.WIDE.U32 R22, R16, UR4, R50 ;  /* 0x0000000410167c25 */ /* 0x000fe2000f8e0032 */
[----:B------:R-:W5:Y:S03]  /*12550*/  LDG.E.64 R14, desc[UR36][R14.64] ;  /* 0x000000240e0e7981 */ /* 0x000f66000c1e1b00 */
[----:B------:R-:W-:Y:S01]  /*12560*/  IMAD R16, R5, UR4, RZ ;  /* 0x0000000405107c24 */ /* 0x000fe2000f8e02ff */
[----:B------:R-:W-:Y:S01]  /*12570*/  LEA R20, P2, R22, UR6, 0x3 ;  /* 0x0000000616147c11 */ /* 0x000fe2000f8418ff */
[C---:B------:R-:W-:Y:S01]  /*12580*/  IMAD R5, R18.reuse, UR5, R25 ;  /* 0x0000000512057c24 */ /* 0x040fe2000f8e0219 */
[----:B------:R-:W-:Y:S01]  /*12590*/  IADD3 R19, PT, PT, R23, R19, RZ ;  /* 0x0000001317137210 */ /* 0x000fe20007ffe0ff */
[--C-:B------:R-:W-:Y:S01]  /*125a0*/  IMAD.WIDE.U32 R24, R18, UR4, R50.reuse ;  /* 0x0000000412187c25 */ /* 0x100fe2000f8e0032 */
[----:B------:R-:W5:Y:S03]  /*125b0*/  LDG.E.64 R12, desc[UR36][R12.64] ;  /* 0x000000240c0c7981 */ /* 0x000f66000c1e1b00 */
[----:B------:R-:W-:Y:S01]  /*125c0*/  IMAD.WIDE.U32 R26, R17, UR4, R50 ;  /* 0x00000004111a7c25 */ /* 0x000fe2000f8e0032 */
[----:B------:R-:W-:-:S03]  /*125d0*/  LEA R18, P3, R24, UR6, 0x3 ;  /* 0x0000000618127c11 */ /* 0x000fc6000f8618ff */
[----:B------:R-:W-:Y:S01]  /*125e0*/  IMAD R21, R17, UR5, R16 ;  /* 0x0000000511157c24 */ /* 0x000fe2000f8e0210 */
[----:B------:R-:W-:Y:S01]  /*125f0*/  LEA R16, P4, R26, UR6, 0x3 ;  /* 0x000000061a107c11 */ /* 0x000fe2000f8818ff */
[----:B------:R-:W-:Y:S02]  /*12600*/  IMAD.IADD R17, R25, 0x1, R5 ;  /* 0x0000000119117824 */ /* 0x000fe400078e0205 */
[----:B------:R-:W-:Y:S01]  /*12610*/  IMAD.IADD R5, R27, 0x1, R21 ;  /* 0x000000011b057824 */ /* 0x000fe200078e0215 */
[----:B------:R-:W-:Y:S02]  /*12620*/  LEA.HI.X R21, R22, UR7, R19, 0x3, P2 ;  /* 0x0000000716157c11 */ /* 0x000fe400090f1c13 */
[----:B------:R-:W-:Y:S02]  /*12630*/  LEA.HI.X R19, R24, UR7, R17, 0x3, P3 ;  /* 0x0000000718137c11 */ /* 0x000fe400098f1c11 */
[----:B------:R-:W-:Y:S02]  /*12640*/  LEA.HI.X R17, R26, UR7, R5, 0x3, P4 ;  /* 0x000000071a117c11 */ /* 0x000fe4000a0f1c05 */
[----:B------:R-:W5:Y:S04]  /*12650*/  LDG.E.64 R20, desc[UR36][R20.64] ;  /* 0x0000002414147981 */ /* 0x000f68000c1e1b00 */
[----:B------:R-:W5:Y:S04]  /*12660*/  LDG.E.64 R18, desc[UR36][R18.64] ;  /* 0x0000002412127981 */ /* 0x000f68000c1e1b00 */
        /* <DEDUP_REMOVED lines=15> */
.L_x_242:
[----:B------:R-:W-:Y:S05]  /*12760*/  BSYNC.RECONVERGENT B3 ;  /* 0x0000000000037941 */ /* 0x000fea0003800200 */
.L_x_241:
[----:B------:R-:W-:Y:S05]  /*12770*/  @!P1 BRA `(.L_x_240) ;  /* 0x00000008004c9947 */ /* 0x000fea0003800000 */
[----:B0-----:R-:W-:Y:S01]  /*12780*/  IMAD.IADD R5, R38, 0x1, R33 ;  /* 0x0000000126057824 */ /* 0x001fe200078e0221 */
[----:B------:R-:W-:Y:S03]  /*12790*/  BSSY.RECONVERGENT B3, `(.L_x_244) ;  /* 0x000004b000037945 */ /* 0x000fe60003800200 */
[----:B------:R-:W-:-:S05]  /*127a0*/  IMAD.MOV R5, RZ, RZ, -R5 ;  /* 0x000000ffff057224 */ /* 0x000fca00078e0a05 */
[----:B------:R-:W-:-:S04]  /*127b0*/  PRMT R6, R5, 0x7710, RZ ;  /* 0x0000771005067816 */ /* 0x000fc800000000ff */
[----:B------:R-:W-:-:S04]  /*127c0*/  IADD3 R5, PT, PT, R3, R6, RZ ;  /* 0x0000000603057210 */ /* 0x000fc80007ffe0ff */
[----:B------:R-:W-:-:S04]  /*127d0*/  LOP3.LUT R5, R5, 0x7, RZ, 0xc0, !PT ;  /* 0x0000000705057812 */ /* 0x000fc800078ec0ff */
[C---:B------:R-:W-:Y:S01]  /*127e0*/  LOP3.LUT P1, RZ, R5.reuse, 0x3, RZ, 0xc0, !PT ;  /* 0x0000000305ff7812 */ /* 0x040fe2000782c0ff */
[----:B------:R-:W-:-:S05]  /*127f0*/  VIADD R6, R5, 0xffffffff ;  /* 0xffffffff05067836 */ /* 0x000fca0000000000 */
[----:B------:R-:W-:-:S13]  /*12800*/  ISETP.GE.U32.AND P2, PT, R6, 0x3, PT ;  /* 0x000000030600780c */ /* 0x000fda0003f46070 */
[----:B------:R-:W-:Y:S05]  /*12810*/  @!P2 BRA `(.L_x_245) ;  /* 0x000000040008a947 */ /* 0x000fea0003800000 */
[C---:B------:R-:W-:Y:S01]  /*12820*/  VIADD R12, R4.reuse, 0x1 ;  /* 0x00000001040c7836 */ /* 0x040fe20000000000 */
[----:B------:R-:W0:Y:S01]  /*12830*/  LDCU.64 UR4, c[0x0][0x388] ;  /* 0x00007100ff0477ac */ /* 0x000e220008000a00 */
[----:B------:R-:W-:Y:S02]  /*12840*/  VIADD R16, R4, 0x2 ;  /* 0x0000000204107836 */ /* 0x000fe40000000000 */
[----:B------:R-:W-:Y:S01]  /*12850*/  IMAD.IADD R14, R43, 0x1, R12 ;  /* 0x000000012b0e7824 */ /* 0x000fe200078e020c */
[----:B------:R-:W-:Y:S01]  /*12860*/  IADD3 R15, PT, PT, R12, UR46, RZ ;  /* 0x0000002e0c0f7c10 */ /* 0x000fe2000fffe0ff */
[----:B------:R-:W-:Y:S01]  /*12870*/  VIADD R8, R4, 0x3 ;  /* 0x0000000304087836 */ /* 0x000fe20000000000 */
[----:B------:R-:W1:Y:S01]  /*12880*/  LDCU.64 UR6, c[0x0][0x3a0] ;  /* 0x00007400ff0677ac */ /* 0x000e620008000a00 */
[C---:B------:R-:W-:Y:S02]  /*12890*/  VIADD R18, R14.reuse, 0x1 ;  /* 0x000000010e127836 */ /* 0x040fe40000000000 */
[----:B------:R-:W-:Y:S01]  /*128a0*/  IMAD.IADD R13, R15, 0x1, -R42 ;  /* 0x000000010f0d7824 */ /* 0x000fe200078e0a2a */
[----:B------:R-:W-:Y:S01]  /*128b0*/  IADD3 R15, PT, PT, R41, R15, RZ ;  /* 0x0000000f290f7210 */ /* 0x000fe20007ffe0ff */
[----:B------:R-:W-:-:S02]  /*128c0*/  VIADD R10, R14, 0x2 ;  /* 0x000000020e0a7836 */ /* 0x000fc40000000000 */
[----:B------:R-:W-:Y:S01]  /*128d0*/  IMAD.MOV.U32 R19, RZ, RZ, R13 ;  /* 0x000000ffff137224 */ /* 0x000fe200078e000d */
[C---:B------:R-:W-:Y:S01]  /*128e0*/  IADD3 R17, PT, PT, R13.reuse, 0x1, RZ ;  /* 0x000000010d117810 */ /* 0x040fe20007ffe0ff */
[----:B------:R2:W-:Y:S04]  /*128f0*/  STL.128 [R1+0xc0], R12 ;  /* 0x0000c00c01007387 */ /* 0x0005e80000100c00 */
[----:B------:R-:W3:Y:S01]  /*12900*/  LDL R20, [R40] ;  /* 0x0000000028147983 */ /* 0x000ee20000100800 */
[----:B------:R-:W-:Y:S01]  /*12910*/  IADD3 R9, PT, PT, R13, 0x2, RZ ;  /* 0x000000020d097810 */ /* 0x000fe20007ffe0ff */
[C---:B------:R-:W-:Y:S01]  /*12920*/  VIADD R11, R15.reuse, 0x2 ;  /* 0x000000020f0b7836 */ /* 0x040fe20000000000 */
[----:B------:R-:W-:Y:S01]  /*12930*/  IADD3 R4, PT, PT, R4, 0x4, RZ ;  /* 0x0000000404047810 */ /* 0x000fe20007ffe0ff */
[----:B------:R-:W-:Y:S01]  /*12940*/  VIADD R6, R14, 0x3 ;  /* 0x000000030e067836 */ /* 0x000fe20000000000 */
[----:B------:R-:W-:Y:S01]  /*12950*/  IADD3 R7, PT, PT, R15, 0x3, RZ ;  /* 0x000000030f077810 */ /* 0x000fe20007ffe0ff */
[----:B------:R-:W-:Y:S01]  /*12960*/  VIADD R5, R13, 0x3 ;  /* 0x000000030d057836 */ /* 0x000fe20000000000 */
[----:B------:R0:W-:Y:S04]  /*12970*/  STL.128 [R1+0xc0], R16 ;  /* 0x0000c01001007387 */ /* 0x0001e80000100c00 */
[----:B--2---:R-:W2:Y:S04]  /*12980*/  LDL R12, [R40] ;  /* 0x00000000280c7983 */ /* 0x004ea80000100800 */
[----:B------:R1:W-:Y:S04]  /*12990*/  STL.128 [R1+0xc0], R8 ;  /* 0x0000c00801007387 */ /* 0x0003e80000100c00 */
[----:B------:R-:W4:Y:S04]  /*129a0*/  LDL R13, [R40] ;  /* 0x00000000280d7983 */ /* 0x000f280000100800 */
[----:B------:R5:W-:Y:S04]  /*129b0*/  STL.128 [R1+0xc0], R4 ;  /* 0x0000c00401007387 */ /* 0x000be80000100c00 */
[----:B------:R-:W4:Y:S01]  /*129c0*/  LDL R14, [R40] ;  /* 0x00000000280e7983 */ /* 0x000f220000100800 */
[----:B---3--:R-:W-:Y:S01]  /*129d0*/  SHF.R.S32.HI R15, RZ, 0x1f, R20 ;  /* 0x0000001fff0f7819 */ /* 0x008fe20000011414 */
[----:B0-----:R-:W-:-:S04]  /*129e0*/  IMAD.WIDE.U32 R16, R20, UR4, R50 ;  /* 0x0000000414107c25 */ /* 0x001fc8000f8e0032 */
[----:B------:R-:W-:Y:S01]  /*129f0*/  IMAD R15, R15, UR4, RZ ;  /* 0x000000040f0f7c24 */ /* 0x000fe2000f8e02ff */
[----:B-1----:R-:W-:-:S03]  /*12a00*/  LEA R8, P2, R16, UR6, 0x3 ;  /* 0x0000000610087c11 */ /* 0x002fc6000f8418ff */
[----:B------:R-:W-:Y:S01]  /*12a10*/  IMAD R15, R20, UR5, R15 ;  /* 0x00000005140f7c24 */ /* 0x000fe2000f8e020f */
[----:B--2---:R-:W-:-:S03]  /*12a20*/  SHF.R.S32.HI R9, RZ, 0x1f, R12 ;  /* 0x0000001fff097819 */ /* 0x004fc6000001140c */
[----:B------:R-:W-:Y:S02]  /*12a30*/  IMAD.IADD R15, R17, 0x1, R15 ;  /* 0x00000001110f7824 */ /* 0x000fe400078e020f */
[----:B-----5:R-:W-:-:S03]  /*12a40*/  IMAD R7, R9, UR4, RZ ;  /* 0x0000000409077c24 */ /* 0x020fc6000f8e02ff */
[----:B------:R-:W-:Y:S02]  /*12a50*/  LEA.HI.X R9, R16, UR7, R15, 0x3, P2 ;  /* 0x0000000710097c11 */ /* 0x000fe400090f1c0f */
[----:B----4-:R-:W-:Y:S01]  /*12a60*/  SHF.R.S32.HI R5, RZ, 0x1f, R13 ;  /* 0x0000001fff057819 */ /* 0x010fe2000001140d */
[C---:B------:R-:W-:Y:S02]  /*12a70*/  IMAD R15, R12.reuse, UR5, R7 ;  /* 0x000000050c0f7c24 */ /* 0x040fe4000f8e0207 */
[----:B------:R-:W-:Y:S01]  /*12a80*/  IMAD.WIDE.U32 R6, R12, UR4, R50 ;  /* 0x000000040c067c25 */ /* 0x000fe2000f8e0032 */
[----:B------:R-:W2:Y:S03]  /*12a90*/  LDG.E.64 R8, desc[UR36][R8.64] ;  /* 0x0000002408087981 */ /* 0x000ea6000c1e1b00 */
[----:B------:R-:W-:Y:S01]  /*12aa0*/  IMAD R16, R5, UR4, RZ ;  /* 0x0000000405107c24 */ /* 0x000fe2000f8e02ff */
[----:B------:R-:W-:Y:S01]  /*12ab0*/  SHF.R.S32.HI R10, RZ, 0x1f, R14 ;  /* 0x0000001fff0a7819 */ /* 0x000fe2000001140e */
[----:B------:R-:W-:-:S02]  /*12ac0*/  IMAD.IADD R15, R7, 0x1, R15 ;  /* 0x00000001070f7824 */ /* 0x000fc400078e020f */
[C---:B------:R-:W-:Y:S02]  /*12ad0*/  IMAD R5, R13.reuse, UR5, R16 ;  /* 0x000000050d057c24 */ /* 0x040fe4000f8e0210 */
[----:B------:R-:W-:Y:S02]  /*12ae0*/  IMAD R17, R10, UR4, RZ ;  /* 0x000000040a117c24 */ /* 0x000fe4000f8e02ff */
[----:B------:R-:W-:-:S04]  /*12af0*/  IMAD.WIDE.U32 R10, R13, UR4, R50 ;  /* 0x000000040d0a7c25 */ /* 0x000fc8000f8e0032 */
[----:B------:R-:W-:Y:S01]  /*12b00*/  IMAD.WIDE.U32 R12, R14, UR4, R50 ;  /* 0x000000040e0c7c25 */ /* 0x000fe2000f8e0032 */
[----:B------:R-:W-:Y:S02]  /*12b10*/  IADD3 R7, PT, PT, R11, R5, RZ ;  /* 0x000000050b077210 */ /* 0x000fe40007ffe0ff */
[----:B------:R-:W-:Y:S01]  /*12b20*/  LEA R16, P3, R10, UR6, 0x3 ;  /* 0x000000060a107c11 */ /* 0x000fe2000f8618ff */
[----:B------:R-:W-:Y:S01]  /*12b30*/  IMAD R17, R14, UR5, R17 ;  /* 0x000000050e117c24 */ /* 0x000fe2000f8e0211 */
[----:B------:R-:W-:Y:S02]  /*12b40*/  LEA R14, P2, R6, UR6, 0x3 ;  /* 0x00000006060e7c11 */ /* 0x000fe4000f8418ff */
[----:B------:R-:W-:Y:S01]  /*12b50*/  LEA R18, P4, R12, UR6, 0x3 ;  /* 0x000000060c127c11 */ /* 0x000fe2000f8818ff */
[----:B------:R-:W-:Y:S01]  /*12b60*/  IMAD.IADD R5, R13, 0x1, R17 ;  /* 0x000000010d057824 */ /* 0x000fe200078e0211 */
[----:B------:R-:W-:Y:S02]  /*12b70*/  LEA.HI.X R15, R6, UR7, R15, 0x3, P2 ;  /* 0x00000007060f7c11 */ /* 0x000fe400090f1c0f */
[----:B------:R-:W-:-:S02]  /*12b80*/  LEA.HI.X R17, R10, UR7, R7, 0x3, P3 ;  /* 0x000000070a117c11 */ /* 0x000fc400098f1c07 */
        /* <DEDUP_REMOVED lines=11> */
.L_x_245:
[----:B------:R-:W-:Y:S05]  /*12c40*/  BSYNC.RECONVERGENT B3 ;  /* 0x0000000000037941 */ /* 0x000fea0003800200 */
.L_x_244:
[----:B------:R-:W-:Y:S05]  /*12c50*/  @!P1 BRA `(.L_x_240) ;  /* 0x0000000400149947 */ /* 0x000fea0003800000 */
[----:B0-----:R-:W-:Y:S01]  /*12c60*/  IMAD.IADD R5, R37, 0x1, R32 ;  /* 0x0000000125057824 */ /* 0x001fe200078e0220 */
[----:B------:R-:W-:Y:S04]  /*12c70*/  BSSY.RECONVERGENT B3, `(.L_x_246) ;  /* 0x000002d000037945 */ /* 0x000fe80003800200 */
        /* <DEDUP_REMOVED lines=12> */
[----:B------:R-:W-:Y:S01]  /*12d40*/  IADD3 R11, PT, PT, R8, UR46, RZ ;  /* 0x0000002e080b7c10 */ /* 0x000fe2000fffe0ff */
[----:B------:R-:W1:Y:S02]  /*12d50*/  LDCU.64 UR6, c[0x0][0x3a0] ;  /* 0x00007400ff0677ac */ /* 0x000e640008000a00 */
[----:B------:R-:W-:Y:S01]  /*12d60*/  VIADD R6, R10, 0x1 ;  /* 0x000000010a067836 */ /* 0x000fe20000000000 */
[----:B------:R-:W-:Y:S01]  /*12d70*/  IADD3 R9, PT, PT, -R42, R11, RZ ;  /* 0x0000000b2a097210 */ /* 0x000fe20007ffe1ff */
[----:B------:R-:W-:-:S03]  /*12d80*/  IMAD.IADD R11, R41, 0x1, R11 ;  /* 0x00000001290b7824 */ /* 0x000fc600078e020b */
[----:B------:R-:W-:Y:S01]  /*12d90*/  IADD3 R5, PT, PT, R9, 0x1, RZ ;  /* 0x0000000109057810 */ /* 0x000fe20007ffe0ff */
[----:B------:R-:W-:Y:S01]  /*12da0*/  IMAD.MOV.U32 R7, RZ, RZ, R9 ;  /* 0x000000ffff077224 */ /* 0x000fe200078e0009 */
[----:B------:R0:W-:Y:S04]  /*12db0*/  STL.128 [R1+0xc0], R8 ;  /* 0x0000c00801007387 */ /* 0x0001e80000100c00 */
        /* <DEDUP_REMOVED lines=9> */
[----:B------:R-:W-:-:S04]  /*12e50*/  IMAD.WIDE.U32 R10, R13, UR4, R50 ;  /* 0x000000040d0a7c25 */ /* 0x000fc8000f8e0032 */
[----:B------:R-:W-:Y:S01]  /*12e60*/  IMAD R14, R15, UR4, RZ ;  /* 0x000000040f0e7c24 */ /* 0x000fe2000f8e02ff */
[----:B------:R-:W-:Y:S01]  /*12e70*/  LEA R12, P3, R10, UR6, 0x3 ;  /* 0x000000060a0c7c11 */ /* 0x000fe2000f8618ff */
[----:B------:R-:W-:Y:S02]  /*12e80*/  IMAD.IADD R17, R9, 0x1, R17 ;  /* 0x0000000109117824 */ /* 0x000fe400078e0211 */
[----:B------:R-:W-:-:S03]  /*12e90*/  IMAD R5, R13, UR5, R14 ;  /* 0x000000050d057c24 */ /* 0x000fc6000f8e020e */
[----:B------:R-:W-:Y:S02]  /*12ea0*/  LEA.HI.X R7, R8, UR7, R17, 0x3, P1 ;  /* 0x0000000708077c11 */ /* 0x000fe400088f1c11 */
[----:B------:R-:W-:-:S04]  /*12eb0*/  IADD3 R5, PT, PT, R11, R5, RZ ;  /* 0x000000050b057210 */ /* 0x000fc80007ffe0ff */
[----:B------:R-:W-:Y:S01]  /*12ec0*/  LEA.HI.X R13, R10, UR7, R5, 0x3, P3 ;  /* 0x000000070a0d7c11 */ /* 0x000fe200098f1c05 */
[----:B------:R-:W2:Y:S04]  /*12ed0*/  LDG.E.64 R6, desc[UR36][R6.64] ;  /* 0x0000002406067981 */ /* 0x000ea8000c1e1b00 */
[----:B------:R-:W3:Y:S01]  /*12ee0*/  LDG.E.64 R8, desc[UR36][R12.64] ;  /* 0x000000240c087981 */ /* 0x000ee2000c1e1b00 */
[C---:B------:R-:W-:Y:S01]  /*12ef0*/  IMAD R5, R75.reuse, 0x4, R48 ;  /* 0x000000044b057824 */ /* 0x040fe200078e0230 */
[----:B------:R-:W-:-:S03]  /*12f00*/  IADD3 R75, PT, PT, R75, 0x2, RZ ;  /* 0x000000024b4b7810 */ /* 0x000fc60007ffe0ff */
[----:B------:R-:W-:-:S05]  /*12f10*/  IMAD R5, R5, 0x8, R52 ;  /* 0x0000000805057824 */ /* 0x000fca00078e0234 */
[----:B--2---:R0:W-:Y:S04]  /*12f20*/  STS.64 [R5], R6 ;  /* 0x0000000605007388 */ /* 0x0041e80000000a00 */
[----:B---3--:R0:W-:Y:S02]  /*12f30*/  STS.64 [R5+0x20], R8 ;  /* 0x0000200805007388 */ /* 0x0081e40000000a00 */
.L_x_247:
[----:B------:R-:W-:Y:S05]  /*12f40*/  BSYNC.RECONVERGENT B3 ;  /* 0x0000000000037941 */ /* 0x000fea0003800200 */
.L_x_246:
[----:B------:R-:W-:Y:S05]  /*12f50*/  @P2 BRA `(.L_x_240) ;  /* 0x0000000000542947 */ /* 0x000fea0003800000 */
[----:B------:R-:W-:Y:S01]  /*12f60*/  VIADD R4, R4, 0x1 ;  /* 0x0000000104047836 */ /* 0x000fe20000000000 */
[----:B------:R-:W1:Y:S03]  /*12f70*/  LDCU.64 UR4, c[0x0][0x388] ;  /* 0x00007100ff0477ac */ /* 0x000e660008000a00 */
[----:B0-----:R-:W-:Y:S01]  /*12f80*/  VIADD R7, R4, UR46 ;  /* 0x0000002e04077c36 */ /* 0x001fe20008000000 */
[----:B------:R-:W-:Y:S01]  /*12f90*/  IADD3 R6, PT, PT, R43, R4, RZ ;  /* 0x000000042b067210 */ /* 0x000fe20007ffe0ff */
[----:B------:R-:W0:Y:S02]  /*12fa0*/  LDCU.64 UR6, c[0x0][0x3a0] ;  /* 0x00007400ff0677ac */ /* 0x000e240008000a00 */
[----:B------:R-:W-:Y:S02]  /*12fb0*/  IMAD.IADD R5, R7, 0x1, -R42 ;  /* 0x0000000107057824 */ /* 0x000fe400078e0a2a */
[----:B------:R-:W-:-:S05]  /*12fc0*/  IMAD.IADD R7, R41, 0x1, R7 ;  /* 0x0000000129077824 */ /* 0x000fca00078e0207 */
[----:B------:R2:W-:Y:S04]  /*12fd0*/  STL.128 [R1+0xc0], R4 ;  /* 0x0000c00401007387 */ /* 0x0005e80000100c00 */
        /* <DEDUP_REMOVED lines=9> */
[C---:B--2---:R-:W-:Y:S01]  /*13070*/  IMAD R5, R75.reuse, 0x4, R48 ;  /* 0x000000044b057824 */ /* 0x044fe200078e0230 */
[----:B------:R-:W-:-:S03]  /*13080*/  IADD3 R75, PT, PT, R75, 0x1, RZ ;  /* 0x000000014b4b7810 */ /* 0x000fc60007ffe0ff */
[----:B------:R-:W-:-:S05]  /*13090*/  IMAD R5, R5, 0x8, R52 ;  /* 0x0000000805057824 */ /* 0x000fca00078e0234 */
[----:B---3--:R1:W-:Y:S02]  /*130a0*/  STS.64 [R5], R12 ;  /* 0x0000000c05007388 */ /* 0x0083e40000000a00 */
.L_x_240:
[----:B------:R-:W-:Y:S05]  /*130b0*/  BSYNC.RECONVERGENT B2 ;  /* 0x0000000000027941 */ /* 0x000fea0003800200 */
.L_x_239:
[----:B------:R-:W-:Y:S01]  /*130c0*/  VIADD R38, R38, 0x1 ;  /* 0x0000000126267836 */ /* 0x000fe20000000000 */
[----:B------:R-:W-:Y:S01]  /*130d0*/  IADD3 R4, PT, PT, R4, 0x2, RZ ;  /* 0x0000000204047810 */ /* 0x000fe20007ffe0ff */
[----:B------:R-:W-:Y:S01]  /*130e0*/  VIADD R37, R37, 0x1 ;  /* 0x0000000125257836 */ /* 0x000fe20000000000 */
[----:B------:R-:W-:Y:S06]  /*130f0*/  @P0 BRA `(.L_x_248) ;  /* 0xffffffec00440947 */ /* 0x000fec000383ffff */
.L_x_238:
[----:B------:R-:W-:Y:S05]  /*13100*/  BSYNC.RECONVERGENT B1 ;  /* 0x0000000000017941 */ /* 0x000fea0003800200 */
.L_x_237:
[----:B------:R-:W-:Y:S01]  /*13110*/  VIADD R31, R31, 0x1 ;  /* 0x000000011f1f7836 */ /* 0x000fe20000000000 */
[----:B------:R-:W-:Y:S01]  /*13120*/  IADD3 R32, PT, PT, R32, 0x1, RZ ;  /* 0x0000000120207810 */ /* 0x000fe20007ffe0ff */
[----:B------:R-:W-:Y:S02]  /*13130*/  VIADD R33, R33, 0x1 ;  /* 0x0000000121217836 */ /* 0x000fe40000000000 */
[----:B------:R-:W-:Y:S01]  /*13140*/  VIADD R34, R34, 0xffffffff ;  /* 0xffffffff22227836 */ /* 0x000fe20000000000 */
[----:B------:R-:W-:Y:S01]  /*13150*/  ISETP.NE.AND P0, PT, R31, R36, PT ;  /* 0x000000241f00720c */ /* 0x000fe20003f05270 */
[----:B------:R-:W-:-:S12]  /*13160*/  VIADD R4, R4, 0x1 ;  /* 0x0000000104047836 */ /* 0x000fd80000000000 */
[----:B------:R-:W-:Y:S05]  /*13170*/  @P0 BRA `(.L_x_249) ;  /* 0xffffffe800f00947 */ /* 0x000fea000383ffff */
.L_x_236:
[----:B------:R-:W-:Y:S05]  /*13180*/  BSYNC.RECONVERGENT B0 ;  /* 0x0000000000007941 */ /* 0x000fea0003800200 */
.L_x_235:
[----:B------:R-:W-:-:S03]  /*13190*/  UMOV UR4, 0xffffffff ;  /* 0xffffffff00047882 */ /* 0x000fc60000000000 */
[----:B------:R-:W-:Y:S05]  /*131a0*/  BRA.DIV UR4, `(.L_x_250) ;  /* 0x0000001a044c7947 */ /* 0x000fea000b800000 */
[----:B------:R-:W-:Y:S01]  /*131b0*/  NOP ;  /* 0x0000000000007918 */ /* 0x000fe20000000000 */
[----:B------:R-:W-:Y:S01]  /*131c0*/  NOP ;  /* 0x0000000000007918 */ /* 0x000fe20000000000 */
.L_x_290:
[----:B------:R-:W-:Y:S01]  /*131d0*/  ISETP.NE.AND P0, PT, R54, RZ, PT ;  /* 0x000000ff3600720c */ /* 0x000fe20003f05270 */
[----:B------:R-:W-:-:S12]  /*131e0*/  BSSY.RECONVERGENT B0, `(.L_x_251) ;  /* 0x000014d000007945 */ /* 0x000fd80003800200 */
[----:B------:R-:W-:Y:S05]  /*131f0*/  @!P0 BRA `(.L_x_252) ;  /* 0x00000014002c8947 */ /* 0x000fea0003800000 */
[----:B------:R-:W2:Y:S01]  /*13200*/  LDCU UR4, c[0x0][0x390] ;  /* 0x00007200ff0477ac */ /* 0x000ea20008000800 */
[----:B------:R-:W-:Y:S01]  /*13210*/  HFMA2 R41, -RZ, RZ, 0, 0 ;  /* 0x00000000ff297431 */ /* 0x000fe200000001ff */
[----:B------:R-:W-:Y:S01]  /*13220*/  PRMT R39, RZ, 0x7610, R39 ;  /* 0x00007610ff277816 */ /* 0x000fe20000000027 */
[----:B------:R-:W-:Y:S01]  /*13230*/  IMAD.MOV.U32 R37, RZ, RZ, RZ ;  /* 0x000000ffff257224 */ /* 0x000fe200078e00ff */
[----:B------:R-:W-:Y:S01]  /*13240*/  PRMT R40, RZ, 0x7610, R40 ;  /* 0x00007610ff287816 */ /* 0x000fe20000000028 */
[----:B------:R-:W-:Y:S01]  /*13250*/  IMAD.MOV.U32 R4, RZ, RZ, RZ ;  /* 0x000000ffff047224 */ /* 0x000fe200078e00ff */
[----:B--2---:R-:W-:-:S07]  /*13260*/  MOV R38, UR4 ;  /* 0x0000000400267c02 */ /* 0x004fce0008000f00 */
.L_x_265:
[----:B--2---:R-:W2:Y:S01]  /*13270*/  LDCU UR4, c[0x0][0x390] ;  /* 0x00007200ff0477ac */ /* 0x004ea20008000800 */
[----:B------:R-:W-:Y:S01]  /*13280*/  BSSY.RECONVERGENT B1, `(.L_x_253) ;  /* 0x000013b000017945 */ /* 0x000fe20003800200 */
[----:B--2---:R-:W-:-:S04]  /*13290*/  IMAD.U32 R36, RZ, RZ, UR4 ;  /* 0x00000004ff247e24 */ /* 0x004fc8000f8e00ff */
[----:B01----:R-:W-:-:S05]  /*132a0*/  IMAD.IADD R6, R36, 0x1, -R41 ;  /* 0x0000000124067824 */ /* 0x003fca00078e0a29 */
[----:B------:R-:W-:-:S13]  /*132b0*/  ISETP.GE.AND P0, PT, R6, 0x1, PT ;  /* 0x000000010600780c */ /* 0x000fda0003f06270 */
[----:B------:R-:W-:Y:S05]  /*132c0*/  @!P0 BRA `(.L_x_254) ;  /* 0x0000001000d88947 */ /* 0x000fea0003800000 */
[----:B------:R-:W-:Y:S02]  /*132d0*/  IADD3 R5, PT, PT, -R41, UR46, RZ ;  /* 0x0000002e29057c10 */ /* 0x000fe4000fffe1ff */
[----:B------:R-:W-:Y:S02]  /*132e0*/  MOV R35, RZ ;  /* 0x000000ff00237202 */ /* 0x000fe40000000f00 */
[----:B------:R-:W-:Y:S01]  /*132f0*/  PRMT R34, RZ, 0x7610, R34 ;  /* 0x00007610ff227816 */ /* 0x000fe20000000022 */
[----:B------:R-:W-:Y:S01]  /*13300*/  IMAD R5, R6, R5, RZ ;  /* 0x0000000506057224 */ /* 0x000fe200078e02ff */
[----:B------:R-:W-:-:S04]  /*13310*/  PRMT R33, RZ, 0x7610, R33 ;  /* 0x00007610ff217816 */ /* 0x000fc80000000021 */
[----:B------:R-:W-:-:S04]  /*13320*/  LEA.HI R5, R5, R5, RZ, 0x1 ;  /* 0x0000000505057211 */ /* 0x000fc800078f08ff */
[----:B------:R-:W-:-:S07]  /*13330*/  LEA.HI.SX32 R32, R5, R0, 0x1f ;  /* 0x0000000005207211 */ /* 0x000fce00078ffaff */
.L_x_264:
[----:B0-----:R-:W0:Y:S01]  /*13340*/  LDCU UR4, c[0x0][0x390] ;  /* 0x00007200ff0477ac */ /* 0x001e220008000800 */
[C---:B------:R-:W-:Y:S01]  /*13350*/  IMAD.IADD R43, R35.reuse, 0x1, R41 ;  /* 0x00000001232b7824 */ /* 0x040fe200078e0229 */
[----:B------:R-:W-:Y:S01]  /*13360*/  IADD3 R35, PT, PT, R35, 0x1, RZ ;  /* 0x0000000123237810 */ /* 0x000fe20007ffe0ff */
[----:B------:R-:W-:Y:S03]  /*13370*/  BSSY.RECONVERGENT B2, `(.L_x_255) ;  /* 0x0000127000027945 */ /* 0x000fe60003800200 */
[----:B------:R-:W-:Y:S01]  /*13380*/  ISETP.NE.AND P0, PT, R35, R38, PT ;  /* 0x000000262300720c */ /* 0x000fe20003f05270 */
[----:B0-----:R-:W-:-:S04]  /*13390*/  IMAD.U32 R36, RZ, RZ, UR4 ;  /* 0x00000004ff247e24 */ /* 0x001fc8000f8e00ff */
[----:B------:R-:W-:-:S05]  /*133a0*/  IMAD.IADD R5, R36, 0x1, -R43 ;  /* 0x0000000124057824 */ /* 0x000fca00078e0a2b */
[----:B------:R-:W-:-:S13]  /*133b0*/  ISETP.GE.AND P1, PT, R5, 0x2, PT ;  /* 0x000000020500780c */ /* 0x000fda0003f26270 */
[----:B-12---:R-:W-:Y:S05]  /*133c0*/  @!P1 BRA `(.L_x_256) ;  /* 0x0000001000849947 */ /* 0x006fea0003800000 */
        /* <DEDUP_REMOVED lines=9> */
[----:B------:R-:W-:Y:S01]  /*13460*/  LOP3.LUT R58, R58, 0xfffffff8, RZ, 0xc0, !PT ;  /* 0xfffffff83a3a7812 */ /* 0x000fe200078ec0ff */
[----:B------:R-:W-:-:S07]  /*13470*/  IMAD.MOV.U32 R59, RZ, RZ, RZ ;  /* 0x000000ffff3b7224 */ /* 0x000fce00078e00ff */
.L_x_259:
[C---:B-1----:R-:W-:Y:S01]  /*13480*/  IADD3 R8, PT, PT, R4.reuse, 0x1, RZ ;  /* 0x0000000104087810 */ /* 0x042fe20007ffe0ff */
[C---:B------:R-:W-:Y:S01]  /*13490*/  VIADD R12, R4.reuse, 0x2 ;  /* 0x00000002040c7836 */ /* 0x040fe20000000000 */
[C---:B------:R-:W-:Y:S01]  /*134a0*/  IADD3 R16, PT, PT, R4.reuse, 0x3, RZ ;  /* 0x0000000304107810 */ /* 0x040fe20007ffe0ff */
[----:B------:R-:W-:Y:S01]  /*134b0*/  VIADD R20, R4, 0x4 ;  /* 0x0000000404147836 */ /* 0x000fe20000000000 */
[----:B------:R-:W0:Y:S01]  /*134c0*/  LDCU.64 UR4, c[0x0][0x388] ;  /* 0x00007100ff0477ac */ /* 0x000e220008000a00 */
[----:B------:R-:W-:Y:S02]  /*134d0*/  VIADD R11, R8, UR46 ;  /* 0x0000002e080b7c36 */ /* 0x000fe40008000000 */
[----:B------:R-:W-:Y:S01]  /*134e0*/  IMAD.IADD R10, R45, 0x1, R8 ;  /* 0x000000012d0a7824 */ /* 0x000fe200078e0208 */
[----:B------:R-:W1:Y:S02]  /*134f0*/  LDCU.64 UR6, c[0x0][0x3a8] ;  /* 0x00007500ff0677ac */ /* 0x000e640008000a00 */
[----:B------:R-:W-:Y:S01]  /*13500*/  IADD3 R9, PT, PT, -R43, R11, RZ ;  /* 0x0000000b2b097210 */ /* 0x000fe20007ffe1ff */
[----:B------:R-:W-:Y:S01]  /*13510*/  IMAD.IADD R11, R42, 0x1, R11 ;  /* 0x000000012a0b7824 */ /* 0x000fe200078e020b */
[----:B------:R-:W-:-:S03]  /*13520*/  IADD3 R14, PT, PT, R10, 0x1, RZ ;  /* 0x000000010a0e7810 */ /* 0x000fc60007ffe0ff */
[----:B------:R-:W-:Y:S01]  /*13530*/  VIADD R13, R9, 0x1 ;  /* 0x00000001090d7836 */ /* 0x000fe20000000000 */
[----:B------:R-:W-:Y:S01]  /*13540*/  STL.128 [R1+0xd0], R8 ;  /* 0x0000d00801007387 */ /* 0x000fe20000100c00 */
[----:B------:R-:W-:-:S03]  /*13550*/  IMAD.MOV.U32 R15, RZ, RZ, R9 ;  /* 0x000000ffff0f7224 */ /* 0x000fc600078e0009 */
[----:B------:R-:W2:Y:S04]  /*13560*/  LDL R47, [R31] ;  /* 0x000000001f2f7983 */ /* 0x000ea80000100800 */
[----:B------:R3:W-:Y:S04]  /*13570*/  STL.128 [R1+0xd0], R12 ;  /* 0x0000d00c01007387 */ /* 0x0007e80000100c00 */
[----:B------:R-:W4:Y:S01]  /*13580*/  LDL R56, [R31] ;  /* 0x000000001f387983 */ /* 0x000f220000100800 */
[----:B------:R-:W-:Y:S01]  /*13590*/  VIADD R18, R10, 0x2 ;  /* 0x000000020a127836 */ /* 0x000fe20000000000 */
[----:B------:R-:W-:Y:S01]  /*135a0*/  IADD3 R19, PT, PT, R11, 0x2, RZ ;  /* 0x000000020b137810 */ /* 0x000fe20007ffe0ff */
[----:B------:R-:W-:-:S05]  /*135b0*/  VIADD R17, R9, 0x2 ;  /* 0x0000000209117836 */ /* 0x000fca0000000000 */
        /* <DEDUP_REMOVED lines=9> */
[----:B------:R-:W-:Y:S02]  /*13650*/  VIADD R25, R9, 0x4 ;  /* 0x0000000409197836 */ /* 0x000fe40000000000 */
[----:B------:R-:W-:-:S05]  /*13660*/  VIADD R27, R11, 0x4 ;  /* 0x000000040b1b7836 */ /* 0x000fca0000000000 */
[----:B------:R-:W-:Y:S04]  /*13670*/  STL.128 [R1+0xd0], R24 ;  /* 0x0000d01801007387 */ /* 0x000fe80000100c00 */
[----:B------:R-:W4:Y:S01]  /*13680*/  LDL R44, [R31] ;  /* 0x000000001f2c7983 */ /* 0x000f220000100800 */
[----:B---3--:R-:W-:Y:S01]  /*13690*/  IADD3 R12, PT, PT, R4, 0x6, RZ ;  /* 0x00000006040c7810 */ /* 0x008fe20007ffe0ff */
[----:B------:R-:W-:Y:S01]  /*136a0*/  VIADD R14, R10, 0x5 ;  /* 0x000000050a0e7836 */ /* 0x000fe20000000000 */
[----:B------:R-:W-:Y:S01]  /*136b0*/  IADD3 R15, PT, PT, R11, 0x5, RZ ;  /* 0x000000050b0f7810 */ /* 0x000fe20007ffe0ff */
[C---:B------:R-:W-:Y:S01]  /*136c0*/  VIADD R13, R9.reuse, 0x5 ;  /* 0x00000005090d7836 */ /* 0x040fe20000000000 */
[----:B-----5:R-:W-:Y:S01]  /*136d0*/  IADD3 R17, PT, PT, R9, 0x6, RZ ;  /* 0x0000000609117810 */ /* 0x020fe20007ffe0ff */
[----:B------:R-:W-:Y:S01]  /*136e0*/  VIADD R16, R4, 0x7 ;  /* 0x0000000704107836 */ /* 0x000fe20000000000 */
[C---:B------:R-:W-:Y:S01]  /*136f0*/  IADD3 R6, PT, PT, R10.reuse, 0x7, RZ ;  /* 0x000000070a067810 */ /* 0x040fe20007ffe0ff */
[----:B------:R-:W-:Y:S01]  /*13700*/  VIADD R18, R10, 0x6 ;  /* 0x000000060a127836 */ /* 0x000fe20000000000 */
[----:B------:R3:W-:Y:S01]  /*13710*/  STL.128 [R1+0xd0], R12 ;  /* 0x0000d00c01007387 */ /* 0x0007e20000100c00 */
[----:B------:R-:W-:-:S02]  /*13720*/  VIADD R19, R11, 0x6 ;  /* 0x000000060b137836 */ /* 0x000fc40000000000 */
[----:B------:R-:W-:Y:S01]  /*13730*/  VIADD R4, R4, 0x8 ;  /* 0x0000000804047836 */ /* 0x000fe20000000000 */
[----:B0-----:R-:W5:Y:S01]  /*13740*/  LDL R20, [R31] ;  /* 0x000000001f147983 */ /* 0x001f620000100800 */
[----:B------:R-:W-:Y:S02]  /*13750*/  VIADD R5, R9, 0x7 ;  /* 0x0000000709057836 */ /* 0x000fe40000000000 */
[----:B------:R-:W-:Y:S01]  /*13760*/  VIADD R7, R11, 0x7 ;  /* 0x000000070b077836 */ /* 0x000fe20000000000 */
[----:B------:R0:W-:Y:S04]  /*13770*/  STL.128 [R1+0xd0], R16 ;  /* 0x0000d01001007387 */ /* 0x0001e80000100c00 */
[----:B------:R-:W5:Y:S04]  /*13780*/  LDL R22, [R31] ;  /* 0x000000001f167983 */ /* 0x000f680000100800 */
[----:B------:R1:W-:Y:S04]  /*13790*/  STL.128 [R1+0xd0], R4 ;  /* 0x0000d00401007387 */ /* 0x0003e80000100c00 */
[----:B------:R-:W5:Y:S01]  /*137a0*/  LDL R21, [R31] ;  /* 0x000000001f157983 */ /* 0x000f620000100800 */
[----:B------:R-:W-:Y:S01]  /*137b0*/  LEA R8, R37, R48, 0x2 ;  /* 0x0000003025087211 */ /* 0x000fe200078e10ff */
[----:B------:R-:W-:-:S02]  /*137c0*/  VIADD R59, R59, 0x8 ;  /* 0x000000083b3b7836 */ /* 0x000fc40000000000 */
[----:B------:R-:W-:Y:S02]  /*137d0*/  VIADD R37, R37, 0x8 ;  /* 0x0000000825257836 */ /* 0x000fe40000000000 */
[----:B---3--:R-:W-:-:S05]  /*137e0*/  IMAD R12, R8, 0x8, R53 ;  /* 0x00000008080c7824 */ /* 0x008fca00078e0235 */
[----:B------:R-:W3:Y:S04]  /*137f0*/  LDS.64 R8, [R12] ;  /* 0x000000000c087984 */ /* 0x000ee80000000a00 */
[----:B------:R-:W3:Y:S04]  /*13800*/  LDS.64 R10, [R12+0x20] ;  /* 0x000020000c0a7984 */ /* 0x000ee80000000a00 */
[----:B------:R-:W3:Y:S01]  /*13810*/  LDS.64 R6, [R12+0x40] ;  /* 0x000040000c067984 */ /* 0x000ee20000000a00 */
[----:B--2---:R-:W-:-:S05]  /*13820*/  SHF.R.S32.HI R13, RZ, 0x1f, R47 ;  /* 0x0000001fff0d7819 */ /* 0x004fca000001142f */
[----:B0-----:R-:W-:Y:S01]  /*13830*/  IMAD R16, R13, UR4, RZ ;  /* 0x000000040d107c24 */ /* 0x001fe2000f8e02ff */
[----:B----4-:R-:W-:Y:S01]  /*13840*/  SHF.R.S32.HI R14, RZ, 0x1f, R56 ;  /* 0x0000001fff0e7819 */ /* 0x010fe20000011438 */
[----:B------:R-:W-:-:S04]  /*13850*/  IMAD.WIDE.U32 R26, R56, UR4, R50 ;  /* 0x00000004381a7c25 */ /* 0x000fc8000f8e0032 */
[----:B-1----:R-:W-:Y:S01]  /*13860*/  IMAD R5, R14, UR4, RZ ;  /* 0x000000040e057c24 */ /* 0x002fe2000f8e02ff */
[----:B------:R-:W-:Y:S01]  /*13870*/  LEA R18, P3, R26, UR6, 0x3 ;  /* 0x000000061a127c11 */ /* 0x000fe2000f8618ff */
[----:B------:R-:W-:-:S04]  /*13880*/  IMAD.WIDE.U32 R14, R47, UR4, R50 ;  /* 0x000000042f0e7c25 */ /* 0x000fc8000f8e0032 */
[----:B------:R-:W-:Y:S01]  /*13890*/  IMAD R47, R47, UR5, R16 ;  /* 0x000000052f2f7c24 */ /* 0x000fe2000f8e0210 */
[----:B------:R-:W-:Y:S01]  /*138a0*/  LEA R24, P2, R14, UR6, 0x3 ;  /* 0x000000060e187c11 */ /* 0x000fe2000f8418ff */
[----:B------:R-:W-:Y:S01]  /*138b0*/  IMAD R13, R56, UR5, R5 ;  /* 0x00000005380d7c24 */ /* 0x000fe2000f8e0205 */
[----:B------:R-:W-:Y:S01]  /*138c0*/  SHF.R.S32.HI R5, RZ, 0x1f, R57 ;  /* 0x0000001fff057819 */ /* 0x000fe20000011439 */
[----:B------:R-:W-:Y:S01]  /*138d0*/  IMAD.IADD R15, R15, 0x1, R47 ;  /* 0x000000010f0f7824 */ /* 0x000fe200078e022f */
[----:B------:R-:W0:Y:S02]  /*138e0*/  LDS.64 R16, [R12+0x60] ;  /* 0x000060000c107984 */ /* 0x000e240000000a00 */
[----:B------:R-:W-:Y:S02]  /*138f0*/  IADD3 R13, PT, PT, R27, R13, RZ ;  /* 0x0000000d1b0d7210 */ /* 0x000fe40007ffe0ff */
[----:B------:R-:W-:Y:S01]  /*13900*/  LEA.HI.X R25, R14, UR7, R15, 0x3, P2 ;  /* 0x000000070e197c11 */ /* 0x000fe200090f1c0f */
[----:B------:R-:W-:Y:S01]  /*13910*/  IMAD R14, R5, UR4, RZ ;  /* 0x00000004050e7c24 */ /* 0x000fe2000f8e02ff */
[----:B------:R-:W-:Y:S01]  /*13920*/  LEA.HI.X R19, R26, UR7, R13, 0x3, P3 ;  /* 0x000000071a137c11 */ /* 0x000fe200098f1c0d */
[C---:B------:R-:W-:Y:S01]  /*13930*/  IMAD.WIDE.U32 R26, R57.reuse, UR4, R50 ;  /* 0x00000004391a7c25 */ /* 0x040fe2000f8e0032 */
[----:B------:R-:W-:Y:S01]  /*13940*/  SHF.R.S32.HI R5, RZ, 0x1f, R46 ;  /* 0x0000001fff057819 */ /* 0x000fe2000001142e */
[----:B---3--:R-:W-:Y:S02]  /*13950*/  STG.E.64 desc[UR36][R24.64], R8 ;  /* 0x0000000818007986 */ /* 0x008fe4000c101b24 */
[----:B------:R-:W-:Y:S01]  /*13960*/  IMAD R13, R57, UR5, R14 ;  /* 0x00000005390d7c24 */ /* 0x000fe2000f8e020e */
[----:B------:R-:W-:Y:S01]  /*13970*/  LEA R14, P2, R26, UR6, 0x3 ;  /* 0x000000061a0e7c11 */ /* 0x000fe2000f8418ff */
[----:B------:R-:W-:Y:S01]  /*13980*/  IMAD R5, R5, UR4, RZ ;  /* 0x0000000405057c24 */ /* 0x000fe2000f8e02ff */
[----:B------:R-:W-:Y:S01]  /*13990*/  LDS.64 R8, [R12+0xc0] ;  /* 0x0000c0000c087984 */ /* 0x000fe20000000a00 */
[----:B------:R-:W-:-:S02]  /*139a0*/  IMAD.IADD R13, R27, 0x1, R13 ;  /* 0x000000011b0d7824 */ /* 0x000fc400078e020d */
[----:B------:R-:W-:Y:S01]  /*139b0*/  IMAD.WIDE.U32 R56, R46, UR4, R50 ;  /* 0x000000042e387c25 */ /* 0x000fe2000f8e0032 */
[----:B------:R-:W-:Y:S02]  /*139c0*/  LDS.64 R24, [R12+0xe0] ;  /* 0x0000e0000c187984 */ /* 0x000fe40000000a00 */
[----:B------:R-:W-:Y:S01]  /*139d0*/  LEA.HI.X R15, R26, UR7, R13, 0x3, P2 ;  /* 0x000000071a0f7c11 */ /* 0x000fe200090f1c0d */
[----:B------:R-:W-:Y:S01]  /*139e0*/  IMAD R13, R46, UR5, R5 ;  /* 0x000000052e0d7c24 */ /* 0x000fe2000f8e0205 */
[----:B------:R-:W1:Y:S01]  /*139f0*/  LDS.64 R26, [R12+0x80] ;  /* 0x000080000c1a7984 */ /* 0x000e620000000a00 */
[----:B------:R-:W-:Y:S02]  /*13a00*/  SHF.R.S32.HI R5, RZ, 0x1f, R44 ;  /* 0x0000001fff057819 */ /* 0x000fe4000001142c */
[----:B------:R-:W-:Y:S01]  /*13a10*/  LEA R60, P2, R56, UR6, 0x3 ;  /* 0x00000006383c7c11 */ /* 0x000fe2000f8418ff */
[----:B------:R2:W3:Y:S02]  /*13a20*/  LDS.64 R46, [R12+0xa0] ;  /* 0x0000a0000c2e7984 */ /* 0x0004e40000000a00 */
[----:B------:R-:W-:-:S02]  /*13a30*/  IMAD R23, R5, UR4, RZ ;  /* 0x0000000405177c24 */ /* 0x000fc4000f8e02ff */
[----:B------:R-:W-:Y:S01]  /*13a40*/  IMAD.IADD R5, R57, 0x1, R13 ;  /* 0x0000000139057824 */ /* 0x000fe200078e020d */
[----:B------:R4:W-:Y:S04]  /*13a50*/  STG.E.64 desc[UR36][R18.64], R10 ;  /* 0x0000000a12007986 */ /* 0x0009e8000c101b24 */
[----:B------:R-:W-:Y:S01]  /*13a60*/  LEA.HI.X R61, R56, UR7, R5, 0x3, P2 ;  /* 0x00000007383d7c11 */ /* 0x000fe200090f1c05 */
[----:B------:R4:W-:Y:S01]  /*13a70*/  STG.E.64 desc[UR36][R14.64], R6 ;  /* 0x000000060e007986 */ /* 0x0009e2000c101b24 */
[----:B-----5:R-:W-:-:S03]  /*13a80*/  SHF.R.S32.HI R5, RZ, 0x1f, R20 ;  /* 0x0000001fff057819 */ /* 0x020fc60000011414 */
[----:B0-----:R0:W-:Y:S02]  /*13a90*/  STG.E.64 desc[UR36][R60.64], R16 ;  /* 0x000000103c007986 */ /* 0x0011e4000c101b24 */
[----:B------:R-:W-:Y:S01]  /*13aa0*/  IMAD R13, R5, UR4, RZ ;  /* 0x00000004050d7c24 */ /* 0x000fe2000f8e02ff */
[----:B--2---:R-:W-:Y:S01]  /*13ab0*/  SHF.R.S32.HI R12, RZ, 0x1f, R22 ;  /* 0x0000001fff0c7819 */ /* 0x004fe20000011416 */
[----:B----4-:R-:W-:-:S04]  /*13ac0*/  IMAD.WIDE.U32 R18, R44, UR4, R50 ;  /* 0x000000042c127c25 */ /* 0x010fc8000f8e0032 */
[----:B------:R-:W-:Y:S01]  /*13ad0*/  IMAD R11, R44, UR5, R23 ;  /* 0x000000052c0b7c24 */ /* 0x000fe2000f8e0217 */
[----:B------:R-:W-:Y:S01]  /*13ae0*/  LEA R10, P2, R18, UR6, 0x3 ;  /* 0x00000006120a7c11 */ /* 0x000fe2000f8418ff */
[----:B------:R-:W-:Y:S01]  /*13af0*/  IMAD.WIDE.U32 R6, R20, UR4, R50 ;  /* 0x0000000414067c25 */ /* 0x000fe2000f8e0032 */
[----:B------:R-:W-:Y:S02]  /*13b00*/  SHF.R.S32.HI R5, RZ, 0x1f, R21 ;  /* 0x0000001fff057819 */ /* 0x000fe40000011415 */
[----:B------:R-:W-:Y:S01]  /*13b10*/  IADD3 R11, PT, PT, R19, R11, RZ ;  /* 0x0000000b130b7210 */ /* 0x000fe20007ffe0ff */
[----:B------:R-:W-:Y:S02]  /*13b20*/  IMAD R19, R12, UR4, RZ ;  /* 0x000000040c137c24 */ /* 0x000fe4000f8e02ff */
[----:B------:R-:W-:Y:S01]  /*13b30*/  IMAD R13, R20, UR5, R13 ;  /* 0x00000005140d7c24 */ /* 0x000fe2000f8e020d */
[----:B------:R-:W-:Y:S01]  /*13b40*/  LEA.HI.X R11, R18, UR7, R11, 0x3, P2 ;  /* 0x00000007120b7c11 */ /* 0x000fe200090f1c0b */
[----:B------:R-:W-:Y:S01]  /*13b50*/  IMAD R18, R5, UR4, RZ ;  /* 0x0000000405127c24 */ /* 0x000fe2000f8e02ff */
[----:B------:R-:W-:Y:S01]  /*13b60*/  LEA R12, P2, R6, UR6, 0x3 ;  /* 0x00000006060c7c11 */ /* 0x000fe2000f8418ff */
[----:B------:R-:W-:-:S02]  /*13b70*/  IMAD R19, R22, UR5, R19 ;  /* 0x0000000516137c24 */ /* 0x000fc4000f8e0213 */
[----:B------:R-:W-:Y:S01]  /*13b80*/  IMAD.WIDE.U32 R22, R22, UR4, R50 ;  /* 0x0000000416167c25 */ /* 0x000fe2000f8e0032 */
[----:B-1----:R1:W-:Y:S03]  /*13b90*/  STG.E.64 desc[UR36][R10.64], R26 ;  /* 0x0000001a0a007986 */ /* 0x0023e6000c101b24 */
[----:B------:R-:W-:Y:S01]  /*13ba0*/  IMAD.IADD R5, R7, 0x1, R13 ;  /* 0x0000000107057824 */ /* 0x000fe200078e020d */
[----:B0-----:R-:W-:Y:S01]  /*13bb0*/  LEA R16, P3, R22, UR6, 0x3 ;  /* 0x0000000616107c11 */ /* 0x001fe2000f8618ff */
[----:B------:R-:W-:-:S03]  /*13bc0*/  IMAD.WIDE.U32 R14, R21, UR4, R50 ;  /* 0x00000004150e7c25 */ /* 0x000fc6000f8e0032 */
[----:B------:R-:W-:Y:S01]  /*13bd0*/  LEA.HI.X R13, R6, UR7, R5, 0x3, P2 ;  /* 0x00000007060d7c11 */ /* 0x000fe200090f1c05 */
[----:B------:R-:W-:Y:S01]  /*13be0*/  IMAD R21, R21, UR5, R18 ;  /* 0x0000000515157c24 */ /* 0x000fe2000f8e0212 */
[----:B------:R-:W-:Y:S01]  /*13bf0*/  LEA R6, P2, R14, UR6, 0x3 ;  /* 0x000000060e067c11 */ /* 0x000fe2000f8418ff */
[----:B------:R-:W-:Y:S02]  /*13c00*/  IMAD.IADD R7, R23, 0x1, R19 ;  /* 0x0000000117077824 */ /* 0x000fe400078e0213 */
[----:B---3--:R1:W-:Y:S01]  /*13c10*/  STG.E.64 desc[UR36][R12.64], R46 ;  /* 0x0000002e0c007986 */ /* 0x0083e2000c101b24 */
[----:B------:R-:W-:Y:S02]  /*13c20*/  IADD3 R5, PT, PT, R15, R21, RZ ;  /* 0x000000150f057210 */ /* 0x000fe40007ffe0ff */
[----:B------:R-:W-:Y:S02]  /*13c30*/  LEA.HI.X R17, R22, UR7, R7, 0x3, P3 ;  /* 0x0000000716117c11 */ /* 0x000fe400098f1c07 */
[----:B------:R-:W-:-:S02]  /*13c40*/  LEA.HI.X R7, R14, UR7, R5, 0x3, P2 ;  /* 0x000000070e077c11 */ /* 0x000fc400090f1c05 */
[----:B------:R-:W-:Y:S01]  /*13c50*/  ISETP.NE.AND P2, PT, R59, R58, PT ;  /* 0x0000003a3b00720c */ /* 0x000fe20003f45270 */
[----:B------:R1:W-:Y:S04]  /*13c60*/  STG.E.64 desc[UR36][R16.64], R8 ;  /* 0x0000000810007986 */ /* 0x0003e8000c101b24 */
[----:B------:R1:W-:Y:S08]  /*13c70*/  STG.E.64 desc[UR36][R6.64], R24 ;  /* 0x0000001806007986 */ /* 0x0003f0000c101b24 */
[----:B------:R-:W-:Y:S05]  /*13c80*/  @P2 BRA `(.L_x_259) ;  /* 0xfffffff400fc2947 */ /* 0x000fea000383ffff */
.L_x_258:
[----:B------:R-:W-:Y:S05]  /*13c90*/  BSYNC.RECONVERGENT B3 ;  /* 0x0000000000037941 */ /* 0x000fea0003800200 */
.L_x_257:
[----:B------:R-:W-:Y:S05]  /*13ca0*/  @!P1 BRA `(.L_x_256) ;  /* 0x00000008004c9947 */ /* 0x000fea0003800000 */
[----:B------:R-:W-:Y:S01]  /*13cb0*/  IADD3 R5, PT, PT, R33, R40, RZ ;  /* 0x0000002821057210 */ /* 0x000fe20007ffe0ff */
[----:B------:R-:W-:Y:S04]  /*13cc0*/  BSSY.RECONVERGENT B3, `(.L_x_260) ;  /* 0x000004b000037945 */ /* 0x000fe80003800200 */
[----:B------:R-:W-:-:S05]  /*13cd0*/  IMAD.MOV R5, RZ, RZ, -R5 ;  /* 0x000000ffff057224 */ /* 0x000fca00078e0a05 */
[----:B-1----:R-:W-:-:S05]  /*13ce0*/  PRMT R6, R5, 0x7710, RZ ;  /* 0x0000771005067816 */ /* 0x002fca00000000ff */
[----:B------:R-:W-:-:S05]  /*13cf0*/  IMAD.IADD R5, R3, 0x1, R6 ;  /* 0x0000000103057824 */ /* 0x000fca00078e0206 */
        /* <DEDUP_REMOVED lines=9> */
[----:B------:R-:W-:Y:S01]  /*13d90*/  VIADD R15, R12, UR46 ;  /* 0x0000002e0c0f7c36 */ /* 0x000fe20008000000 */
[----:B------:R-:W-:Y:S01]  /*13da0*/  IADD3 R14, PT, PT, R45, R12, RZ ;  /* 0x0000000c2d0e7210 */ /* 0x000fe20007ffe0ff */
[----:B------:R-:W1:Y:S02]  /*13db0*/  LDCU.64 UR6, c[0x0][0x3a8] ;  /* 0x00007500ff0677ac */ /* 0x000e640008000a00 */
[----:B------:R-:W-:Y:S02]  /*13dc0*/  IMAD.IADD R13, R15, 0x1, -R43 ;  /* 0x000000010f0d7824 */ /* 0x000fe400078e0a2b */
[----:B------:R-:W-:-:S05]  /*13dd0*/  IMAD.IADD R15, R42, 0x1, R15 ;  /* 0x000000012a0f7824 */ /* 0x000fca00078e020f */
[----:B------:R2:W-:Y:S04]  /*13de0*/  STL.128 [R1+0xd0], R12 ;  /* 0x0000d00c01007387 */ /* 0x0005e80000100c00 */
[----:B------:R-:W3:Y:S01]  /*13df0*/  LDL R20, [R31] ;  /* 0x000000001f147983 */ /* 0x000ee20000100800 */
[C---:B------:R-:W-:Y:S01]  /*13e00*/  VIADD R18, R14.reuse, 0x1 ;  /* 0x000000010e127836 */ /* 0x040fe20000000000 */
[C---:B------:R-:W-:Y:S01]  /*13e10*/  IADD3 R17, PT, PT, R13.reuse, 0x1, RZ ;  /* 0x000000010d117810 */ /* 0x040fe20007ffe0ff */
[----:B------:R-:W-:Y:S01]  /*13e20*/  IMAD.MOV.U32 R19, RZ, RZ, R13 ;  /* 0x000000ffff137224 */ /* 0x000fe200078e000d */
[C---:B------:R-:W-:Y:S01]  /*13e30*/  IADD3 R10, PT, PT, R14.reuse, 0x2, RZ ;  /* 0x000000020e0a7810 */ /* 0x040fe20007ffe0ff */
[----:B------:R-:W-:Y:S01]  /*13e40*/  VIADD R9, R13, 0x2 ;  /* 0x000000020d097836 */ /* 0x000fe20000000000 */
[----:B------:R-:W-:Y:S01]  /*13e50*/  IADD3 R6, PT, PT, R14, 0x3, RZ ;  /* 0x000000030e067810 */ /* 0x000fe20007ffe0ff */
[----:B------:R-:W-:Y:S01]  /*13e60*/  VIADD R11, R15, 0x2 ;  /* 0x000000020f0b7836 */ /* 0x000fe20000000000 */
[----:B------:R4:W-:Y:S01]  /*13e70*/  STL.128 [R1+0xd0], R16 ;  /* 0x0000d01001007387 */ /* 0x0009e20000100c00 */
[----:B------:R-:W-:-:S03]  /*13e80*/  VIADD R4, R4, 0x4 ;  /* 0x0000000404047836 */ /* 0x000fc60000000000 */
[----:B------:R-:W5:Y:S01]  /*13e90*/  LDL R21, [R31] ;  /* 0x000000001f157983 */ /* 0x000f620000100800 */
[----:B------:R-:W-:Y:S02]  /*13ea0*/  VIADD R5, R13, 0x3 ;  /* 0x000000030d057836 */ /* 0x000fe40000000000 */
[----:B------:R-:W-:Y:S01]  /*13eb0*/  VIADD R7, R15, 0x3 ;  /* 0x000000030f077836 */ /* 0x000fe20000000000 */
[----:B------:R-:W-:Y:S04]  /*13ec0*/  STL.128 [R1+0xd0], R8 ;  /* 0x0000d00801007387 */ /* 0x000fe80000100c00 */
[----:B------:R-:W5:Y:S04]  /*13ed0*/  LDL R22, [R31] ;  /* 0x000000001f167983 */ /* 0x000f680000100800 */
[----:B------:R1:W-:Y:S04]  /*13ee0*/  STL.128 [R1+0xd0], R4 ;  /* 0x0000d00401007387 */ /* 0x0003e80000100c00 */
[----:B------:R-:W5:Y:S01]  /*13ef0*/  LDL R23, [R31] ;  /* 0x000000001f177983 */ /* 0x000f620000100800 */
[C---:B--2---:R-:W-:Y:S01]  /*13f00*/  LEA R12, R37.reuse, R48, 0x2 ;  /* 0x00000030250c7211 */ /* 0x044fe200078e10ff */
[----:B------:R-:W-:-:S04]  /*13f10*/  VIADD R37, R37, 0x4 ;  /* 0x0000000425257836 */ /* 0x000fc80000000000 */
[----:B----4-:R-:W-:-:S05]  /*13f20*/  IMAD R16, R12, 0x8, R53 ;  /* 0x000000080c107824 */ /* 0x010fca00078e0235 */
[----:B------:R-:W2:Y:S04]  /*13f30*/  LDS.64 R12, [R16] ;  /* 0x00000000100c7984 */ /* 0x000ea80000000a00 */
[----:B------:R-:W4:Y:S04]  /*13f40*/  LDS.64 R10, [R16+0x20] ;  /* 0x00002000100a7984 */ /* 0x000f280000000a00 */
[----:B------:R-:W4:Y:S04]  /*13f50*/  LDS.64 R8, [R16+0x40] ;  /* 0x0000400010087984 */ /* 0x000f280000000a00 */
[----:B------:R2:W4:Y:S01]  /*13f60*/  LDS.64 R14, [R16+0x60] ;  /* 0x00006000100e7984 */ /* 0x0005220000000a00 */
[----:B---3--:R-:W-:Y:S01]  /*13f70*/  SHF.R.S32.HI R17, RZ, 0x1f, R20 ;  /* 0x0000001fff117819 */ /* 0x008fe20000011414 */
[----:B0-----:R-:W-:-:S04]  /*13f80*/  IMAD.WIDE.U32 R18, R20, UR4, R50 ;  /* 0x0000000414127c25 */ /* 0x001fc8000f8e0032 */
[----:B------:R-:W-:Y:S01]  /*13f90*/  IMAD R17, R17, UR4, RZ ;  /* 0x0000000411117c24 */ /* 0x000fe2000f8e02ff */
[----:B-1----:R-:W-:-:S03]  /*13fa0*/  LEA R6, P2, R18, UR6, 0x3 ;  /* 0x0000000612067c11 */ /* 0x002fc6000f8418ff */
[----:B------:R-:W-:Y:S01]  /*13fb0*/  IMAD R7, R20, UR5, R17 ;  /* 0x0000000514077c24 */ /* 0x000fe2000f8e0211 */
[----:B-----5:R-:W-:-:S03]  /*13fc0*/  SHF.R.S32.HI R5, RZ, 0x1f, R21 ;  /* 0x0000001fff057819 */ /* 0x020fc60000011415 */
[----:B------:R-:W-:-:S05]  /*13fd0*/  IMAD.IADD R7, R19, 0x1, R7 ;  /* 0x0000000113077824 */ /* 0x000fca00078e0207 */
[----:B------:R-:W-:Y:S01]  /*13fe0*/  LEA.HI.X R7, R18, UR7, R7, 0x3, P2 ;  /* 0x0000000712077c11 */ /* 0x000fe200090f1c07 */
[----:B------:R-:W-:Y:S01]  /*13ff0*/  IMAD R18, R5, UR4, RZ ;  /* 0x0000000405127c24 */ /* 0x000fe2000f8e02ff */
[----:B------:R-:W-:-:S03]  /*14000*/  SHF.R.S32.HI R17, RZ, 0x1f, R22 ;  /* 0x0000001fff117819 */ /* 0x000fc60000011416 */
[----:B--2---:R0:W-:Y:S02]  /*14010*/  STG.E.64 desc[UR36][R6.64], R12 ;  /* 0x0000000c06007986 */ /* 0x0041e4000c101b24 */
[----:B------:R-:W-:Y:S02]  /*14020*/  IMAD R19, R17, UR4, RZ ;  /* 0x0000000411137c24 */ /* 0x000fe4000f8e02ff */
[----:B------:R-:W-:Y:S01]  /*14030*/  IMAD.WIDE.U32 R16, R21, UR4, R50 ;  /* 0x0000000415107c25 */ /* 0x000fe2000f8e0032 */
[----:B------:R-:W-:-:S03]  /*14040*/  SHF.R.S32.HI R5, RZ, 0x1f, R23 ;  /* 0x0000001fff057819 */ /* 0x000fc60000011417 */
[----:B------:R-:W-:Y:S01]  /*14050*/  IMAD R21, R21, UR5, R18 ;  /* 0x0000000515157c24 */ /* 0x000fe2000f8e0212 */
[----:B------:R-:W-:Y:S01]  /*14060*/  LEA R20, P2, R16, UR6, 0x3 ;  /* 0x0000000610147c11 */ /* 0x000fe2000f8418ff */
[C---:B------:R-:W-:Y:S02]  /*14070*/  IMAD R27, R22.reuse, UR5, R19 ;  /* 0x00000005161b7c24 */ /* 0x040fe4000f8e0213 */
[----:B------:R-:W-:-:S04]  /*14080*/  IMAD.WIDE.U32 R18, R22, UR4, R50 ;  /* 0x0000000416127c25 */ /* 0x000fc8000f8e0032 */
[----:B------:R-:W-:Y:S01]  /*14090*/  IMAD R22, R5, UR4, RZ ;  /* 0x0000000405167c24 */ /* 0x000fe2000f8e02ff */
[----:B------:R-:W-:Y:S01]  /*140a0*/  IADD3 R5, PT, PT, R17, R21, RZ ;  /* 0x0000001511057210 */ /* 0x000fe20007ffe0ff */
[----:B------:R-:W-:-:S03]  /*140b0*/  IMAD.WIDE.U32 R24, R23, UR4, R50 ;  /* 0x0000000417187c25 */ /* 0x000fc6000f8e0032 */
[----:B------:R-:W-:Y:S01]  /*140c0*/  LEA.HI.X R21, R16, UR7, R5, 0x3, P2 ;  /* 0x0000000710157c11 */ /* 0x000fe200090f1c05 */
[----:B------:R-:W-:Y:S01]  /*140d0*/  IMAD R23, R23, UR5, R22 ;  /* 0x0000000517177c24 */ /* 0x000fe2000f8e0216 */
[----:B------:R-:W-:Y:S01]  /*140e0*/  LEA R22, P3, R18, UR6, 0x3 ;  /* 0x0000000612167c11 */ /* 0x000fe2000f8618ff */
[----:B------:R-:W-:Y:S01]  /*140f0*/  IMAD.IADD R17, R19, 0x1, R27 ;  /* 0x0000000113117824 */ /* 0x000fe200078e021b */
[----:B------:R-:W-:Y:S01]  /*14100*/  LEA R16, P2, R24, UR6, 0x3 ;  /* 0x0000000618107c11 */ /* 0x000fe2000f8418ff */
[----:B----4-:R0:W-:Y:S01]  /*14110*/  STG.E.64 desc[UR36][R20.64], R10 ;  /* 0x0000000a14007986 */ /* 0x0101e2000c101b24 */
[----:B------:R-:W-:Y:S02]  /*14120*/  IADD3 R5, PT, PT, R25, R23, RZ ;  /* 0x0000001719057210 */ /* 0x000fe40007ffe0ff */
[----:B------:R-:W-:Y:S02]  /*14130*/  LEA.HI.X R23, R18, UR7, R17, 0x3, P3 ;  /* 0x0000000712177c11 */ /* 0x000fe400098f1c11 */
[----:B------:R-:W-:-:S03]  /*14140*/  LEA.HI.X R17, R24, UR7, R5, 0x3, P2 ;  /* 0x0000000718117c11 */ /* 0x000fc600090f1c05 */
[----:B------:R0:W-:Y:S04]  /*14150*/  STG.E.64 desc[UR36][R22.64], R8 ;  /* 0x0000000816007986 */ /* 0x0001e8000c101b24 */
[----:B------:R0:W-:Y:S02]  /*14160*/  STG.E.64 desc[UR36][R16.64], R14 ;  /* 0x0000000e10007986 */ /* 0x0001e4000c101b24 */
.L_x_261:
[----:B------:R-:W-:Y:S05]  /*14170*/  BSYNC.RECONVERGENT B3 ;  /* 0x0000000000037941 */ /* 0x000fea0003800200 */
.L_x_260:
[----:B------:R-:W-:Y:S05]  /*14180*/  @!P1 BRA `(.L_x_256) ;  /* 0x0000000400149947 */ /* 0x000fea0003800000 */
[----:B------:R-:W-:Y:S01]  /*14190*/  IADD3 R5, PT, PT, R34, R39, RZ ;  /* 0x0000002722057210 */ /* 0x000fe20007ffe0ff */
[----:B------:R-:W-:Y:S04]  /*141a0*/  BSSY.RECONVERGENT B3, `(.L_x_262) ;  /* 0x000002d000037945 */ /* 0x000fe80003800200 */
[----:B------:R-:W-:-:S05]  /*141b0*/  IMAD.MOV R5, RZ, RZ, -R5 ;  /* 0x000000ffff057224 */ /* 0x000fca00078e0a05 */
[----:B------:R-:W-:-:S04]  /*141c0*/  PRMT R5, R5, 0x7710, RZ ;  /* 0x0000771005057816 */ /* 0x000fc800000000ff */
[----:B------:R-:W-:-:S04]  /*141d0*/  IADD3 R5, PT, PT, R30, R5, RZ ;  /* 0x000000051e057210 */ /* 0x000fc80007ffe0ff */
[C---:B0-----:R-:W-:Y:S02]  /*141e0*/  LOP3.LUT R6, R5.reuse, 0x3, RZ, 0xc0, !PT ;  /* 0x0000000305067812 */ /* 0x041fe400078ec0ff */
[----:B------:R-:W-:Y:S02]  /*141f0*/  LOP3.LUT R5, R5, 0x1, RZ, 0xc0, !PT ;  /* 0x0000000105057812 */ /* 0x000fe400078ec0ff */
[----:B------:R-:W-:Y:S02]  /*14200*/  ISETP.NE.AND P1, PT, R6, 0x1, PT ;  /* 0x000000010600780c */ /* 0x000fe40003f25270 */
[----:B------:R-:W-:-:S11]  /*14210*/  ISETP.NE.U32.AND P2, PT, R5, 0x1, PT ;  /* 0x000000010500780c */ /* 0x000fd60003f45070 */
[----:B------:R-:W-:Y:S05]  /*14220*/  @!P1 BRA `(.L_x_263) ;  /* 0x0000000000909947 */ /* 0x000fea0003800000 */
[C---:B------:R-:W-:Y:S01]  /*14230*/  VIADD R8, R4.reuse, 0x1 ;  /* 0x0000000104087836 */ /* 0x040fe20000000000 */
[----:B------:R-:W-:Y:S01]  /*14240*/  IADD3 R4, PT, PT, R4, 0x2, RZ ;  /* 0x0000000204047810 */ /* 0x000fe20007ffe0ff */
[----:B------:R-:W0:Y:S02]  /*14250*/  LDCU.64 UR4, c[0x0][0x388] ;  /* 0x00007100ff0477ac */ /* 0x000e240008000a00 */
[----:B------:R-:W-:Y:S01]  /*14260*/  IMAD.IADD R10, R45, 0x1, R8 ;  /* 0x000000012d0a7824 */ /* 0x000fe200078e0208 */
[----:B------:R-:W-:Y:S01]  /*14270*/  IADD3 R11, PT, PT, R8, UR46, RZ ;  /* 0x0000002e080b7c10 */ /* 0x000fe2000fffe0ff */
[----:B------:R-:W1:Y:S02]  /*14280*/  LDCU.64 UR6, c[0x0][0x3a8] ;  /* 0x00007500ff0677ac */ /* 0x000e640008000a00 */
[----:B------:R-:W-:Y:S02]  /*14290*/  VIADD R6, R10, 0x1 ;  /* 0x000000010a067836 */ /* 0x000fe40000000000 */
[----:B------:R-:W-:Y:S01]  /*142a0*/  IMAD.IADD R9, R11, 0x1, -R43 ;  /* 0x000000010b097824 */ /* 0x000fe200078e0a2b */
[----:B------:R-:W-:-:S03]  /*142b0*/  IADD3 R11, PT, PT, R42, R11, RZ ;  /* 0x0000000b2a0b7210 */ /* 0x000fc60007ffe0ff */
[----:B------:R-:W-:Y:S01]  /*142c0*/  IMAD.MOV.U32 R7, RZ, RZ, R9 ;  /* 0x000000ffff077224 */ /* 0x000fe200078e0009 */
[----:B------:R-:W-:Y:S01]  /*142d0*/  IADD3 R5, PT, PT, R9, 0x1, RZ ;  /* 0x0000000109057810 */ /* 0x000fe20007ffe0ff */
[----:B------:R-:W-:Y:S04]  /*142e0*/  STL.128 [R1+0xd0], R8 ;  /* 0x0000d00801007387 */ /* 0x000fe80000100c00 */
[----:B------:R-:W2:Y:S04]  /*142f0*/  LDL R12, [R31] ;  /* 0x000000001f0c7983 */ /* 0x000ea80000100800 */
[----:B------:R0:W-:Y:S04]  /*14300*/  STL.128 [R1+0xd0], R4 ;  /* 0x0000d00401007387 */ /* 0x0001e80000100c00 */
[----:B------:R-:W3:Y:S01]  /*14310*/  LDL R13, [R31] ;  /* 0x000000001f0d7983 */ /* 0x000ee20000100800 */
[----:B------:R-:W-:-:S02]  /*14320*/  LEA R14, R37, R48, 0x2 ;  /* 0x00000030250e7211 */ /* 0x000fc400078e10ff */
[----:B------:R-:W-:-:S03]  /*14330*/  IADD3 R37, PT, PT, R37, 0x2, RZ ;  /* 0x0000000225257810 */ /* 0x000fc60007ffe0ff */
[----:B------:R-:W-:-:S05]  /*14340*/  IMAD R15, R14, 0x8, R53 ;  /* 0x000000080e0f7824 */ /* 0x000fca00078e0235 */
[----:B------:R-:W4:Y:S04]  /*14350*/  LDS.64 R16, [R15] ;  /* 0x000000000f107984 */ /* 0x000f280000000a00 */
[----:B------:R-:W5:Y:S01]  /*14360*/  LDS.64 R18, [R15+0x20] ;  /* 0x000020000f127984 */ /* 0x000f620000000a00 */
[----:B--2---:R-:W-:Y:S01]  /*14370*/  SHF.R.S32.HI R14, RZ, 0x1f, R12 ;  /* 0x0000001fff0e7819 */ /* 0x004fe2000001140c */
[----:B0-----:R-:W-:-:S04]  /*14380*/  IMAD.WIDE.U32 R6, R12, UR4, R50 ;  /* 0x000000040c067c25 */ /* 0x001fc8000f8e0032 */
[----:B------:R-:W-:Y:S01]  /*14390*/  IMAD R9, R14, UR4, RZ ;  /* 0x000000040e097c24 */ /* 0x000fe2000f8e02ff */
[----:B---3--:R-:W-:-:S03]  /*143a0*/  SHF.R.S32.HI R8, RZ, 0x1f, R13 ;  /* 0x0000001fff087819 */ /* 0x008fc6000001140d */
[----:B------:R-:W-:Y:S02]  /*143b0*/  IMAD R9, R12, UR5, R9 ;  /* 0x000000050c097c24 */ /* 0x000fe4000f8e0209 */
[----:B------:R-:W-:-:S03]  /*143c0*/  IMAD.WIDE.U32 R10, R13, UR4, R50 ;  /* 0x000000040d0a7c25 */ /* 0x000fc6000f8e0032 */
[----:B------:R-:W-:Y:S01]  /*143d0*/  IADD3 R7, PT, PT, R7, R9, RZ ;  /* 0x0000000907077210 */ /* 0x000fe20007ffe0ff */
[----:B------:R-:W-:Y:S01]  /*143e0*/  IMAD R8, R8, UR4, RZ ;  /* 0x0000000408087c24 */ /* 0x000fe2000f8e02ff */
[----:B-1----:R-:W-:-:S03]  /*143f0*/  LEA R12, P3, R10, UR6, 0x3 ;  /* 0x000000060a0c7c11 */ /* 0x002fc6000f8618ff */
[----:B------:R-:W-:Y:S01]  /*14400*/  IMAD R5, R13, UR5, R8 ;  /* 0x000000050d057c24 */ /* 0x000fe2000f8e0208 */
[----:B------:R-:W-:-:S03]  /*14410*/  LEA R8, P1, R6, UR6, 0x3 ;  /* 0x0000000606087c11 */ /* 0x000fc6000f8218ff */
[----:B------:R-:W-:Y:S01]  /*14420*/  IMAD.IADD R5, R11, 0x1, R5 ;  /* 0x000000010b057824 */ /* 0x000fe200078e0205 */
[----:B------:R-:W-:-:S04]  /*14430*/  LEA.HI.X R9, R6, UR7, R7, 0x3, P1 ;  /* 0x0000000706097c11 */ /* 0x000fc800088f1c07 */
[----:B------:R-:W-:Y:S01]  /*14440*/  LEA.HI.X R13, R10, UR7, R5, 0x3, P3 ;  /* 0x000000070a0d7c11 */ /* 0x000fe200098f1c05 */
[----:B----4-:R0:W-:Y:S04]  /*14450*/  STG.E.64 desc[UR36][R8.64], R16 ;  /* 0x0000001008007986 */ /* 0x0101e8000c101b24 */
[----:B-----5:R0:W-:Y:S02]  /*14460*/  STG.E.64 desc[UR36][R12.64], R18 ;  /* 0x000000120c007986 */ /* 0x0201e4000c101b24 */
.L_x_263:
[----:B------:R-:W-:Y:S05]  /*14470*/  BSYNC.RECONVERGENT B3 ;  /* 0x0000000000037941 */ /* 0x000fea0003800200 */
.L_x_262:
[----:B------:R-:W-:Y:S05]  /*14480*/  @P2 BRA `(.L_x_256) ;  /* 0x0000000000542947 */ /* 0x000fea0003800000 */
[----:B------:R-:W-:Y:S01]  /*14490*/  VIADD R4, R4, 0x1 ;  /* 0x0000000104047836 */ /* 0x000fe20000000000 */
[----:B0-----:R-:W-:Y:S01]  /*144a0*/  LEA R8, R37, R48, 0x2 ;  /* 0x0000003025087211 */ /* 0x001fe200078e10ff */
[----:B------:R-:W0:Y:S02]  /*144b0*/  LDCU.64 UR4, c[0x0][0x388] ;  /* 0x00007100ff0477ac */ /* 0x000e240008000a00 */
[----:B------:R-:W-:Y:S01]  /*144c0*/  IMAD.IADD R6, R45, 0x1, R4 ;  /* 0x000000012d067824 */ /* 0x000fe200078e0204 */
[----:B------:R-:W-:Y:S01]  /*144d0*/  IADD3 R7, PT, PT, R4, UR46, RZ ;  /* 0x0000002e04077c10 */ /* 0x000fe2000fffe0ff */
[----:B------:R-:W1:Y:S03]  /*144e0*/  LDCU.64 UR6, c[0x0][0x3a8] ;  /* 0x00007500ff0677ac */ /* 0x000e660008000a00 */
[----:B------:R-:W-:Y:S01]  /*144f0*/  IADD3 R5, PT, PT, -R43, R7, RZ ;  /* 0x000000072b057210 */ /* 0x000fe20007ffe1ff */
[----:B------:R-:W-:-:S05]  /*14500*/  IMAD.IADD R7, R42, 0x1, R7 ;  /* 0x000000012a077824 */ /* 0x000fca00078e0207 */
[----:B------:R2:W-:Y:S04]  /*14510*/  STL.128 [R1+0xd0], R4 ;  /* 0x0000d00401007387 */ /* 0x0005e80000100c00 */
[----:B------:R-:W3:Y:S01]  /*14520*/  LDL R31, [R31] ;  /* 0x000000001f1f7983 */ /* 0x000ee20000100800 */
[----:B------:R-:W-:Y:S02]  /*14530*/  IMAD R11, R8, 0x8, R53 ;  /* 0x00000008080b7824 */ /* 0x000fe400078e0235 */
[----:B------:R-:W-:-:S03]  /*14540*/  VIADD R37, R37, 0x1 ;  /* 0x0000000125257836 */ /* 0x000fc60000000000 */
[----:B------:R-:W4:Y:S01]  /*14550*/  LDS.64 R12, [R11] ;  /* 0x000000000b0c7984 */ /* 0x000f220000000a00 */
[----:B---3--:R-:W-:-:S05]  /*14560*/  SHF.R.S32.HI R8, RZ, 0x1f, R31 ;  /* 0x0000001fff087819 */ /* 0x008fca000001141f */
[----:B0-----:R-:W-:Y:S02]  /*14570*/  IMAD R10, R8, UR4, RZ ;  /* 0x00000004080a7c24 */ /* 0x001fe4000f8e02ff */
[----:B------:R-:W-:-:S04]  /*14580*/  IMAD.WIDE.U32 R8, R31, UR4, R50 ;  /* 0x000000041f087c25 */ /* 0x000fc8000f8e0032 */
[----:B--2---:R-:W-:Y:S01]  /*14590*/  IMAD R5, R31, UR5, R10 ;  /* 0x000000051f057c24 */ /* 0x004fe2000f8e020a */
[----:B-1----:R-:W-:-:S04]  /*145a0*/  LEA R6, P1, R8, UR6, 0x3 ;  /* 0x0000000608067c11 */ /* 0x002fc8000f8218ff */
[----:B------:R-:W-:-:S04]  /*145b0*/  IADD3 R5, PT, PT, R9, R5, RZ ;  /* 0x0000000509057210 */ /* 0x000fc80007ffe0ff */
[----:B------:R-:W-:-:S05]  /*145c0*/  LEA.HI.X R7, R8, UR7, R5, 0x3, P1 ;  /* 0x0000000708077c11 */ /* 0x000fca00088f1c05 */
[----:B----4-:R2:W-:Y:S02]  /*145d0*/  STG.E.64 desc[UR36][R6.64], R12 ;  /* 0x0000000c06007986 */ /* 0x0105e4000c101b24 */
.L_x_256:
[----:B------:R-:W-:Y:S05]  /*145e0*/  BSYNC.RECONVERGENT B2 ;  /* 0x0000000000027941 */ /* 0x000fea0003800200 */
.L_x_255:
[----:B------:R-:W-:Y:S01]  /*145f0*/  IADD3 R33, PT, PT, R33, 0x1, RZ ;  /* 0x0000000121217810 */ /* 0x000fe20007ffe0ff */
[----:B------:R-:W-:Y:S01]  /*14600*/  VIADD R34, R34, 0x1 ;  /* 0x0000000122227836 */ /* 0x000fe20000000000 */
[----:B------:R-:W-:Y:S01]  /*14610*/  IADD3 R4, PT, PT, R4, 0x2, RZ ;  /* 0x0000000204047810 */ /* 0x000fe20007ffe0ff */
[----:B------:R-:W-:Y:S06]  /*14620*/  @P0 BRA `(.L_x_264) ;  /* 0xffffffec00440947 */ /* 0x000fec000383ffff */
.L_x_254:
[----:B------:R-:W-:Y:S05]  /*14630*/  BSYNC.RECONVERGENT B1 ;  /* 0x0000000000017941 */ /* 0x000fea0003800200 */
.L_x_253:
[----:B------:R-:W-:Y:S01]  /*14640*/  VIADD R41, R41, 0x1 ;  /* 0x0000000129297836 */ /* 0x000fe20000000000 */
[----:B------:R-:W-:Y:S01]  /*14650*/  IADD3 R40, PT, PT, R40, 0x1, RZ ;  /* 0x0000000128287810 */ /* 0x000fe20007ffe0ff */
[----:B------:R-:W-:Y:S01]  /*14660*/  VIADD R39, R39, 0x1 ;  /* 0x0000000127277836 */ /* 0x000fe20000000000 */
[----:B------:R-:W-:Y:S01]  /*14670*/  IADD3 R38, PT, PT, R38, -0x1, RZ ;  /* 0xffffffff26267810 */ /* 0x000fe20007ffe0ff */
[----:B------:R-:W-:Y:S01]  /*14680*/  VIADD R4, R4, 0x1 ;  /* 0x0000000104047836 */ /* 0x000fe20000000000 */
[----:B------:R-:W-:-:S13]  /*14690*/  ISETP.NE.AND P0, PT, R41, R36, PT ;  /* 0x000000242900720c */ /* 0x000fda0003f05270 */
[----:B------:R-:W-:Y:S05]  /*146a0*/  @P0 BRA `(.L_x_265) ;  /* 0xffffffe800f00947 */ /* 0x000fea000383ffff */
.L_x_252:
[----:B------:R-:W-:Y:S05]  /*146b0*/  BSYNC.RECONVERGENT B0 ;  /* 0x0000000000007941 */ /* 0x000fea0003800200 */
.L_x_251:
[----:B------:R-:W3:Y:S01]  /*146c0*/  LDCU UR4, c[0x0][0x360] ;  /* 0x00006c00ff0477ac */ /* 0x000ee20008000800 */
[----:B------:R-:W3:Y:S01]  /*146d0*/  LDC R0, c[0x0][0x370] ;  /* 0x0000dc00ff007b82 */ /* 0x000ee20000000800 */
[----:B------:R-:W4:Y:S01]  /*146e0*/  LDCU.64 UR6, c[0x0][0x380] ;  /* 0x00007000ff0677ac */ /* 0x000f220008000a00 */
[----:B---3--:R-:W-:-:S05]  /*146f0*/  IMAD R3, R0, UR4, RZ ;  /* 0x0000000400037c24 */ /* 0x008fca000f8e02ff */
[----:B------:R-:W-:-:S04]  /*14700*/  IADD3 R50, P0, PT, R3, R50, RZ ;  /* 0x0000003203327210 */ /* 0x000fc80007f1e0ff */
[----:B------:R-:W-:Y:S02]  /*14710*/  IADD3.X R51, PT, PT, RZ, R51, RZ, P0, !PT ;  /* 0x00000033ff337210 */ /* 0x000fe400007fe4ff */
[----:B----4-:R-:W-:-:S04]  /*14720*/  ISETP.GE.U32.AND P0, PT, R50, UR6, PT ;  /* 0x0000000632007c0c */ /* 0x010fc8000bf06070 */
[----:B------:R-:W-:-:S13]  /*14730*/  ISETP.GE.U32.AND.EX P0, PT, R51, UR7, PT, P0 ;  /* 0x0000000733007c0c */ /* 0x000fda000bf06100 */
[----:B------:R-:W-:Y:S05]  /*14740*/  @!P0 BRA `(.L_x_266) ;  /* 0xfffffeb800e08947 */ /* 0x000fea000383ffff */
[----:B------:R-:W-:Y:S05]  /*14750*/  BSYNC B6 ;  /* 0x0000000000067941 */ /* 0x000fea0003800000 */
.L_x_0:
[----:B------:R-:W-:Y:S05]  /*14760*/  EXIT ;  /* 0x000000000000794d */ /* 0x000fea0003800000 */
.L_x_60:
[----:B------:R-:W-:Y:S01]  /*14770*/  BSSY B0, `(.L_x_267) ;  /* 0x0000005000007945 */ /* 0x000fe20003800000 */
[----:B------:R-:W-:-:S07]  /*14780*/  IMAD.MOV.U32 R15, RZ, RZ, -0x1 ;  /* 0xffffffffff0f7424 */ /* 0x000fce00078e00ff */
[----:B0-----:R-:W-:Y:S05]  /*14790*/  WARPSYNC.COLLECTIVE R15, `(.L_x_268) ;  /* 0x000000000f087348 */ /* 0x001fea0003c00000 */
[----:B------:R-:W-:Y:S01]  /*147a0*/  NOP ;  /* 0x0000000000007918 */ /* 0x000fe20000000000 */
[----:B0-----:R-:W-:Y:S05]  /*147b0*/  ENDCOLLECTIVE ;  /* 0x000000000000791b */ /* 0x001fea0003800000 */
.L_x_268:
[----:B------:R-:W-:Y:S05]  /*147c0*/  BSYNC B0 ;  /* 0x0000000000007941 */ /* 0x000fea0003800000 */
.L_x_267:
[----:B------:R-:W-:-:S07]  /*147d0*/  MOV R15, 0xffffffff ;  /* 0xffffffff000f7802 */ /* 0x000fce0000000f00 */
[----:B------:R-:W-:Y:S05]  /*147e0*/  WARPSYNC.COLLECTIVE R15, `(.L_x_269) ;  /* 0x000000000f087348 */ /* 0x000fea0003c00000 */
[----:B------:R-:W-:Y:S01]  /*147f0*/  NOP ;  /* 0x0000000000007918 */ /* 0x000fe20000000000 */
[----:B------:R-:W-:Y:S05]  /*14800*/  ENDCOLLECTIVE ;  /* 0x000000000000791b */ /* 0x000fea0003800000 */
.L_x_269:
[----:B------:R-:W-:Y:S05]  /*14810*/  BRA `(.L_x_270) ;  /* 0xfffffef400d47947 */ /* 0x000fea000383ffff */
.L_x_106:
[----:B------:R-:W-:Y:S01]  /*14820*/  BSSY B0, `(.L_x_271) ;  /* 0x0000005000007945 */ /* 0x000fe20003800000 */
[----:B0-----:R-:W-:-:S07]  /*14830*/  IMAD.MOV.U32 R15, RZ, RZ, -0x1 ;  /* 0xffffffffff0f7424 */ /* 0x001fce00078e00ff */
[----:B------:R-:W-:Y:S05]  /*14840*/  WARPSYNC.COLLECTIVE R15, `(.L_x_272) ;  /* 0x000000000f087348 */ /* 0x000fea0003c00000 */
[----:B------:R-:W-:Y:S01]  /*14850*/  NOP ;  /* 0x0000000000007918 */ /* 0x000fe20000000000 */
[----:B------:R-:W-:Y:S05]  /*14860*/  ENDCOLLECTIVE ;  /* 0x000000000000791b */ /* 0x000fea0003800000 */
.L_x_272:
[----:B------:R-:W-:Y:S05]  /*14870*/  BSYNC B0 ;  /* 0x0000000000007941 */ /* 0x000fea0003800000 */
.L_x_271:
[----:B------:R-:W-:-:S07]  /*14880*/  MOV R15, 0xffffffff ;  /* 0xffffffff000f7802 */ /* 0x000fce0000000f00 */
[----:B------:R-:W-:Y:S05]  /*14890*/  WARPSYNC.COLLECTIVE R15, `(.L_x_273) ;  /* 0x000000000f087348 */ /* 0x000fea0003c00000 */
[----:B------:R-:W-:Y:S01]  /*148a0*/  NOP ;  /* 0x0000000000007918 */ /* 0x000fe20000000000 */
[----:B------:R-:W-:Y:S05]  /*148b0*/  ENDCOLLECTIVE ;  /* 0x000000000000791b */ /* 0x000fea0003800000 */
.L_x_273:
[----:B------:R-:W-:Y:S05]  /*148c0*/  BRA `(.L_x_274) ;  /* 0xffffff2c00187947 */ /* 0x000fea000383ffff */
.L_x_139:
[----:B------:R-:W-:Y:S01]  /*148d0*/  BSSY B0, `(.L_x_275) ;  /* 0x0000005000007945 */ /* 0x000fe20003800000 */
[----:B0-----:R-:W-:-:S07]  /*148e0*/  IMAD.MOV.U32 R15, RZ, RZ, -0x1 ;  /* 0xffffffffff0f7424 */ /* 0x001fce00078e00ff */
[----:B------:R-:W-:Y:S05]  /*148f0*/  WARPSYNC.COLLECTIVE R15, `(.L_x_276) ;  /* 0x000000000f087348 */ /* 0x000fea0003c00000 */
[----:B------:R-:W-:Y:S01]  /*14900*/  NOP ;  /* 0x0000000000007918 */ /* 0x000fe20000000000 */
[----:B------:R-:W-:Y:S05]  /*14910*/  ENDCOLLECTIVE ;  /* 0x000000000000791b */ /* 0x000fea0003800000 */
.L_x_276:
[----:B------:R-:W-:Y:S05]  /*14920*/  BSYNC B0 ;  /* 0x0000000000007941 */ /* 0x000fea0003800000 */
.L_x_275:
[----:B------:R-:W-:-:S07]  /*14930*/  MOV R15, 0xffffffff ;  /* 0xffffffff000f7802 */ /* 0x000fce0000000f00 */
[----:B------:R-:W-:Y:S05]  /*14940*/  WARPSYNC.COLLECTIVE R15, `(.L_x_277) ;  /* 0x000000000f087348 */ /* 0x000fea0003c00000 */
[----:B------:R-:W-:Y:S01]  /*14950*/  NOP ;  /* 0x0000000000007918 */ /* 0x000fe20000000000 */
[----:B------:R-:W-:Y:S05]  /*14960*/  ENDCOLLECTIVE ;  /* 0x000000000000791b */ /* 0x000fea0003800000 */
.L_x_277:
[----:B------:R-:W-:Y:S05]  /*14970*/  BRA `(.L_x_278) ;  /* 0xffffff5800107947 */ /* 0x000fea000383ffff */
.L_x_178:
[----:B------:R-:W-:Y:S01]  /*14980*/  BSSY B0, `(.L_x_279) ;  /* 0x0000005000007945 */ /* 0x000fe20003800000 */
[----:B0-----:R-:W-:-:S07]  /*14990*/  IMAD.MOV.U32 R15, RZ, RZ, -0x1 ;  /* 0xffffffffff0f7424 */ /* 0x001fce00078e00ff */
[----:B------:R-:W-:Y:S05]  /*149a0*/  WARPSYNC.COLLECTIVE R15, `(.L_x_280) ;  /* 0x000000000f087348 */ /* 0x000fea0003c00000 */
[----:B------:R-:W-:Y:S01]  /*149b0*/  NOP ;  /* 0x0000000000007918 */ /* 0x000fe20000000000 */
[----:B------:R-:W-:Y:S05]  /*149c0*/  ENDCOLLECTIVE ;  /* 0x000000000000791b */ /* 0x000fea0003800000 */
.L_x_280:
[----:B------:R-:W-:Y:S05]  /*149d0*/  BSYNC B0 ;  /* 0x0000000000007941 */ /* 0x000fea0003800000 */
.L_x_279:
[----:B------:R-:W-:-:S07]  /*149e0*/  MOV R15, 0xffffffff ;  /* 0xffffffff000f7802 */ /* 0x000fce0000000f00 */
[----:B------:R-:W-:Y:S05]  /*149f0*/  WARPSYNC.COLLECTIVE R15, `(.L_x_281) ;  /* 0x000000000f087348 */ /* 0x000fea0003c00000 */
[----:B------:R-:W-:Y:S01]  /*14a00*/  NOP ;  /* 0x0000000000007918 */ /* 0x000fe20000000000 */
[----:B------:R-:W-:Y:S05]  /*14a10*/  ENDCOLLECTIVE ;  /* 0x000000000000791b */ /* 0x000fea0003800000 */
.L_x_281:
[----:B------:R-:W-:Y:S05]  /*14a20*/  BRA `(.L_x_282) ;  /* 0xffffff8800187947 */ /* 0x000fea000383ffff */
.L_x_217:
[----:B------:R-:W-:Y:S01]  /*14a30*/  BSSY B0, `(.L_x_283) ;  /* 0x0000005000007945 */ /* 0x000fe20003800000 */
[----:B0-----:R-:W-:-:S07]  /*14a40*/  IMAD.MOV.U32 R15, RZ, RZ, -0x1 ;  /* 0xffffffffff0f7424 */ /* 0x001fce00078e00ff */
[----:B-1----:R-:W-:Y:S05]  /*14a50*/  WARPSYNC.COLLECTIVE R15, `(.L_x_284) ;  /* 0x000000000f087348 */ /* 0x002fea0003c00000 */
[----:B------:R-:W-:Y:S01]  /*14a60*/  NOP ;  /* 0x0000000000007918 */ /* 0x000fe20000000000 */
[----:B-1----:R-:W-:Y:S05]  /*14a70*/  ENDCOLLECTIVE ;  /* 0x000000000000791b */ /* 0x002fea0003800000 */
.L_x_284:
[----:B------:R-:W-:Y:S05]  /*14a80*/  BSYNC B0 ;  /* 0x0000000000007941 */ /* 0x000fea0003800000 */
.L_x_283:
[----:B------:R-:W-:-:S07]  /*14a90*/  MOV R15, 0xffffffff ;  /* 0xffffffff000f7802 */ /* 0x000fce0000000f00 */
[----:B------:R-:W-:Y:S05]  /*14aa0*/  WARPSYNC.COLLECTIVE R15, `(.L_x_285) ;  /* 0x000000000f087348 */ /* 0x000fea0003c00000 */
[----:B------:R-:W-:Y:S01]  /*14ab0*/  NOP ;  /* 0x0000000000007918 */ /* 0x000fe20000000000 */
[----:B------:R-:W-:Y:S05]  /*14ac0*/  ENDCOLLECTIVE ;  /* 0x000000000000791b */ /* 0x000fea0003800000 */
.L_x_285:
[----:B------:R-:W-:Y:S05]  /*14ad0*/  BRA `(.L_x_286) ;  /* 0xffffffb8006c7947 */ /* 0x000fea000383ffff */
.L_x_250:
[----:B------:R-:W-:Y:S01]  /*14ae0*/  BSSY B0, `(.L_x_287) ;  /* 0x0000005000007945 */ /* 0x000fe20003800000 */
[----:B0-----:R-:W-:-:S07]  /*14af0*/  IMAD.MOV.U32 R15, RZ, RZ, -0x1 ;  /* 0xffffffffff0f7424 */ /* 0x001fce00078e00ff */
[----:B-1----:R-:W-:Y:S05]  /*14b00*/  WARPSYNC.COLLECTIVE R15, `(.L_x_288) ;  /* 0x000000000f087348 */ /* 0x002fea0003c00000 */
[----:B------:R-:W-:Y:S01]  /*14b10*/  NOP ;  /* 0x0000000000007918 */ /* 0x000fe20000000000 */
[----:B-1----:R-:W-:Y:S05]  /*14b20*/  ENDCOLLECTIVE ;  /* 0x000000000000791b */ /* 0x002fea0003800000 */
.L_x_288:
[----:B------:R-:W-:Y:S05]  /*14b30*/  BSYNC B0 ;  /* 0x0000000000007941 */ /* 0x000fea0003800000 */
.L_x_287:
[----:B------:R-:W-:-:S07]  /*14b40*/  MOV R15, 0xffffffff ;  /* 0xffffffff000f7802 */ /* 0x000fce0000000f00 */
[----:B------:R-:W-:Y:S05]  /*14b50*/  WARPSYNC.COLLECTIVE R15, `(.L_x_289) ;  /* 0x000000000f087348 */ /* 0x000fea0003c00000 */
[----:B------:R-:W-:Y:S01]  /*14b60*/  NOP ;  /* 0x0000000000007918 */ /* 0x000fe20000000000 */
[----:B------:R-:W-:Y:S05]  /*14b70*/  ENDCOLLECTIVE ;  /* 0x000000000000791b */ /* 0x000fea0003800000 */
.L_x_289:
[----:B------:R-:W-:Y:S05]  /*14b80*/  BRA `(.L_x_290) ;  /* 0xffffffe400907947 */ /* 0x000fea000383ffff */
        .weak           $__internal_0_$__cuda_sm20_div_rn_f64_full
        .type           $__internal_0_$__cuda_sm20_div_rn_f64_full,@function
        .size           $__internal_0_$__cuda_sm20_div_rn_f64_full,(.L_x_415 - $__internal_0_$__cuda_sm20_div_rn_f64_full)
$__internal_0_$__cuda_sm20_div_rn_f64_full:
[C---:B------:R-:W-:Y:S01]  /*14b90*/  FSETP.GEU.AND P0, PT, |R5|.reuse, 1.469367938527859385e-39, PT ;  /* 0x001000000500780b */ /* 0x040fe20003f0e200 */
[----:B------:R-:W-:Y:S01]  /*14ba0*/  BSSY.RECONVERGENT B0, `(.L_x_291) ;  /* 0x0000057000007945 */ /* 0x000fe20003800200 */
[----:B------:R-:W-:Y:S02]  /*14bb0*/  LOP3.LUT R20, R5, 0x800fffff, RZ, 0xc0, !PT ;  /* 0x800fffff05147812 */ /* 0x000fe400078ec0ff */
[C---:B------:R-:W-:Y:S02]  /*14bc0*/  FSETP.GEU.AND P2, PT, |R7|.reuse, 1.469367938527859385e-39, PT ;  /* 0x001000000700780b */ /* 0x040fe40003f4e200 */
[----:B------:R-:W-:Y:S01]  /*14bd0*/  LOP3.LUT R21, R20, 0x3ff00000, RZ, 0xfc, !PT ;  /* 0x3ff0000014157812 */ /* 0x000fe200078efcff */
[----:B------:R-:W-:Y:S01]  /*14be0*/  IMAD.MOV.U32 R20, RZ, RZ, R4 ;  /* 0x000000ffff147224 */ /* 0x000fe200078e0004 */
[----:B------:R-:W-:Y:S02]  /*14bf0*/  MOV R8, 0x1 ;  /* 0x0000000100087802 */ /* 0x000fe40000000f00 */
[----:B------:R-:W-:-:S02]  /*14c00*/  LOP3.LUT R3, R7, 0x7ff00000, RZ, 0xc0, !PT ;  /* 0x7ff0000007037812 */ /* 0x000fc400078ec0ff */
[----:B------:R-:W-:Y:S01]  /*14c10*/  LOP3.LUT R25, R5, 0x7ff00000, RZ, 0xc0, !PT ;  /* 0x7ff0000005197812 */ /* 0x000fe200078ec0ff */
[----:B------:R-:W-:Y:S01]  /*14c20*/  @!P0 DMUL R20, R4, 8.98846567431157953865e+307 ;  /* 0x7fe0000004148828 */ /* 0x000fe20000000000 */
[----:B------:R-:W-:Y:S02]  /*14c30*/  MOV R24, R3 ;  /* 0x0000000300187202 */ /* 0x000fe40000000f00 */
[----:B------:R-:W-:Y:S01]  /*14c40*/  ISETP.GE.U32.AND P1, PT, R3, R25, PT ;  /* 0x000000190300720c */ /* 0x000fe20003f26070 */
[----:B------:R-:W-:Y:S01]  /*14c50*/  @!P2 IMAD.MOV.U32 R14, RZ, RZ, RZ ;  /* 0x000000ffff0ea224 */ /* 0x000fe200078e00ff */
[----:B------:R-:W-:Y:S01]  /*14c60*/  @!P2 LOP3.LUT R12, R5, 0x7ff00000, RZ, 0xc0, !PT ;  /* 0x7ff00000050ca812 */ /* 0x000fe200078ec0ff */
[----:B------:R-:W0:Y:S03]  /*14c70*/  MUFU.RCP64H R9, R21 ;  /* 0x0000001500097308 */ /* 0x000e260000001800 */
[----:B------:R-:W-:Y:S01]  /*14c80*/  @!P2 ISETP.GE.U32.AND P3, PT, R3, R12, PT ;  /* 0x0000000c0300a20c */ /* 0x000fe20003f66070 */
[----:B------:R-:W-:Y:S01]  /*14c90*/  IMAD.MOV.U32 R12, RZ, RZ, 0x1ca00000 ;  /* 0x1ca00000ff0c7424 */ /* 0x000fe200078e00ff */
[----:B------:R-:W-:-:S04]  /*14ca0*/  @!P0 LOP3.LUT R25, R21, 0x7ff00000, RZ, 0xc0, !PT ;  /* 0x7ff0000015198812 */ /* 0x000fc800078ec0ff */
[----:B------:R-:W-:Y:S02]  /*14cb0*/  SEL R13, R12, 0x63400000, !P1 ;  /* 0x634000000c0d7807 */ /* 0x000fe40004800000 */
[----:B------:R-:W-:Y:S01]  /*14cc0*/  IADD3 R27, PT, PT, R25, -0x1, RZ ;  /* 0xffffffff191b7810 */ /* 0x000fe20007ffe0ff */
[----:B0-----:R-:W-:-:S08]  /*14cd0*/  DFMA R10, R8, -R20, 1 ;  /* 0x3ff00000080a742b */ /* 0x001fd00000000814 */
[----:B------:R-:W-:-:S08]  /*14ce0*/  DFMA R10, R10, R10, R10 ;  /* 0x0000000a0a0a722b */ /* 0x000fd0000000000a */
[----:B------:R-:W-:Y:S01]  /*14cf0*/  DFMA R10, R8, R10, R8 ;  /* 0x0000000a080a722b */ /* 0x000fe20000000008 */
[----:B------:R-:W-:-:S04]  /*14d00*/  @!P2 SEL R9, R12, 0x63400000, !P3 ;  /* 0x634000000c09a807 */ /* 0x000fc80005800000 */
[--C-:B------:R-:W-:Y:S02]  /*14d10*/  @!P2 LOP3.LUT R8, R9, 0x80000000, R7.reuse, 0xf8, !PT ;  /* 0x800000000908a812 */ /* 0x100fe400078ef807 */
[----:B------:R-:W-:Y:S01]  /*14d20*/  LOP3.LUT R9, R13, 0x800fffff, R7, 0xf8, !PT ;  /* 0x800fffff0d097812 */ /* 0x000fe200078ef807 */
[----:B------:R-:W-:Y:S01]  /*14d30*/  DFMA R12, R10, -R20, 1 ;  /* 0x3ff000000a0c742b */ /* 0x000fe20000000814 */
[----:B------:R-:W-:Y:S02]  /*14d40*/  @!P2 LOP3.LUT R15, R8, 0x100000, RZ, 0xfc, !PT ;  /* 0x00100000080fa812 */ /* 0x000fe400078efcff */
[----:B------:R-:W-:-:S05]  /*14d50*/  MOV R8, R6 ;  /* 0x0000000600087202 */ /* 0x000fca0000000f00 */
[----:B------:R-:W-:Y:S02]  /*14d60*/  DFMA R10, R10, R12, R10 ;  /* 0x0000000c0a0a722b */ /* 0x000fe4000000000a */
[----:B------:R-:W-:-:S08]  /*14d70*/  @!P2 DFMA R8, R8, 2, -R14 ;  /* 0x400000000808a82b */ /* 0x000fd0000000080e */
[----:B------:R-:W-:Y:S02]  /*14d80*/  DMUL R12, R10, R8 ;  /* 0x000000080a0c7228 */ /* 0x000fe40000000000 */
[----:B------:R-:W-:-:S05]  /*14d90*/  @!P2 LOP3.LUT R24, R9, 0x7ff00000, RZ, 0xc0, !PT ;  /* 0x7ff000000918a812 */ /* 0x000fca00078ec0ff */
[----:B------:R-:W-:Y:S01]  /*14da0*/  VIADD R26, R24, 0xffffffff ;  /* 0xffffffff181a7836 */ /* 0x000fe20000000000 */
[----:B------:R-:W-:-:S04]  /*14db0*/  DFMA R14, R12, -R20, R8 ;  /* 0x800000140c0e722b */ /* 0x000fc80000000008 */
[----:B------:R-:W-:-:S04]  /*14dc0*/  ISETP.GT.U32.AND P0, PT, R26, 0x7feffffe, PT ;  /* 0x7feffffe1a00780c */ /* 0x000fc80003f04070 */
[----:B------:R-:W-:Y:S01]  /*14dd0*/  ISETP.GT.U32.OR P0, PT, R27, 0x7feffffe, P0 ;  /* 0x7feffffe1b00780c */ /* 0x000fe20000704470 */
[----:B------:R-:W-:-:S12]  /*14de0*/  DFMA R14, R10, R14, R12 ;  /* 0x0000000e0a0e722b */ /* 0x000fd8000000000c */
[----:B------:R-:W-:Y:S05]  /*14df0*/  @P0 BRA `(.L_x_292) ;  /* 0x0000000000700947 */ /* 0x000fea0003800000 */
[----:B------:R-:W-:Y:S01]  /*14e00*/  LOP3.LUT R6, R5, 0x7ff00000, RZ, 0xc0, !PT ;  /* 0x7ff0000005067812 */ /* 0x000fe200078ec0ff */
[----:B------:R-:W-:-:S03]  /*14e10*/  IMAD.MOV.U32 R7, RZ, RZ, 0x1ca00000 ;  /* 0x1ca00000ff077424 */ /* 0x000fc600078e00ff */
[CC--:B------:R-:W-:Y:S02]  /*14e20*/  VIADDMNMX R10, R3.reuse, -R6.reuse, 0xb9600000, !PT ;  /* 0xb9600000030a7446 */ /* 0x0c0fe40007800906 */
[----:B------:R-:W-:Y:S02]  /*14e30*/  ISETP.GE.U32.AND P0, PT, R3, R6, PT ;  /* 0x000000060300720c */ /* 0x000fe40003f06070 */
[----:B------:R-:W-:Y:S02]  /*14e40*/  VIMNMX R3, PT, PT, R10, 0x46a00000, PT ;  /* 0x46a000000a037848 */ /* 0x000fe40003fe0100 */
[----:B------:R-:W-:-:S04]  /*14e50*/  SEL R6, R7, 0x63400000, !P0 ;  /* 0x6340000007067807 */ /* 0x000fc80004000000 */
[----:B------:R-:W-:Y:S02]  /*14e60*/  IADD3 R3, PT, PT, -R6, R3, RZ ;  /* 0x0000000306037210 */ /* 0x000fe40007ffe1ff */
[----:B------:R-:W-:-:S03]  /*14e70*/  MOV R6, RZ ;  /* 0x000000ff00067202 */ /* 0x000fc60000000f00 */
[----:B------:R-:W-:-:S06]  /*14e80*/  VIADD R7, R3, 0x7fe00000 ;  /* 0x7fe0000003077836 */ /* 0x000fcc0000000000 */
[----:B------:R-:W-:-:S10]  /*14e90*/  DMUL R10, R14, R6 ;  /* 0x000000060e0a7228 */ /* 0x000fd40000000000 */
[----:B------:R-:W-:-:S13]  /*14ea0*/  FSETP.GTU.AND P0, PT, |R11|, 1.469367938527859385e-39, PT ;  /* 0x001000000b00780b */ /* 0x000fda0003f0c200 */
[----:B------:R-:W-:Y:S05]  /*14eb0*/  @P0 BRA `(.L_x_293) ;  /* 0x0000000000940947 */ /* 0x000fea0003800000 */
[----:B------:R-:W-:-:S06]  /*14ec0*/  DFMA R8, R14, -R20, R8 ;  /* 0x800000140e08722b */ /* 0x000fcc0000000008 */
[----:B------:R-:W-:-:S04]  /*14ed0*/  IMAD.MOV.U32 R8, RZ, RZ, RZ ;  /* 0x000000ffff087224 */ /* 0x000fc800078e00ff */
[C---:B------:R-:W-:Y:S02]  /*14ee0*/  FSETP.NEU.AND P0, PT, R9.reuse, RZ, PT ;  /* 0x000000ff0900720b */ /* 0x040fe40003f0d000 */
[----:B------:R-:W-:-:S04]  /*14ef0*/  LOP3.LUT R5, R9, 0x80000000, R5, 0x48, !PT ;  /* 0x8000000009057812 */ /* 0x000fc800078e4805 */
[----:B------:R-:W-:-:S07]  /*14f00*/  LOP3.LUT R9, R5, R7, RZ, 0xfc, !PT ;  /* 0x0000000705097212 */ /* 0x000fce00078efcff */
[----:B------:R-:W-:Y:S05]  /*14f10*/  @!P0 BRA `(.L_x_293) ;  /* 0x00000000007c8947 */ /* 0x000fea0003800000 */
[C---:B------:R-:W-:Y:S01]  /*14f20*/  IADD3 R7, PT, PT, -R3.reuse, RZ, RZ ;  /* 0x000000ff03077210 */ /* 0x040fe20007ffe1ff */
[----:B------:R-:W-:Y:S01]  /*14f30*/  IMAD.MOV.U32 R6, RZ, RZ, RZ ;  /* 0x000000ffff067224 */ /* 0x000fe200078e00ff */
[----:B------:R-:W-:Y:S01]  /*14f40*/  DMUL.RP R8, R14, R8 ;  /* 0x000000080e087228 */ /* 0x000fe20000008000 */
[----:B------:R-:W-:-:S04]  /*14f50*/  IADD3 R3, PT, PT, -R3, -0x43300000, RZ ;  /* 0xbcd0000003037810 */ /* 0x000fc80007ffe1ff */
[----:B------:R-:W-:-:S05]  /*14f60*/  DFMA R6, R10, -R6, R14 ;  /* 0x800000060a06722b */ /* 0x000fca000000000e */
[----:B------:R-:W-:-:S05]  /*14f70*/  LOP3.LUT R5, R9, R5, RZ, 0x3c, !PT ;  /* 0x0000000509057212 */ /* 0x000fca00078e3cff */
[----:B------:R-:W-:-:S04]  /*14f80*/  FSETP.NEU.AND P0, PT, |R7|, R3, PT ;  /* 0x000000030700720b */ /* 0x000fc80003f0d200 */
[----:B------:R-:W-:Y:S02]  /*14f90*/  FSEL R10, R8, R10, !P0 ;  /* 0x0000000a080a7208 */ /* 0x000fe40004000000 */
[----:B------:R-:W-:Y:S01]  /*14fa0*/  FSEL R11, R5, R11, !P0 ;  /* 0x0000000b050b7208 */ /* 0x000fe20004000000 */
[----:B------:R-:W-:Y:S06]  /*14fb0*/  BRA `(.L_x_293) ;  /* 0x0000000000547947 */ /* 0x000fec0003800000 */
.L_x_292:
[----:B------:R-:W-:-:S14]  /*14fc0*/  DSETP.NAN.AND P0, PT, R6, R6, PT ;  /* 0x000000060600722a */ /* 0x000fdc0003f08000 */
[----:B------:R-:W-:Y:S05]  /*14fd0*/  @P0 BRA `(.L_x_294) ;  /* 0x0000000000440947 */ /* 0x000fea0003800000 */
[----:B------:R-:W-:-:S14]  /*14fe0*/  DSETP.NAN.AND P0, PT, R4, R4, PT ;  /* 0x000000040400722a */ /* 0x000fdc0003f08000 */
[----:B------:R-:W-:Y:S05]  /*14ff0*/  @P0 BRA `(.L_x_295) ;  /* 0x0000000000300947 */ /* 0x000fea0003800000 */
[----:B------:R-:W-:Y:S01]  /*15000*/  ISETP.NE.AND P0, PT, R24, R25, PT ;  /* 0x000000191800720c */ /* 0x000fe20003f05270 */
[----:B------:R-:W-:Y:S01]  /*15010*/  IMAD.MOV.U32 R11, RZ, RZ, -0x80000 ;  /* 0xfff80000ff0b7424 */ /* 0x000fe200078e00ff */
[----:B------:R-:W-:-:S11]  /*15020*/  MOV R10, 0x0 ;  /* 0x00000000000a7802 */ /* 0x000fd60000000f00 */
[----:B------:R-:W-:Y:S05]  /*15030*/  @!P0 BRA `(.L_x_293) ;  /* 0x0000000000348947 */ /* 0x000fea0003800000 */
[----:B------:R-:W-:Y:S02]  /*15040*/  ISETP.NE.AND P0, PT, R24, 0x7ff00000, PT ;  /* 0x7ff000001800780c */ /* 0x000fe40003f05270 */
[----:B------:R-:W-:Y:S02]  /*15050*/  LOP3.LUT R11, R7, 0x80000000, R5, 0x48, !PT ;  /* 0x80000000070b7812 */ /* 0x000fe400078e4805 */
[----:B------:R-:W-:-:S13]  /*15060*/  ISETP.EQ.OR P0, PT, R25, RZ, !P0 ;  /* 0x000000ff1900720c */ /* 0x000fda0004702670 */
[----:B------:R-:W-:Y:S02]  /*15070*/  @P0 LOP3.LUT R3, R11, 0x7ff00000, RZ, 0xfc, !PT ;  /* 0x7ff000000b030812 */ /* 0x000fe400078efcff */
[----:B------:R-:W-:Y:S01]  /*15080*/  @!P0 MOV R10, RZ ;  /* 0x000000ff000a8202 */ /* 0x000fe20000000f00 */
[----:B------:R-:W-:Y:S01]  /*15090*/  @P0 IMAD.MOV.U32 R10, RZ, RZ, RZ ;  /* 0x000000ffff0a0224 */ /* 0x000fe200078e00ff */
[----:B------:R-:W-:Y:S01]  /*150a0*/  @P0 MOV R11, R3 ;  /* 0x00000003000b0202 */ /* 0x000fe20000000f00 */
[----:B------:R-:W-:Y:S06]  /*150b0*/  BRA `(.L_x_293) ;  /* 0x0000000000147947 */ /* 0x000fec0003800000 */
.L_x_295:
[----:B------:R-:W-:Y:S01]  /*150c0*/  LOP3.LUT R11, R5, 0x80000, RZ, 0xfc, !PT ;  /* 0x00080000050b7812 */ /* 0x000fe200078efcff */
[----:B------:R-:W-:Y:S01]  /*150d0*/  IMAD.MOV.U32 R10, RZ, RZ, R4 ;  /* 0x000000ffff0a7224 */ /* 0x000fe200078e0004 */
[----:B------:R-:W-:Y:S06]  /*150e0*/  BRA `(.L_x_293) ;  /* 0x0000000000087947 */ /* 0x000fec0003800000 */
.L_x_294:
[----:B------:R-:W-:Y:S02]  /*150f0*/  LOP3.LUT R11, R7, 0x80000, RZ, 0xfc, !PT ;  /* 0x00080000070b7812 */ /* 0x000fe400078efcff */
[----:B------:R-:W-:-:S07]  /*15100*/  MOV R10, R6 ;  /* 0x00000006000a7202 */ /* 0x000fce0000000f00 */
.L_x_293:
[----:B------:R-:W-:Y:S05]  /*15110*/  BSYNC.RECONVERGENT B0 ;  /* 0x0000000000007941 */ /* 0x000fea0003800200 */
.L_x_291:
[----:B------:R-:W-:Y:S02]  /*15120*/  HFMA2 R5, -RZ, RZ, 0, 0 ;  /* 0x00000000ff057431 */ /* 0x000fe400000001ff */
[----:B------:R-:W-:-:S04]  /*15130*/  IMAD.MOV.U32 R4, RZ, RZ, R0 ;  /* 0x000000ffff047224 */ /* 0x000fc800078e0000 */
[----:B------:R-:W-:Y:S05]  /*15140*/  RET.REL.NODEC R4 `(_Z36cu_macro_tet4_laplacian_apply_kernelIdEvmmiPKT_S2_PS0_) ;  /* 0xfffffeac04ac7950 */ /* 0x000fea0003c3ffff */
.L_x_296:
[----:B------:R-:W-:-:S00]  /*15150*/  BRA `(.L_x_296) ;  /* 0xfffffffc00fc7947 */ /* 0x000fc0000383ffff */
[----:B------:R-:W-:-:S00]  /*15160*/  NOP ;  /* 0x0000000000007918 */ /* 0x000fc00000000000 */
        /* <DEDUP_REMOVED lines=9> */
.L_x_415:


//--------------------- .text._Z30setDirichletBoundaryConditionsPmPdS0_mmS0_m --------------------------
	.section	.text._Z30setDirichletBoundaryConditionsPmPdS0_mmS0_m,"ax",@progbits
	.align	128
        .global         _Z30setDirichletBoundaryConditionsPmPdS0_mmS0_m
        .type           _Z30setDirichletBoundaryConditionsPmPdS0_mmS0_m,@function
        .size           _Z30setDirichletBoundaryConditionsPmPdS0_mmS0_m,(.L_x_418 - _Z30setDirichletBoundaryConditionsPmPdS0_mmS0_m)
        .other          _Z30setDirichletBoundaryConditionsPmPdS0_mmS0_m,@"STO_CUDA_ENTRY STV_DEFAULT"
_Z30setDirichletBoundaryConditionsPmPdS0_mmS0_m:
.text._Z30setDirichletBoundaryConditionsPmPdS0_mmS0_m:
[----:B------:R-:W-:Y:S01]  /*0000*/  LDC R1, c[0x0][0x37c] ;  /* 0x0000df00ff017b82 */ /* 0x000fe20000000800 */
[----:B------:R-:W0:Y:S07]  /*0010*/  S2R R3, SR_TID.X ;  /* 0x0000000000037919 */ /* 0x000e2e0000002100 */
[----:B------:R-:W0:Y:S01]  /*0020*/  S2UR UR4, SR_CTAID.X ;  /* 0x00000000000479c3 */ /* 0x000e220000002500 */
[----:B------:R-:W1:Y:S07]  /*0030*/  LDCU.64 UR6, c[0x0][0x398] ;  /* 0x00007300ff0677ac */ /* 0x000e6e0008000a00 */
[----:B------:R-:W0:Y:S02]  /*0040*/  LDC R0, c[0x0][0x360] ;  /* 0x0000d800ff007b82 */ /* 0x000e240000000800 */
[----:B0-----:R-:W-:-:S05]  /*0050*/  IMAD R2, R0, UR4, R3 ;  /* 0x0000000400027c24 */ /* 0x001fca000f8e0203 */
[----:B-1----:R-:W-:-:S04]  /*0060*/  ISETP.GE.U32.AND P0, PT, R2, UR6, PT ;  /* 0x0000000602007c0c */ /* 0x002fc8000bf06070 */
[----:B------:R-:W-:-:S13]  /*0070*/  ISETP.GE.U32.AND.EX P0, PT, RZ, UR7, PT, P0 ;  /* 0x00000007ff007c0c */ /* 0x000fda000bf06100 */
[----:B------:R-:W-:Y:S05]  /*0080*/  @P0 EXIT ;  /* 0x000000000000094d */ /* 0x000fea0003800000 */
[----:B------:R-:W0:Y:S01]  /*0090*/  LDCU.64 UR8, c[0x0][0x3b0] ;  /* 0x00007600ff0877ac */ /* 0x000e220008000a00 */
[----:B------:R-:W1:Y:S01]  /*00a0*/  LDCU UR4, c[0x0][0x370] ;  /* 0x00006e00ff0477ac */ /* 0x000e620008000800 */
[----:B0-----:R-:W-:-:S04]  /*00b0*/  ISETP.NE.U32.AND P0, PT, RZ, UR8, PT ;  /* 0x00000008ff007c0c */ /* 0x001fc8000bf05070 */
[----:B------:R-:W-:Y:S01]  /*00c0*/  ISETP.NE.AND.EX P0, PT, RZ, UR9, PT, P0 ;  /* 0x00000009ff007c0c */ /* 0x000fe2000bf05300 */
[----:B-1----:R-:W-:-:S12]  /*00d0*/  IMAD R0, R0, UR4, RZ ;  /* 0x0000000400007c24 */ /* 0x002fd8000f8e02ff */
[----:B------:R-:W-:Y:S05]  /*00e0*/  @!P0 EXIT ;  /* 0x000000000000894d */ /* 0x000fea0003800000 */
[----:B------:R-:W-:Y:S01]  /*00f0*/  ULOP3.LUT UR12, UR8, 0x7, URZ, 0xc0, !UPT ;  /* 0x00000007080c7892 */ /* 0x000fe2000f8ec0ff */
[----:B------:R-:W-:Y:S01]  /*0100*/  BSSY.RECONVERGENT B0, `(.L_x_297) ;  /* 0x000012c000007945 */ /* 0x000fe20003800200 */
[----:B------:R-:W-:Y:S01]  /*0110*/  IMAD.MOV.U32 R3, RZ, RZ, RZ ;  /* 0x000000ffff037224 */ /* 0x000fe200078e00ff */
[----:B------:R-:W-:Y:S02]  /*0120*/  ULOP3.LUT UR9, UR8, 0x3, URZ, 0xc0, !UPT ;  /* 0x0000000308097892 */ /* 0x000fe4000f8ec0ff */
[----:B------:R-:W-:Y:S01]  /*0130*/  UIADD3 UR4, UP0, UPT, UR12, -0x1, URZ ;  /* 0xffffffff0c047890 */ /* 0x000fe2000ff1e0ff */
[----:B------:R-:W0:Y:S03]  /*0140*/  LDCU.64 UR10, c[0x0][0x358] ;  /* 0x00006b00ff0a77ac */ /* 0x000e260008000a00 */
[----:B------:R-:W-:Y:S02]  /*0150*/  UIADD3.X UR5, UPT, UPT, URZ, -0x1, URZ, UP0, !UPT ;  /* 0xffffffffff057890 */ /* 0x000fe400087fe4ff */
[----:B------:R-:W-:Y:S01]  /*0160*/  UISETP.GE.U32.AND UP0, UPT, UR4, 0x3, UPT ;  /* 0x000000030400788c */ /* 0x000fe2000bf06070 */
[----:B------:R-:W1:Y:S01]  /*0170*/  LDCU.64 UR18, c[0x0][0x390] ;  /* 0x00007200ff1277ac */ /* 0x000e620008000a00 */
[----:B------:R-:W2:Y:S01]  /*0180*/  LDCU.64 UR14, c[0x0][0x3a0] ;  /* 0x00007400ff0e77ac */ /* 0x000ea20008000a00 */
[----:B------:R-:W3:Y:S01]  /*0190*/  LDCU.64 UR16, c[0x0][0x388] ;  /* 0x00007100ff1077ac */ /* 0x000ee20008000a00 */
[----:B------:R-:W-:-:S02]  /*01a0*/  ULOP3.LUT UR8, UR8, 0xfffffff8, URZ, 0xc0, !UPT ;  /* 0xfffffff808087892 */ /* 0x000fc4000f8ec0ff */
[----:B------:R-:W-:-:S11]  /*01b0*/  UISETP.GE.U32.AND.EX UP0, UPT, UR5, URZ, UPT, UP0 ;  /* 0x000000ff0500728c */ /* 0x000fd6000bf06100 */
.L_x_303:
[----:B--2-4-:R-:W4:Y:S01]  /*01c0*/  LDC.64 R10, c[0x0][0x3b0] ;  /* 0x0000ec00ff0a7b82 */ /* 0x014f220000000a00 */
[----:B0-----:R-:W-:Y:S02]  /*01d0*/  CS2R R4, SRZ ;  /* 0x0000000000047805 */ /* 0x001fe4000001ff00 */
[----:B----4-:R-:W-:-:S04]  /*01e0*/  ISETP.GE.U32.AND P0, PT, R10, 0x8, PT ;  /* 0x000000080a00780c */ /* 0x010fc80003f06070 */
[----:B------:R-:W-:-:S13]  /*01f0*/  ISETP.GE.U32.AND.EX P0, PT, R11, RZ, PT, P0 ;  /* 0x000000ff0b00720c */ /* 0x000fda0003f06100 */
[----:B------:R-:W-:Y:S05]  /*0200*/  @!P0 BRA `(.L_x_298) ;  /* 0x0000000800208947 */ /* 0x000fea0003800000 */
[----:B------:R-:W4:Y:S01]  /*0210*/  LDCU.64 UR6, c[0x0][0x380] ;  /* 0x00007000ff0677ac */ /* 0x000f220008000a00 */
[----:B------:R-:W5:Y:S01]  /*0220*/  LDC R8, c[0x0][0x3b4] ;  /* 0x0000ed00ff087b82 */ /* 0x000f620000000800 */
[----:B------:R-:W-:Y:S01]  /*0230*/  IMAD.U32 R11, RZ, RZ, UR8 ;  /* 0x00000008ff0b7e24 */ /* 0x000fe2000f8e00ff */
[----:B------:R-:W0:Y:S01]  /*0240*/  LDCU.64 UR4, c[0x0][0x3a8] ;  /* 0x00007500ff0477ac */ /* 0x000e220008000a00 */
[----:B----4-:R-:W-:Y:S02]  /*0250*/  UIADD3 UR6, UP1, UPT, UR6, 0x20, URZ ;  /* 0x0000002006067890 */ /* 0x010fe4000ff3e0ff */
[----:B0-----:R-:W-:Y:S02]  /*0260*/  UIADD3 UR4, UP2, UPT, UR4, 0x20, URZ ;  /* 0x0000002004047890 */ /* 0x001fe4000ff5e0ff */
[----:B------:R-:W-:Y:S01]  /*0270*/  UIADD3.X UR7, UPT, UPT, URZ, UR7, URZ, UP1, !UPT ;  /* 0x00000007ff077290 */ /* 0x000fe20008ffe4ff */
[----:B-----5:R-:W-:Y:S01]  /*0280*/  IMAD.MOV.U32 R9, RZ, RZ, R8 ;  /* 0x000000ffff097224 */ /* 0x020fe200078e0008 */
[----:B------:R-:W-:Y:S01]  /*0290*/  UIADD3.X UR5, UPT, UPT, URZ, UR5, URZ, UP2, !UPT ;  /* 0x00000005ff057290 */ /* 0x000fe200097fe4ff */
[----:B------:R-:W-:-:S02]  /*02a0*/  IMAD.U32 R4, RZ, RZ, UR6 ;  /* 0x00000006ff047e24 */ /* 0x000fc4000f8e00ff */
[----:B------:R-:W-:Y:S02]  /*02b0*/  IMAD.U32 R6, RZ, RZ, UR4 ;  /* 0x00000004ff067e24 */ /* 0x000fe4000f8e00ff */
[----:B------:R-:W-:Y:S02]  /*02c0*/  IMAD.U32 R5, RZ, RZ, UR7 ;  /* 0x00000007ff057e24 */ /* 0x000fe4000f8e00ff */
[----:B------:R-:W-:-:S07]  /*02d0*/  IMAD.U32 R7, RZ, RZ, UR5 ;  /* 0x00000005ff077e24 */ /* 0x000fce000f8e00ff */
.L_x_299:
[----:B------:R-:W2:Y:S04]  /*02e0*/  LDG.E.64 R16, desc[UR10][R4.64+-0x20] ;  /* 0xffffe00a04107981 */ /* 0x000ea8000c1e1b00 */
[----:B------:R-:W4:Y:S01]  /*02f0*/  LDG.E.64 R12, desc[UR10][R6.64+-0x20] ;  /* 0xffffe00a060c7981 */ /* 0x000f22000c1e1b00 */
[----:B--2---:R-:W-:Y:S02]  /*0300*/  IMAD R17, R17, UR14, RZ ;  /* 0x0000000e11117c24 */ /* 0x004fe4000f8e02ff */
[----:B------:R-:W-:-:S04]  /*0310*/  IMAD.WIDE.U32 R14, R16, UR14, R2 ;  /* 0x0000000e100e7c25 */ /* 0x000fc8000f8e0002 */
[----:B------:R-:W-:Y:S02]  /*0320*/  IMAD R17, R16, UR15, R17 ;  /* 0x0000000f10117c24 */ /* 0x000fe4000f8e0211 */
[----:B------:R-:W-:Y:S02]  /*0330*/  IMAD.SHL.U32 R22, R14, 0x8, RZ ;  /* 0x000000080e167824 */ /* 0x000fe400078e00ff */
[----:B------:R-:W-:-:S03]  /*0340*/  IMAD.IADD R15, R15, 0x1, R17 ;  /* 0x000000010f0f7824 */ /* 0x000fc600078e0211 */
[----:B---3--:R-:W-:Y:S02]  /*0350*/  IADD3 R20, P0, PT, R22, UR16, RZ ;  /* 0x0000001016147c10 */ /* 0x008fe4000ff1e0ff */
[----:B------:R-:W-:Y:S02]  /*0360*/  SHF.L.U64.HI R14, R14, 0x3, R15 ;  /* 0x000000030e0e7819 */ /* 0x000fe4000001020f */
[----:B-1----:R-:W-:Y:S02]  /*0370*/  IADD3 R22, P1, PT, R22, UR18, RZ ;  /* 0x0000001216167c10 */ /* 0x002fe4000ff3e0ff */
[C---:B------:R-:W-:Y:S02]  /*0380*/  IADD3.X R21, PT, PT, R14.reuse, UR17, RZ, P0, !PT ;  /* 0x000000110e157c10 */ /* 0x040fe400087fe4ff */
[----:B------:R-:W-:-:S03]  /*0390*/  IADD3.X R23, PT, PT, R14, UR19, RZ, P1, !PT ;  /* 0x000000130e177c10 */ /* 0x000fc60008ffe4ff */
[----:B----4-:R0:W-:Y:S04]  /*03a0*/  STG.E.64 desc[UR10][R20.64], R12 ;  /* 0x0000000c14007986 */ /* 0x0101e8000c101b0a */
[----:B------:R1:W-:Y:S04]  /*03b0*/  STG.E.64 desc[UR10][R22.64], R12 ;  /* 0x0000000c16007986 */ /* 0x0003e8000c101b0a */
[----:B------:R-:W2:Y:S04]  /*03c0*/  LDG.E.64 R18, desc[UR10][R4.64+-0x18] ;  /* 0xffffe80a04127981 */ /* 0x000ea8000c1e1b00 */
[----:B------:R-:W3:Y:S01]  /*03d0*/  LDG.E.64 R14, desc[UR10][R6.64+-0x18] ;  /* 0xffffe80a060e7981 */ /* 0x000ee2000c1e1b00 */
[----:B--2---:R-:W-:-:S02]  /*03e0*/  IMAD R19, R19, UR14, RZ ;  /* 0x0000000e13137c24 */ /* 0x004fc4000f8e02ff */
[----:B------:R-:W-:-:S04]  /*03f0*/  IMAD.WIDE.U32 R16, R18, UR14, R2 ;  /* 0x0000000e12107c25 */ /* 0x000fc8000f8e0002 */
[----:B------:R-:W-:Y:S02]  /*0400*/  IMAD R19, R18, UR15, R19 ;  /* 0x0000000f12137c24 */ /* 0x000fe4000f8e0213 */
[----:B------:R-:W-:Y:S02]  /*0410*/  IMAD.SHL.U32 R24, R16, 0x8, RZ ;  /* 0x0000000810187824 */ /* 0x000fe400078e00ff */
[----:B------:R-:W-:-:S03]  /*0420*/  IMAD.IADD R17, R17, 0x1, R19 ;  /* 0x0000000111117824 */ /* 0x000fc600078e0213 */
[----:B------:R-:W-:Y:S02]  /*0430*/  IADD3 R18, P0, PT, R24, UR16, RZ ;  /* 0x0000001018127c10 */ /* 0x000fe4000ff1e0ff */
[----:B------:R-:W-:Y:S02]  /*0440*/  SHF.L.U64.HI R16, R16, 0x3, R17 ;  /* 0x0000000310107819 */ /* 0x000fe40000010211 */
[----:B------:R-:W-:Y:S02]  /*0450*/  IADD3 R24, P1, PT, R24, UR18, RZ ;  /* 0x0000001218187c10 */ /* 0x000fe4000ff3e0ff */
[C---:B------:R-:W-:Y:S02]  /*0460*/  IADD3.X R19, PT, PT, R16.reuse, UR17, RZ, P0, !PT ;  /* 0x0000001110137c10 */ /* 0x040fe400087fe4ff */
[----:B------:R-:W-:-:S03]  /*0470*/  IADD3.X R25, PT, PT, R16, UR19, RZ, P1, !PT ;  /* 0x0000001310197c10 */ /* 0x000fc60008ffe4ff */
[----:B---3--:R2:W-:Y:S04]  /*0480*/  STG.E.64 desc[UR10][R18.64], R14 ;  /* 0x0000000e12007986 */ /* 0x0085e8000c101b0a */
[----:B------:R3:W-:Y:S04]  /*0490*/  STG.E.64 desc[UR10][R24.64], R14 ;  /* 0x0000000e18007986 */ /* 0x0007e8000c101b0a */
[----:B0-----:R-:W4:Y:S04]  /*04a0*/  LDG.E.64 R20, desc[UR10][R4.64+-0x10] ;  /* 0xfffff00a04147981 */ /* 0x001f28000c1e1b00 */
[----:B-1----:R-:W5:Y:S01]  /*04b0*/  LDG.E.64 R12, desc[UR10][R6.64+-0x10] ;  /* 0xfffff00a060c7981 */ /* 0x002f62000c1e1b00 */
[----:B----4-:R-:W-:-:S02]  /*04c0*/  IMAD R21, R21, UR14, RZ ;  /* 0x0000000e15157c24 */ /* 0x010fc4000f8e02ff */
        /* <DEDUP_REMOVED lines=9> */
[----:B-----5:R0:W-:Y:S04]  /*0560*/  STG.E.64 desc[UR10][R20.64], R12 ;  /* 0x0000000c14007986 */ /* 0x0201e8000c101b0a */
[----:B------:R1:W-:Y:S04]  /*0570*/  STG.E.64 desc[UR10][R22.64], R12 ;  /* 0x0000000c16007986 */ /* 0x0003e8000c101b0a */
[----:B--2---:R-:W2:Y:S04]  /*0580*/  LDG.E.64 R18, desc[UR10][R4.64+-0x8] ;  /* 0xfffff80a04127981 */ /* 0x004ea8000c1e1b00 */
[----:B---3--:R-:W3:Y:S01]  /*0590*/  LDG.E.64 R14, desc[UR10][R6.64+-0x8] ;  /* 0xfffff80a060e7981 */ /* 0x008ee2000c1e1b00 */
        /* <DEDUP_REMOVED lines=38> */
[----:B---3--:R-:W-:Y:S04]  /*0800*/  STG.E.64 desc[UR10][R18.64], R14 ;  /* 0x0000000e12007986 */ /* 0x008fe8000c101b0a */
[----:B------:R2:W-:Y:S04]  /*0810*/  STG.E.64 desc[UR10][R24.64], R14 ;  /* 0x0000000e18007986 */ /* 0x0005e8000c101b0a */
[----:B0-----:R-:W3:Y:S04]  /*0820*/  LDG.E.64 R20, desc[UR10][R4.64+0x10] ;  /* 0x0000100a04147981 */ /* 0x001ee8000c1e1b00 */
[----:B-1----:R-:W4:Y:S01]  /*0830*/  LDG.E.64 R12, desc[UR10][R6.64+0x10] ;  /* 0x0000100a060c7981 */ /* 0x002f22000c1e1b00 */
[----:B---3--:R-:W-:-:S02]  /*0840*/  IMAD R21, R21, UR14, RZ ;  /* 0x0000000e15157c24 */ /* 0x008fc4000f8e02ff */
        /* <DEDUP_REMOVED lines=9> */
[----:B----4-:R0:W-:Y:S04]  /*08e0*/  STG.E.64 desc[UR10][R20.64], R12 ;  /* 0x0000000c14007986 */ /* 0x0101e8000c101b0a */
[----:B------:R0:W-:Y:S04]  /*08f0*/  STG.E.64 desc[UR10][R22.64], R12 ;  /* 0x0000000c16007986 */ /* 0x0001e8000c101b0a */
[----:B------:R-:W3:Y:S04]  /*0900*/  LDG.E.64 R16, desc[UR10][R4.64+0x18] ;  /* 0x0000180a04107981 */ /* 0x000ee8000c1e1b00 */
[----:B--2---:R1:W2:Y:S02]  /*0910*/  LDG.E.64 R14, desc[UR10][R6.64+0x18] ;  /* 0x0000180a060e7981 */ /* 0x0042a4000c1e1b00 */
[----:B-1----:R-:W-:-:S05]  /*0920*/  IADD3 R6, P2, PT, R6, 0x40, RZ ;  /* 0x0000004006067810 */ /* 0x002fca0007f5e0ff */
[----:B------:R-:W-:Y:S02]  /*0930*/  IMAD.X R7, RZ, RZ, R7, P2 ;  /* 0x000000ffff077224 */ /* 0x000fe400010e0607 */
[----:B---3--:R-:W-:Y:S02]  /*0940*/  IMAD R17, R17, UR14, RZ ;  /* 0x0000000e11117c24 */ /* 0x008fe4000f8e02ff */
[----:B------:R-:W-:-:S04]  /*0950*/  IMAD.WIDE.U32 R18, R16, UR14, R2 ;  /* 0x0000000e10127c25 */ /* 0x000fc8000f8e0002 */
[----:B------:R-:W-:Y:S02]  /*0960*/  IMAD R25, R16, UR15, R17 ;  /* 0x0000000f10197c24 */ /* 0x000fe4000f8e0211 */
[----:B------:R-:W-:Y:S02]  /*0970*/  IMAD.SHL.U32 R17, R18, 0x8, RZ ;  /* 0x0000000812117824 */ /* 0x000fe400078e00ff */
[----:B------:R-:W-:-:S03]  /*0980*/  IMAD.IADD R19, R19, 0x1, R25 ;  /* 0x0000000113137824 */ /* 0x000fc600078e0219 */
[C---:B------:R-:W-:Y:S02]  /*0990*/  IADD3 R16, P0, PT, R17.reuse, UR16, RZ ;  /* 0x0000001011107c10 */ /* 0x040fe4000ff1e0ff */
[----:B------:R-:W-:Y:S02]  /*09a0*/  SHF.L.U64.HI R19, R18, 0x3, R19 ;  /* 0x0000000312137819 */ /* 0x000fe40000010213 */
[----:B------:R-:W-:Y:S02]  /*09b0*/  IADD3 R18, P1, PT, R17, UR18, RZ ;  /* 0x0000001211127c10 */ /* 0x000fe4000ff3e0ff */
[C---:B------:R-:W-:Y:S02]  /*09c0*/  IADD3.X R17, PT, PT, R19.reuse, UR17, RZ, P0, !PT ;  /* 0x0000001113117c10 */ /* 0x040fe400087fe4ff */
[----:B------:R-:W-:Y:S02]  /*09d0*/  IADD3.X R19, PT, PT, R19, UR19, RZ, P1, !PT ;  /* 0x0000001313137c10 */ /* 0x000fe40008ffe4ff */
[----:B------:R-:W-:Y:S01]  /*09e0*/  IADD3 R11, P0, PT, R11, -0x8, RZ ;  /* 0xfffffff80b0b7810 */ /* 0x000fe20007f1e0ff */
[----:B--2---:R0:W-:Y:S01]  /*09f0*/  STG.E.64 desc[UR10][R16.64], R14 ;  /* 0x0000000e10007986 */ /* 0x0041e2000c101b0a */
[----:B------:R-:W-:-:S02]  /*0a00*/  IADD3 R4, P1, PT, R4, 0x40, RZ ;  /* 0x0000004004047810 */ /* 0x000fc40007f3e0ff */
[----:B------:R-:W-:Y:S01]  /*0a10*/  IADD3.X R9, PT, PT, R9, -0x1, RZ, P0, !PT ;  /* 0xffffffff09097810 */ /* 0x000fe200007fe4ff */
[----:B------:R0:W-:Y:S01]  /*0a20*/  STG.E.64 desc[UR10][R18.64], R14 ;  /* 0x0000000e12007986 */ /* 0x0001e2000c101b0a */
[----:B------:R-:W-:Y:S01]  /*0a30*/  ISETP.NE.U32.AND P0, PT, R11, RZ, PT ;  /* 0x000000ff0b00720c */ /* 0x000fe20003f05070 */
[----:B------:R-:W-:-:S03]  /*0a40*/  IMAD.X R5, RZ, RZ, R5, P1 ;  /* 0x000000ffff057224 */ /* 0x000fc600008e0605 */
[----:B------:R-:W-:-:S13]  /*0a50*/  ISETP.NE.AND.EX P0, PT, R9, RZ, PT, P0 ;  /* 0x000000ff0900720c */ /* 0x000fda0003f05300 */
[----:B0-----:R-:W-:Y:S05]  /*0a60*/  @P0 BRA `(.L_x_299) ;  /* 0xfffffff8001c0947 */ /* 0x001fea000383ffff */
[----:B------:R-:W-:Y:S02]  /*0a70*/  IMAD.MOV.U32 R4, RZ, RZ, R8 ;  /* 0x000000ffff047224 */ /* 0x000fe400078e0008 */
[----:B------:R-:W-:-:S07]  /*0a80*/  IMAD.U32 R5, RZ, RZ, UR8 ;  /* 0x00000008ff057e24 */ /* 0x000fce000f8e00ff */
.L_x_298:
[----:B------:R-:W-:-:S04]  /*0a90*/  UISETP.NE.U32.AND UP1, UPT, UR12, URZ, UPT ;  /* 0x000000ff0c00728c */ /* 0x000fc8000bf25070 */
[----:B------:R-:W-:-:S09]  /*0aa0*/  UISETP.NE.AND.EX UP1, UPT, URZ, URZ, UPT, UP1 ;  /* 0x000000ffff00728c */ /* 0x000fd2000bf25310 */
[----:B------:R-:W-:Y:S05]  /*0ab0*/  BRA.U !UP1, `(.L_x_300) ;  /* 0x0000000909287547 */ /* 0x000fea000b800000 */
[----:B------:R-:W-:-:S04]  /*0ac0*/  UISETP.NE.U32.AND UP1, UPT, UR9, URZ, UPT ;  /* 0x000000ff0900728c */ /* 0x000fc8000bf25070 */
[----:B------:R-:W-:Y:S01]  /*0ad0*/  UISETP.NE.AND.EX UP1, UPT, URZ, URZ, UPT, UP1 ;  /* 0x000000ffff00728c */ /* 0x000fe2000bf25310 */
[----:B------:R-:W-:Y:S10]  /*0ae0*/  BRA.U !UP0, `(.L_x_301) ;  /* 0x00000005080c7547 */ /* 0x000ff4000b800000 */
[----:B------:R-:W4:Y:S01]  /*0af0*/  LDCU.128 UR4, c[0x0][0x380] ;  /* 0x00007000ff0477ac */ /* 0x000f220008000c00 */
[C---:B------:R-:W-:Y:S01]  /*0b00*/  IMAD.SHL.U32 R6, R5.reuse, 0x8, RZ ;  /* 0x0000000805067824 */ /* 0x040fe200078e00ff */
[----:B------:R-:W-:Y:S01]  /*0b10*/  SHF.L.U64.HI R7, R5, 0x3, R4 ;  /* 0x0000000305077819 */ /* 0x000fe20000010204 */
[----:B------:R-:W5:Y:S03]  /*0b20*/  LDCU.128 UR20, c[0x0][0x3a0] ;  /* 0x00007400ff1477ac */ /* 0x000f660008000c00 */
[----:B----4-:R-:W-:-:S04]  /*0b30*/  IADD3 R8, P0, PT, R6, UR4, RZ ;  /* 0x0000000406087c10 */ /* 0x010fc8000ff1e0ff */
[----:B------:R-:W-:Y:S01]  /*0b40*/  IADD3.X R9, PT, PT, R7, UR5, RZ, P0, !PT ;  /* 0x0000000507097c10 */ /* 0x000fe200087fe4ff */
[----:B------:R-:W4:Y:S04]  /*0b50*/  LDCU.64 UR4, c[0x0][0x390] ;  /* 0x00007200ff0477ac */ /* 0x000f280008000a00 */
[----:B0-----:R-:W2:Y:S01]  /*0b60*/  LDG.E.64 R12, desc[UR10][R8.64] ;  /* 0x0000000a080c7981 */ /* 0x001ea2000c1e1b00 */
[----:B-----5:R-:W-:-:S04]  /*0b70*/  IADD3 R6, P0, PT, R6, UR22, RZ ;  /* 0x0000001606067c10 */ /* 0x020fc8000ff1e0ff */
[----:B------:R-:W-:-:S05]  /*0b80*/  IADD3.X R7, PT, PT, R7, UR23, RZ, P0, !PT ;  /* 0x0000001707077c10 */ /* 0x000fca00087fe4ff */
[----:B------:R-:W5:Y:S01]  /*0b90*/  LDG.E.64 R14, desc[UR10][R6.64] ;  /* 0x0000000a060e7981 */ /* 0x000f62000c1e1b00 */
[----:B--2---:R-:W-:-:S04]  /*0ba0*/  IMAD R11, R13, UR20, RZ ;  /* 0x000000140d0b7c24 */ /* 0x004fc8000f8e02ff */
[C---:B------:R-:W-:Y:S02]  /*0bb0*/  IMAD R11, R12.reuse, UR21, R11 ;  /* 0x000000150c0b7c24 */ /* 0x040fe4000f8e020b */
[----:B------:R-:W-:-:S04]  /*0bc0*/  IMAD.WIDE.U32 R12, R12, UR20, R2 ;  /* 0x000000140c0c7c25 */ /* 0x000fc8000f8e0002 */
[----:B------:R-:W-:Y:S02]  /*0bd0*/  IMAD.IADD R11, R13, 0x1, R11 ;  /* 0x000000010d0b7824 */ /* 0x000fe400078e020b */
[----:B------:R-:W-:-:S03]  /*0be0*/  IMAD.SHL.U32 R24, R12, 0x8, RZ ;  /* 0x000000080c187824 */ /* 0x000fc600078e00ff */
[----:B------:R-:W-:Y:S02]  /*0bf0*/  SHF.L.U64.HI R12, R12, 0x3, R11 ;  /* 0x000000030c0c7819 */ /* 0x000fe4000001020b */
[C---:B------:R-:W-:Y:S02]  /*0c00*/  IADD3 R22, P0, PT, R24.reuse, UR6, RZ ;  /* 0x0000000618167c10 */ /* 0x040fe4000ff1e0ff */
[----:B----4-:R-:W-:Y:S02]  /*0c10*/  IADD3 R24, P1, PT, R24, UR4, RZ ;  /* 0x0000000418187c10 */ /* 0x010fe4000ff3e0ff */
[C---:B------:R-:W-:Y:S02]  /*0c20*/  IADD3.X R23, PT, PT, R12.reuse, UR7, RZ, P0, !PT ;  /* 0x000000070c177c10 */ /* 0x040fe400087fe4ff */
[----:B------:R-:W-:-:S03]  /*0c30*/  IADD3.X R25, PT, PT, R12, UR5, RZ, P1, !PT ;  /* 0x000000050c197c10 */ /* 0x000fc60008ffe4ff */
[----:B-----5:R0:W-:Y:S04]  /*0c40*/  STG.E.64 desc[UR10][R22.64], R14 ;  /* 0x0000000e16007986 */ /* 0x0201e8000c101b0a */
[----:B------:R2:W-:Y:S04]  /*0c50*/  STG.E.64 desc[UR10][R24.64], R14 ;  /* 0x0000000e18007986 */ /* 0x0005e8000c101b0a */
[----:B------:R-:W4:Y:S04]  /*0c60*/  LDG.E.64 R16, desc[UR10][R8.64+0x8] ;  /* 0x0000080a08107981 */ /* 0x000f28000c1e1b00 */
[----:B------:R-:W5:Y:S01]  /*0c70*/  LDG.E.64 R18, desc[UR10][R6.64+0x8] ;  /* 0x0000080a06127981 */ /* 0x000f62000c1e1b00 */
[----:B----4-:R-:W-:-:S02]  /*0c80*/  IMAD R11, R17, UR20, RZ ;  /* 0x00000014110b7c24 */ /* 0x010fc4000f8e02ff */
[----:B------:R-:W-:-:S04]  /*0c90*/  IMAD.WIDE.U32 R12, R16, UR20, R2 ;  /* 0x00000014100c7c25 */ /* 0x000fc8000f8e0002 */
[----:B------:R-:W-:Y:S02]  /*0ca0*/  IMAD R17, R16, UR21, R11 ;  /* 0x0000001510117c24 */ /* 0x000fe4000f8e020b */
[----:B------:R-:W-:Y:S02]  /*0cb0*/  IMAD.SHL.U32 R11, R12, 0x8, RZ ;  /* 0x000000080c0b7824 */ /* 0x000fe400078e00ff */
[----:B------:R-:W-:-:S03]  /*0cc0*/  IMAD.IADD R13, R13, 0x1, R17 ;  /* 0x000000010d0d7824 */ /* 0x000fc600078e0211 */
[C---:B------:R-:W-:Y:S02]  /*0cd0*/  IADD3 R20, P0, PT, R11.reuse, UR6, RZ ;  /* 0x000000060b147c10 */ /* 0x040fe4000ff1e0ff */
[----:B------:R-:W-:Y:S02]  /*0ce0*/  SHF.L.U64.HI R12, R12, 0x3, R13 ;  /* 0x000000030c0c7819 */ /* 0x000fe4000001020d */
[----:B0-----:R-:W-:Y:S02]  /*0cf0*/  IADD3 R22, P1, PT, R11, UR4, RZ ;  /* 0x000000040b167c10 */ /* 0x001fe4000ff3e0ff */
[C---:B------:R-:W-:Y:S02]  /*0d00*/  IADD3.X R21, PT, PT, R12.reuse, UR7, RZ, P0, !PT ;  /* 0x000000070c157c10 */ /* 0x040fe400087fe4ff */
[----:B------:R-:W-:-:S03]  /*0d10*/  IADD3.X R23, PT, PT, R12, UR5, RZ, P1, !PT ;  /* 0x000000050c177c10 */ /* 0x000fc60008ffe4ff */
[----:B-----5:R-:W-:Y:S04]  /*0d20*/  STG.E.64 desc[UR10][R20.64], R18 ;  /* 0x0000001214007986 */ /* 0x020fe8000c101b0a */
[----:B------:R0:W-:Y:S04]  /*0d30*/  STG.E.64 desc[UR10][R22.64], R18 ;  /* 0x0000001216007986 */ /* 0x0001e8000c101b0a */
[----:B--2---:R-:W2:Y:S04]  /*0d40*/  LDG.E.64 R14, desc[UR10][R8.64+0x10] ;  /* 0x0000100a080e7981 */ /* 0x004ea8000c1e1b00 */
[----:B------:R-:W4:Y:S01]  /*0d50*/  LDG.E.64 R12, desc[UR10][R6.64+0x10] ;  /* 0x0000100a060c7981 */ /* 0x000f22000c1e1b00 */
[----:B--2---:R-:W-:-:S02]  /*0d60*/  IMAD R11, R15, UR20, RZ ;  /* 0x000000140f0b7c24 */ /* 0x004fc4000f8e02ff */
        /* <DEDUP_REMOVED lines=8> */
[----:B------:R-:W-:-:S03]  /*0df0*/  IADD3.X R17, PT, PT, R17, UR5, RZ, P1, !PT ;  /* 0x0000000511117c10 */ /* 0x000fc60008ffe4ff */
[----:B----4-:R2:W-:Y:S04]  /*0e00*/  STG.E.64 desc[UR10][R14.64], R12 ;  /* 0x0000000c0e007986 */ /* 0x0105e8000c101b0a */
[----:B------:R4:W-:Y:S04]  /*0e10*/  STG.E.64 desc[UR10][R16.64], R12 ;  /* 0x0000000c10007986 */ /* 0x0009e8000c101b0a */
[----:B------:R-:W5:Y:S04]  /*0e20*/  LDG.E.64 R8, desc[UR10][R8.64+0x18] ;  /* 0x0000180a08087981 */ /* 0x000f68000c1e1b00 */
[----:B------:R-:W3:Y:S01]  /*0e30*/  LDG.E.64 R6, desc[UR10][R6.64+0x18] ;  /* 0x0000180a06067981 */ /* 0x000ee2000c1e1b00 */
[----:B-----5:R-:W-:-:S02]  /*0e40*/  IMAD R11, R9, UR20, RZ ;  /* 0x00000014090b7c24 */ /* 0x020fc4000f8e02ff */
[----:B0-----:R-:W-:-:S04]  /*0e50*/  IMAD.WIDE.U32 R18, R8, UR20, R2 ;  /* 0x0000001408127c25 */ /* 0x001fc8000f8e0002 */
[----:B------:R-:W-:Y:S02]  /*0e60*/  IMAD R21, R8, UR21, R11 ;  /* 0x0000001508157c24 */ /* 0x000fe4000f8e020b */
[----:B------:R-:W-:Y:S02]  /*0e70*/  IMAD.SHL.U32 R11, R18, 0x8, RZ ;  /* 0x00000008120b7824 */ /* 0x000fe400078e00ff */
[----:B------:R-:W-:-:S03]  /*0e80*/  IMAD.IADD R19, R19, 0x1, R21 ;  /* 0x0000000113137824 */ /* 0x000fc600078e0215 */
[C---:B------:R-:W-:Y:S02]  /*0e90*/  IADD3 R20, P0, PT, R11.reuse, UR6, RZ ;  /* 0x000000060b147c10 */ /* 0x040fe4000ff1e0ff */
[----:B------:R-:W-:Y:S02]  /*0ea0*/  SHF.L.U64.HI R18, R18, 0x3, R19 ;  /* 0x0000000312127819 */ /* 0x000fe40000010213 */
[----:B--2---:R-:W-:Y:S02]  /*0eb0*/  IADD3 R14, P1, PT, R11, UR4, RZ ;  /* 0x000000040b0e7c10 */ /* 0x004fe4000ff3e0ff */
[C---:B------:R-:W-:Y:S02]  /*0ec0*/  IADD3.X R21, PT, PT, R18.reuse, UR7, RZ, P0, !PT ;  /* 0x0000000712157c10 */ /* 0x040fe400087fe4ff */
[----:B------:R-:W-:Y:S02]  /*0ed0*/  IADD3.X R15, PT, PT, R18, UR5, RZ, P1, !PT ;  /* 0x00000005120f7c10 */ /* 0x000fe40008ffe4ff */
[----:B------:R-:W-:Y:S01]  /*0ee0*/  IADD3 R5, P0, PT, R5, 0x4, RZ ;  /* 0x0000000405057810 */ /* 0x000fe20007f1e0ff */
[----:B---3--:R4:W-:Y:S04]  /*0ef0*/  STG.E.64 desc[UR10][R20.64], R6 ;  /* 0x0000000614007986 */ /* 0x0089e8000c101b0a */
[----:B------:R4:W-:Y:S01]  /*0f00*/  STG.E.64 desc[UR10][R14.64], R6 ;  /* 0x000000060e007986 */ /* 0x0009e2000c101b0a */
[----:B------:R-:W-:-:S07]  /*0f10*/  IMAD.X R4, RZ, RZ, R4, P0 ;  /* 0x000000ffff047224 */ /* 0x000fce00000e0604 */
.L_x_301:
[----:B------:R-:W-:Y:S05]  /*0f20*/  BRA.U !UP1, `(.L_x_300) ;  /* 0x00000005090c7547 */ /* 0x000fea000b800000 */
[----:B------:R-:W-:Y:S01]  /*0f30*/  UISETP.NE.U32.AND UP1, UPT, UR9, 0x1, UPT ;  /* 0x000000010900788c */ /* 0x000fe2000bf25070 */
[----:B------:R-:W-:-:S03]  /*0f40*/  LOP3.LUT P0, RZ, R10, 0x1, RZ, 0xc0, !PT ;  /* 0x000000010aff7812 */ /* 0x000fc6000780c0ff */
[----:B------:R-:W-:-:S09]  /*0f50*/  UISETP.NE.AND.EX UP1, UPT, URZ, URZ, UPT, UP1 ;  /* 0x000000ffff00728c */ /* 0x000fd2000bf25310 */
[----:B------:R-:W-:Y:S05]  /*0f60*/  BRA.U !UP1, `(.L_x_302) ;  /* 0x00000001099c7547 */ /* 0x000fea000b800000 */
[----:B------:R-:W5:Y:S01]  /*0f70*/  LDCU.128 UR4, c[0x0][0x380] ;  /* 0x00007000ff0477ac */ /* 0x000f620008000c00 */
[C---:B----4-:R-:W-:Y:S01]  /*0f80*/  IMAD.SHL.U32 R6, R5.reuse, 0x8, RZ ;  /* 0x0000000805067824 */ /* 0x050fe200078e00ff */
[----:B------:R-:W-:Y:S01]  /*0f90*/  SHF.L.U64.HI R7, R5, 0x3, R4 ;  /* 0x0000000305077819 */ /* 0x000fe20000010204 */
[----:B------:R-:W4:Y:S03]  /*0fa0*/  LDCU.128 UR20, c[0x0][0x3a0] ;  /* 0x00007400ff1477ac */ /* 0x000f260008000c00 */
[----:B-----5:R-:W-:-:S04]  /*0fb0*/  IADD3 R8, P1, PT, R6, UR4, RZ ;  /* 0x0000000406087c10 */ /* 0x020fc8000ff3e0ff */
[----:B------:R-:W-:Y:S01]  /*0fc0*/  IADD3.X R9, PT, PT, R7, UR5, RZ, P1, !PT ;  /* 0x0000000507097c10 */ /* 0x000fe20008ffe4ff */
[----:B------:R-:W5:Y:S04]  /*0fd0*/  LDCU.64 UR4, c[0x0][0x390] ;  /* 0x00007200ff0477ac */ /* 0x000f680008000a00 */
[----:B0-----:R-:W2:Y:S01]  /*0fe0*/  LDG.E.64 R12, desc[UR10][R8.64] ;  /* 0x0000000a080c7981 */ /* 0x001ea2000c1e1b00 */
[----:B----4-:R-:W-:-:S04]  /*0ff0*/  IADD3 R6, P1, PT, R6, UR22, RZ ;  /* 0x0000001606067c10 */ /* 0x010fc8000ff3e0ff */
[----:B------:R-:W-:-:S05]  /*1000*/  IADD3.X R7, PT, PT, R7, UR23, RZ, P1, !PT ;  /* 0x0000001707077c10 */ /* 0x000fca0008ffe4ff */
[----:B------:R-:W4:Y:S01]  /*1010*/  LDG.E.64 R10, desc[UR10][R6.64] ;  /* 0x0000000a060a7981 */ /* 0x000f22000c1e1b00 */
[----:B--2---:R-:W-:-:S04]  /*1020*/  IMAD R13, R13, UR20, RZ ;  /* 0x000000140d0d7c24 */ /* 0x004fc8000f8e02ff */
[C---:B------:R-:W-:Y:S02]  /*1030*/  IMAD R15, R12.reuse, UR21, R13 ;  /* 0x000000150c0f7c24 */ /* 0x040fe4000f8e020d */
[----:B------:R-:W-:-:S04]  /*1040*/  IMAD.WIDE.U32 R12, R12, UR20, R2 ;  /* 0x000000140c0c7c25 */ /* 0x000fc8000f8e0002 */
[----:B------:R-:W-:Y:S02]  /*1050*/  IMAD.IADD R15, R13, 0x1, R15 ;  /* 0x000000010d0f7824 */ /* 0x000fe400078e020f */
[----:B------:R-:W-:-:S03]  /*1060*/  IMAD.SHL.U32 R14, R12, 0x8, RZ ;  /* 0x000000080c0e7824 */ /* 0x000fc600078e00ff */
[----:B------:R-:W-:Y:S02]  /*1070*/  SHF.L.U64.HI R15, R12, 0x3, R15 ;  /* 0x000000030c0f7819 */ /* 0x000fe4000001020f */
[C---:B------:R-:W-:Y:S02]  /*1080*/  IADD3 R12, P1, PT, R14.reuse, UR6, RZ ;  /* 0x000000060e0c7c10 */ /* 0x040fe4000ff3e0ff */
[----:B-----5:R-:W-:Y:S02]  /*1090*/  IADD3 R14, P2, PT, R14, UR4, RZ ;  /* 0x000000040e0e7c10 */ /* 0x020fe4000ff5e0ff */
[C---:B------:R-:W-:Y:S02]  /*10a0*/  IADD3.X R13, PT, PT, R15.reuse, UR7, RZ, P1, !PT ;  /* 0x000000070f0d7c10 */ /* 0x040fe40008ffe4ff */
[----:B------:R-:W-:-:S03]  /*10b0*/  IADD3.X R15, PT, PT, R15, UR5, RZ, P2, !PT ;  /* 0x000000050f0f7c10 */ /* 0x000fc600097fe4ff */
[----:B----4-:R0:W-:Y:S04]  /*10c0*/  STG.E.64 desc[UR10][R12.64], R10 ;  /* 0x0000000a0c007986 */ /* 0x0101e8000c101b0a */
        /* <DEDUP_REMOVED lines=12> */
[----:B------:R-:W-:Y:S02]  /*1190*/  IADD3.X R13, PT, PT, R16, UR5, RZ, P2, !PT ;  /* 0x00000005100d7c10 */ /* 0x000fe400097fe4ff */
[----:B------:R-:W-:Y:S01]  /*11a0*/  IADD3 R5, P1, PT, R5, 0x2, RZ ;  /* 0x0000000205057810 */ /* 0x000fe20007f3e0ff */
[----:B-----5:R2:W-:Y:S04]  /*11b0*/  STG.E.64 desc[UR10][R18.64], R6 ;  /* 0x0000000612007986 */ /* 0x0205e8000c101b0a */
[----:B------:R2:W-:Y:S01]  /*11c0*/  STG.E.64 desc[UR10][R12.64], R6 ;  /* 0x000000060c007986 */ /* 0x0005e2000c101b0a */
[----:B------:R-:W-:-:S07]  /*11d0*/  IMAD.X R4, RZ, RZ, R4, P1 ;  /* 0x000000ffff047224 */ /* 0x000fce00008e0604 */
.L_x_302:
[----:B------:R-:W-:Y:S05]  /*11e0*/  @!P0 BRA `(.L_x_300) ;  /* 0x00000000005c8947 */ /* 0x000fea0003800000 */
[----:B------:R-:W5:Y:S01]  /*11f0*/  LDCU.128 UR4, c[0x0][0x380] ;  /* 0x00007000ff0477ac */ /* 0x000f620008000c00 */
[C---:B--2-4-:R-:W-:Y:S01]  /*1200*/  IMAD.SHL.U32 R6, R5.reuse, 0x8, RZ ;  /* 0x0000000805067824 */ /* 0x054fe200078e00ff */
[----:B------:R-:W-:Y:S01]  /*1210*/  SHF.L.U64.HI R7, R5, 0x3, R4 ;  /* 0x0000000305077819 */ /* 0x000fe20000010204 */
[----:B------:R-:W2:Y:S03]  /*1220*/  LDCU.128 UR20, c[0x0][0x3a0] ;  /* 0x00007400ff1477ac */ /* 0x000ea60008000c00 */
[----:B-----5:R-:W-:-:S04]  /*1230*/  IADD3 R4, P0, PT, R6, UR4, RZ ;  /* 0x0000000406047c10 */ /* 0x020fc8000ff1e0ff */
[----:B------:R-:W-:Y:S01]  /*1240*/  IADD3.X R5, PT, PT, R7, UR5, RZ, P0, !PT ;  /* 0x0000000507057c10 */ /* 0x000fe200087fe4ff */
[----:B------:R-:W4:Y:S05]  /*1250*/  LDCU.64 UR4, c[0x0][0x390] ;  /* 0x00007200ff0477ac */ /* 0x000f2a0008000a00 */
[----:B0-----:R-:W5:Y:S01]  /*1260*/  LDG.E.64 R4, desc[UR10][R4.64] ;  /* 0x0000000a04047981 */ /* 0x001f62000c1e1b00 */
[----:B--2---:R-:W-:-:S04]  /*1270*/  IADD3 R6, P0, PT, R6, UR22, RZ ;  /* 0x0000001606067c10 */ /* 0x004fc8000ff1e0ff */
[----:B------:R-:W-:-:S06]  /*1280*/  IADD3.X R7, PT, PT, R7, UR23, RZ, P0, !PT ;  /* 0x0000001707077c10 */ /* 0x000fcc00087fe4ff */
[----:B------:R-:W2:Y:S01]  /*1290*/  LDG.E.64 R6, desc[UR10][R6.64] ;  /* 0x0000000a06067981 */ /* 0x000ea2000c1e1b00 */
[----:B-----5:R-:W-:Y:S02]  /*12a0*/  IMAD R11, R5, UR20, RZ ;  /* 0x00000014050b7c24 */ /* 0x020fe4000f8e02ff */
[----:B------:R-:W-:-:S04]  /*12b0*/  IMAD.WIDE.U32 R8, R4, UR20, R2 ;  /* 0x0000001404087c25 */ /* 0x000fc8000f8e0002 */
[----:B------:R-:W-:-:S04]  /*12c0*/  IMAD R11, R4, UR21, R11 ;  /* 0x00000015040b7c24 */ /* 0x000fc8000f8e020b */
[----:B------:R-:W-:Y:S02]  /*12d0*/  IMAD.IADD R11, R9, 0x1, R11 ;  /* 0x00000001090b7824 */ /* 0x000fe400078e020b */
[----:B------:R-:W-:-:S03]  /*12e0*/  IMAD.SHL.U32 R9, R8, 0x8, RZ ;  /* 0x0000000808097824 */ /* 0x000fc600078e00ff */
[----:B------:R-:W-:Y:S02]  /*12f0*/  SHF.L.U64.HI R10, R8, 0x3, R11 ;  /* 0x00000003080a7819 */ /* 0x000fe4000001020b */
[C---:B------:R-:W-:Y:S02]  /*1300*/  IADD3 R4, P0, PT, R9.reuse, UR6, RZ ;  /* 0x0000000609047c10 */ /* 0x040fe4000ff1e0ff */
[----:B----4-:R-:W-:Y:S02]  /*1310*/  IADD3 R8, P1, PT, R9, UR4, RZ ;  /* 0x0000000409087c10 */ /* 0x010fe4000ff3e0ff */
[C---:B------:R-:W-:Y:S02]  /*1320*/  IADD3.X R5, PT, PT, R10.reuse, UR7, RZ, P0, !PT ;  /* 0x000000070a057c10 */ /* 0x040fe400087fe4ff */
[----:B------:R-:W-:-:S03]  /*1330*/  IADD3.X R9, PT, PT, R10, UR5, RZ, P1, !PT ;  /* 0x000000050a097c10 */ /* 0x000fc60008ffe4ff */
[----:B--2---:R0:W-:Y:S04]  /*1340*/  STG.E.64 desc[UR10][R4.64], R6 ;  /* 0x0000000604007986 */ /* 0x0041e8000c101b0a */
[----:B------:R0:W-:Y:S02]  /*1350*/  STG.E.64 desc[UR10][R8.64], R6 ;  /* 0x0000000608007986 */ /* 0x0001e4000c101b0a */
.L_x_300:
[----:B------:R-:W5:Y:S01]  /*1360*/  LDCU.64 UR4, c[0x0][0x398] ;  /* 0x00007300ff0477ac */ /* 0x000f620008000a00 */
[----:B------:R-:W-:-:S05]  /*1370*/  IADD3 R2, P0, PT, R0, R2, RZ ;  /* 0x0000000200027210 */ /* 0x000fca0007f1e0ff */
[----:B------:R-:W-:Y:S01]  /*1380*/  IMAD.X R3, RZ, RZ, R3, P0 ;  /* 0x000000ffff037224 */ /* 0x000fe200000e0603 */
[----:B-----5:R-:W-:-:S04]  /*1390*/  ISETP.GE.U32.AND P0, PT, R2, UR4, PT ;  /* 0x0000000402007c0c */ /* 0x020fc8000bf06070 */
[----:B------:R-:W-:-:S13]  /*13a0*/  ISETP.GE.U32.AND.EX P0, PT, R3, UR5, PT, P0 ;  /* 0x0000000503007c0c */ /* 0x000fda000bf06100 */
[----:B------:R-:W-:Y:S05]  /*13b0*/  @!P0 BRA `(.L_x_303) ;  /* 0xffffffec00808947 */ /* 0x000fea000383ffff */
[----:B0123--:R-:W-:Y:S05]  /*13c0*/  BSYNC.RECONVERGENT B0 ;  /* 0x0000000000007941 */ /* 0x00ffea0003800200 */
.L_x_297:
[----:B------:R-:W-:Y:S05]  /*13d0*/  EXIT ;  /* 0x000000000000794d */ /* 0x000fea0003800000 */
.L_x_304:
        /* <DEDUP_REMOVED lines=10> */
.L_x_418:


//--------------------- .text._Z16checkConvergencedPKdiPm --------------------------
	.section	.text._Z16checkConvergencedPKdiPm,"ax",@progbits
	.align	128
        .global         _Z16checkConvergencedPKdiPm
        .type           _Z16checkConvergencedPKdiPm,@function
        .size           _Z16checkConvergencedPKdiPm,(.L_x_419 - _Z16checkConvergencedPKdiPm)
        .other          _Z16checkConvergencedPKdiPm,@"STO_CUDA_ENTRY STV_DEFAULT"
_Z16checkConvergencedPKdiPm:
.text._Z16checkConvergencedPKdiPm:
[----:B------:R-:W-:Y:S01]  /*0000*/  LDC R1, c[0x0][0x37c] ;  /* 0x0000df00ff017b82 */ /* 0x000fe20000000800 */
[----:B------:R-:W0:Y:S07]  /*0010*/  S2R R3, SR_TID.X ;  /* 0x0000000000037919 */ /* 0x000e2e0000002100 */
[----:B------:R-:W0:Y:S01]  /*0020*/  S2UR UR4, SR_CTAID.X ;  /* 0x00000000000479c3 */ /* 0x000e220000002500 */
[----:B------:R-:W1:Y:S07]  /*0030*/  LDCU UR6, c[0x0][0x390] ;  /* 0x00007200ff0677ac */ /* 0x000e6e0008000800 */
[----:B------:R-:W0:Y:S01]  /*0040*/  LDC R4, c[0x0][0x360] ;  /* 0x0000d800ff047b82 */ /* 0x000e220000000800 */
[----:B-1----:R-:W-:Y:S01]  /*0050*/  USHF.R.S32.HI UR5, URZ, 0x1f, UR6 ;  /* 0x0000001fff057899 */ /* 0x002fe20008011406 */
[----:B0-----:R-:W-:-:S05]  /*0060*/  IMAD R0, R4, UR4, R3 ;  /* 0x0000000404007c24 */ /* 0x001fca000f8e0203 */
[----:B------:R-:W-:-:S04]  /*0070*/  ISETP.GE.U32.AND P0, PT, R0, UR6, PT ;  /* 0x0000000600007c0c */ /* 0x000fc8000bf06070 */
[----:B------:R-:W-:-:S13]  /*0080*/  ISETP.GE.U32.AND.EX P0, PT, RZ, UR5, PT, P0 ;  /* 0x00000005ff007c0c */ /* 0x000fda000bf06100 */
[----:B------:R-:W-:Y:S05]  /*0090*/  @P0 EXIT ;  /* 0x000000000000094d */ /* 0x000fea0003800000 */
[----:B------:R-:W0:Y:S01]  /*00a0*/  LDC.64 R2, c[0x0][0x380] ;  /* 0x0000e000ff027b82 */ /* 0x000e220000000a00 */
[----:B------:R-:W1:Y:S01]  /*00b0*/  LDCU UR4, c[0x0][0x370] ;  /* 0x00006e00ff0477ac */ /* 0x000e620008000800 */
[----:B------:R-:W-:Y:S01]  /*00c0*/  BSSY.RECONVERGENT B0, `(.L_x_305) ;  /* 0x0000013000007945 */ /* 0x000fe20003800200 */
[----:B------:R-:W-:Y:S02]  /*00d0*/  IMAD.MOV.U32 R7, RZ, RZ, R0 ;  /* 0x000000ffff077224 */ /* 0x000fe400078e0000 */
[----:B------:R-:W-:Y:S01]  /*00e0*/  IMAD.MOV.U32 R6, RZ, RZ, RZ ;  /* 0x000000ffff067224 */ /* 0x000fe200078e00ff */
[----:B------:R-:W2:Y:S01]  /*00f0*/  LDCU.64 UR6, c[0x0][0x358] ;  /* 0x00006b00ff0677ac */ /* 0x000ea20008000a00 */
[----:B------:R-:W3:Y:S01]  /*0100*/  LDCU UR10, c[0x0][0x390] ;  /* 0x00007200ff0a77ac */ /* 0x000ee20008000800 */
[----:B------:R-:W4:Y:S01]  /*0110*/  LDCU.64 UR8, c[0x0][0x388] ;  /* 0x00007100ff0877ac */ /* 0x000f220008000a00 */
[----:B-1----:R-:W-:Y:S01]  /*0120*/  IMAD R0, R4, UR4, RZ ;  /* 0x0000000404007c24 */ /* 0x002fe2000f8e02ff */
[----:B0-234-:R-:W-:-:S11]  /*0130*/  DMUL R2, R2, R2 ;  /* 0x0000000202027228 */ /* 0x01dfd60000000000 */
.L_x_307:
[----:B------:R-:W-:-:S04]  /*0140*/  LEA R4, P0, R7, UR8, 0x3 ;  /* 0x0000000807047c11 */ /* 0x000fc8000f8018ff */
[----:B------:R-:W-:-:S06]  /*0150*/  LEA.HI.X R5, R7, UR9, R6, 0x3, P0 ;  /* 0x0000000907057c11 */ /* 0x000fcc00080f1c06 */
[----:B------:R-:W2:Y:S02]  /*0160*/  LDG.E.64 R4, desc[UR6][R4.64] ;  /* 0x0000000604047981 */ /* 0x000ea4000c1e1b00 */
[----:B--2---:R-:W-:-:S14]  /*0170*/  DSETP.GE.AND P0, PT, R4, R2, PT ;  /* 0x000000020400722a */ /* 0x004fdc0003f06000 */
[----:B------:R-:W-:Y:S05]  /*0180*/  @P0 BRA `(.L_x_306) ;  /* 0x0000000000180947 */ /* 0x000fea0003800000 */
[----:B------:R-:W-:-:S05]  /*0190*/  IADD3 R7, P0, PT, R0, R7, RZ ;  /* 0x0000000700077210 */ /* 0x000fca0007f1e0ff */
[----:B------:R-:W-:Y:S01]  /*01a0*/  IMAD.X R6, RZ, RZ, R6, P0 ;  /* 0x000000ffff067224 */ /* 0x000fe200000e0606 */
[----:B------:R-:W-:-:S04]  /*01b0*/  ISETP.GE.U32.AND P0, PT, R7, UR10, PT ;  /* 0x0000000a07007c0c */ /* 0x000fc8000bf06070 */
[----:B------:R-:W-:-:S13]  /*01c0*/  ISETP.GE.U32.AND.EX P0, PT, R6, UR5, PT, P0 ;  /* 0x0000000506007c0c */ /* 0x000fda000bf06100 */
[----:B------:R-:W-:Y:S05]  /*01d0*/  @!P0 BRA `(.L_x_307) ;  /* 0xfffffffc00d88947 */ /* 0x000fea000383ffff */
[----:B------:R-:W-:Y:S05]  /*01e0*/  EXIT ;  /* 0x000000000000794d */ /* 0x000fea0003800000 */
.L_x_306:
[----:B------:R-:W-:Y:S05]  /*01f0*/  BSYNC.RECONVERGENT B0 ;  /* 0x0000000000007941 */ /* 0x000fea0003800200 */
.L_x_305:
[----:B------:R-:W0:Y:S02]  /*0200*/  LDC.64 R2, c[0x0][0x398] ;  /* 0x0000e600ff027b82 */ /* 0x000e240000000a00 */
[----:B0-----:R-:W-:Y:S01]  /*0210*/  STG.E.64 desc[UR6][R2.64], RZ ;  /* 0x000000ff02007986 */ /* 0x001fe2000c101b06 */
[----:B------:R-:W-:Y:S05]  /*0220*/  EXIT ;  /* 0x000000000000794d */ /* 0x000fea0003800000 */
.L_x_308:
        /* <DEDUP_REMOVED lines=13> */
.L_x_419:


//--------------------- .text._Z12scalarDividePdPKdS_m --------------------------
	.section	.text._Z12scalarDividePdPKdS_m,"ax",@progbits
	.align	128
        .global         _Z12scalarDividePdPKdS_m
        .type           _Z12scalarDividePdPKdS_m,@function
        .size           _Z12scalarDividePdPKdS_m,(.L_x_416 - _Z12scalarDividePdPKdS_m)
        .other          _Z12scalarDividePdPKdS_m,@"STO_CUDA_ENTRY STV_DEFAULT"
_Z12scalarDividePdPKdS_m:
.text._Z12scalarDividePdPKdS_m:
[----:B------:R-:W0:Y:S01]  /*0000*/  LDC R1, c[0x0][0x37c] ;  /* 0x0000df00ff017b82 */ /* 0x000e220000000800 */
[----:B------:R-:W1:Y:S01]  /*0010*/  S2R R0, SR_TID.X ;  /* 0x0000000000007919 */ /* 0x000e620000002100 */
[----:B------:R-:W2:Y:S06]  /*0020*/  LDCU UR5, c[0x0][0x2fc] ;  /* 0x00005f80ff0577ac */ /* 0x000eac0008000800 */
[----:B------:R-:W1:Y:S01]  /*0030*/  S2UR UR6, SR_CTAID.X ;  /* 0x00000000000679c3 */ /* 0x000e620000002500 */
[----:B0-----:R-:W-:Y:S01]  /*0040*/  VIADD R1, R1, 0xffffffe8 ;  /* 0xffffffe801017836 */ /* 0x001fe20000000000 */
[----:B------:R-:W0:Y:S01]  /*0050*/  LDCU.64 UR8, c[0x0][0x398] ;  /* 0x00007300ff0877ac */ /* 0x000e220008000a00 */
[----:B------:R-:W3:Y:S05]  /*0060*/  LDCU UR4, c[0x0][0x2f8] ;  /* 0x00005f00ff0477ac */ /* 0x000eea0008000800 */
[----:B------:R-:W1:Y:S01]  /*0070*/  LDC R17, c[0x0][0x360] ;  /* 0x0000d800ff117b82 */ /* 0x000e620000000800 */
[----:B---3--:R-:W-:-:S05]  /*0080*/  IADD3 R16, P1, PT, R1, UR4, RZ ;  /* 0x0000000401107c10 */ /* 0x008fca000ff3e0ff */
[----:B--2---:R-:W-:Y:S02]  /*0090*/  IMAD.X R2, RZ, RZ, UR5, P1 ;  /* 0x00000005ff027e24 */ /* 0x004fe400088e06ff */
[----:B-1----:R-:W-:-:S05]  /*00a0*/  IMAD R19, R17, UR6, R0 ;  /* 0x0000000611137c24 */ /* 0x002fca000f8e0200 */
[----:B0-----:R-:W-:-:S04]  /*00b0*/  ISETP.GE.U32.AND P0, PT, R19, UR8, PT ;  /* 0x0000000813007c0c */ /* 0x001fc8000bf06070 */
[----:B------:R-:W-:-:S13]  /*00c0*/  ISETP.GE.U32.AND.EX P0, PT, RZ, UR9, PT, P0 ;  /* 0x00000009ff007c0c */ /* 0x000fda000bf06100 */
[----:B------:R-:W-:Y:S05]  /*00d0*/  @P0 EXIT ;  /* 0x000000000000094d */ /* 0x000fea0003800000 */
[----:B------:R-:W0:Y:S01]  /*00e0*/  LDCU UR4, c[0x0][0x370] ;  /* 0x00006e00ff0477ac */ /* 0x000e220008000800 */
[----:B------:R-:W-:Y:S01]  /*00f0*/  IMAD.MOV.U32 R18, RZ, RZ, RZ ;  /* 0x000000ffff127224 */ /* 0x000fe200078e00ff */
[----:B------:R-:W1:Y:S01]  /*0100*/  LDCU.64 UR36, c[0x0][0x358] ;  /* 0x00006b00ff2477ac */ /* 0x000e620008000a00 */
[----:B------:R-:W2:Y:S01]  /*0110*/  LDCU.64 UR44, c[0x0][0x398] ;  /* 0x00007300ff2c77ac */ /* 0x000ea20008000a00 */
[----:B------:R-:W3:Y:S01]  /*0120*/  LDCU.64 UR38, c[0x0][0x388] ;  /* 0x00007100ff2677ac */ /* 0x000ee20008000a00 */
[----:B------:R-:W4:Y:S01]  /*0130*/  LDCU.64 UR40, c[0x0][0x390] ;  /* 0x00007200ff2877ac */ /* 0x000f220008000a00 */
[----:B0-----:R-:W-:Y:S01]  /*0140*/  IMAD R17, R17, UR4, RZ ;  /* 0x0000000411117c24 */ /* 0x001fe2000f8e02ff */
[----:B------:R-:W0:Y:S06]  /*0150*/  LDCU.64 UR42, c[0x0][0x380] ;  /* 0x00007000ff2a77ac */ /* 0x000e2c0008000a00 */
.L_x_313:
[C---:B------:R-:W-:Y:S01]  /*0160*/  IMAD.SHL.U32 R3, R19.reuse, 0x8, RZ ;  /* 0x0000000813037824 */ /* 0x040fe200078e00ff */
[----:B------:R-:W-:-:S04]  /*0170*/  SHF.L.U64.HI R22, R19, 0x3, R18 ;  /* 0x0000000313167819 */ /* 0x000fc80000010212 */
[----:B----4-:R-:W-:-:S04]  /*0180*/  IADD3 R26, P0, PT, R3, UR40, RZ ;  /* 0x00000028031a7c10 */ /* 0x010fc8000ff1e0ff */
[----:B------:R-:W-:-:S06]  /*0190*/  IADD3.X R27, PT, PT, R22, UR41, RZ, P0, !PT ;  /* 0x00000029161b7c10 */ /* 0x000fcc00087fe4ff */
[----:B-1----:R-:W4:Y:S01]  /*01a0*/  LDG.E.64 R26, desc[UR36][R26.64] ;  /* 0x000000241a1a7981 */ /* 0x002f22000c1e1b00 */
[----:B---3--:R-:W-:-:S04]  /*01b0*/  IADD3 R8, P0, PT, R3, UR38, RZ ;  /* 0x0000002603087c10 */ /* 0x008fc8000ff1e0ff */
[----:B------:R-:W-:-:S06]  /*01c0*/  IADD3.X R9, PT, PT, R22, UR39, RZ, P0, !PT ;  /* 0x0000002716097c10 */ /* 0x000fcc00087fe4ff */
[----:B------:R-:W3:Y:S01]  /*01d0*/  LDG.E.64 R8, desc[UR36][R8.64] ;  /* 0x0000002408087981 */ /* 0x000ee2000c1e1b00 */
[----:B------:R-:W-:Y:S01]  /*01e0*/  IMAD.MOV.U32 R4, RZ, RZ, 0x1 ;  /* 0x00000001ff047424 */ /* 0x000fe200078e00ff */
[----:B------:R-:W-:Y:S01]  /*01f0*/  BSSY.RECONVERGENT B0, `(.L_x_309) ;  /* 0x0000012000007945 */ /* 0x000fe20003800200 */
[----:B----4-:R-:W1:Y:S01]  /*0200*/  MUFU.RCP64H R5, R27 ;  /* 0x0000001b00057308 */ /* 0x010e620000001800 */
[----:B---3--:R-:W-:-:S03]  /*0210*/  FSETP.GEU.AND P1, PT, |R9|, 6.5827683646048100446e-37, PT ;  /* 0x036000000900780b */ /* 0x008fc60003f2e200 */
[----:B-1----:R-:W-:-:S08]  /*0220*/  DFMA R6, -R26, R4, 1 ;  /* 0x3ff000001a06742b */ /* 0x002fd00000000104 */
        /* <DEDUP_REMOVED lines=10> */
[----:B------:R-:W-:-:S07]  /*02d0*/  MOV R0, 0x2f0 ;  /* 0x000002f000007802 */ /* 0x000fce0000000f00 */
[----:B0-2---:R-:W-:Y:S05]  /*02e0*/  CALL.REL.NOINC `($__internal_1_$__cuda_sm20_div_rn_f64_full) ;  /* 0x00000000008c7944 */ /* 0x005fea0003c00000 */
[----:B------:R-:W-:Y:S02]  /*02f0*/  IMAD.MOV.U32 R4, RZ, RZ, R12 ;  /* 0x000000ffff047224 */ /* 0x000fe400078e000c */
[----:B------:R-:W-:-:S07]  /*0300*/  IMAD.MOV.U32 R5, RZ, RZ, R13 ;  /* 0x000000ffff057224 */ /* 0x000fce00078e000d */
.L_x_310:
[----:B0-2---:R-:W-:Y:S05]  /*0310*/  BSYNC.RECONVERGENT B0 ;  /* 0x0000000000007941 */ /* 0x005fea0003800200 */
.L_x_309:
[----:B------:R-:W-:Y:S01]  /*0320*/  IADD3 R6, P0, PT, R3, UR42, RZ ;  /* 0x0000002a03067c10 */ /* 0x000fe2000ff1e0ff */
[----:B------:R-:W-:Y:S03]  /*0330*/  BSSY.RECONVERGENT B6, `(.L_x_311) ;  /* 0x0000018000067945 */ /* 0x000fe60003800200 */
[----:B------:R-:W-:Y:S02]  /*0340*/  IADD3.X R7, PT, PT, R22, UR43, RZ, P0, !PT ;  /* 0x0000002b16077c10 */ /* 0x000fe400087fe4ff */
[----:B------:R-:W-:-:S03]  /*0350*/  ISETP.NE.U32.AND P0, PT, R19, RZ, PT ;  /* 0x000000ff1300720c */ /* 0x000fc60003f05070 */
[----:B------:R0:W-:Y:S01]  /*0360*/  STG.E.64 desc[UR36][R6.64], R4 ;  /* 0x0000000406007986 */ /* 0x0001e2000c101b24 */
[----:B------:R-:W-:-:S13]  /*0370*/  ISETP.NE.AND.EX P0, PT, R18, RZ, PT, P0 ;  /* 0x000000ff1200720c */ /* 0x000fda0003f05300 */
[----:B0-----:R-:W-:Y:S05]  /*0380*/  @P0 BRA `(.L_x_312) ;  /* 0x0000000000480947 */ /* 0x001fea0003800000 */
[----:B------:R-:W0:Y:S08]  /*0390*/  LDC.64 R6, c[0x0][0x388] ;  /* 0x0000e200ff067b82 */ /* 0x000e300000000a00 */
[----:B------:R-:W1:Y:S08]  /*03a0*/  LDC.64 R10, c[0x0][0x390] ;  /* 0x0000e400ff0a7b82 */ /* 0x000e700000000a00 */
[----:B------:R-:W2:Y:S01]  /*03b0*/  LDC.64 R12, c[0x0][0x380] ;  /* 0x0000e000ff0c7b82 */ /* 0x000ea20000000a00 */
[----:B------:R-:W-:Y:S01]  /*03c0*/  MOV R0, 0x0 ;  /* 0x0000000000007802 */ /* 0x000fe20000000f00 */
[----:B------:R-:W3:Y:S01]  /*03d0*/  LDCU.64 UR4, c[0x4][0x58] ;  /* 0x01000b00ff0477ac */ /* 0x000ee20008000a00 */
[----:B0-----:R0:W4:Y:S04]  /*03e0*/  LDG.E.64 R8, desc[UR36][R6.64] ;  /* 0x0000002406087981 */ /* 0x001128000c1e1b00 */
[----:B-1----:R-:W5:Y:S04]  /*03f0*/  LDG.E.64 R10, desc[UR36][R10.64] ;  /* 0x000000240a0a7981 */ /* 0x002f68000c1e1b00 */
[----:B--2---:R-:W2:Y:S01]  /*0400*/  LDG.E.64 R12, desc[UR36][R12.64] ;  /* 0x000000240c0c7981 */ /* 0x004ea2000c1e1b00 */
[----:B------:R1:W1:Y:S01]  /*0410*/  LDC.64 R14, c[0x4][R0] ;  /* 0x01000000000e7b82 */ /* 0x0002620000000a00 */
[----:B---3--:R-:W-:-:S02]  /*0420*/  IMAD.U32 R4, RZ, RZ, UR4 ;  /* 0x00000004ff047e24 */ /* 0x008fc4000f8e00ff */
[----:B------:R-:W-:Y:S02]  /*0430*/  IMAD.U32 R5, RZ, RZ, UR5 ;  /* 0x00000005ff057e24 */ /* 0x000fe4000f8e00ff */
[----:B0-----:R-:W-:Y:S02]  /*0440*/  IMAD.MOV.U32 R6, RZ, RZ, R16 ;  /* 0x000000ffff067224 */ /* 0x001fe400078e0010 */
[----:B------:R-:W-:Y:S01]  /*0450*/  IMAD.MOV.U32 R7, RZ, RZ, R2 ;  /* 0x000000ffff077224 */ /* 0x000fe200078e0002 */
[----:B----4-:R0:W-:Y:S04]  /*0460*/  STL.64 [R1], R8 ;  /* 0x0000000801007387 */ /* 0x0101e80000100a00 */
[----:B-----5:R0:W-:Y:S04]  /*0470*/  STL.64 [R1+0x8], R10 ;  /* 0x0000080a01007387 */ /* 0x0201e80000100a00 */
[----:B-12---:R0:W-:Y:S02]  /*0480*/  STL.64 [R1+0x10], R12 ;  /* 0x0000100c01007387 */ /* 0x0061e40000100a00 */
[----:B------:R-:W-:-:S07]  /*0490*/  LEPC R20, `(.L_x_312) ;  /* 0x000000001014794e */ /* 0x000fce0000000000 */
[----:B0-----:R-:W-:Y:S05]  /*04a0*/  CALL.ABS.NOINC R14 ;  /* 0x000000000e007343 */ /* 0x001fea0003c00000 */
.L_x_312:
[----:B------:R-:W-:Y:S05]  /*04b0*/  BSYNC.RECONVERGENT B6 ;  /* 0x0000000000067941 */ /* 0x000fea0003800200 */
.L_x_311:
[----:B------:R-:W-:-:S05]  /*04c0*/  IADD3 R19, P0, PT, R17, R19, RZ ;  /* 0x0000001311137210 */ /* 0x000fca0007f1e0ff */
[----:B------:R-:W-:Y:S01]  /*04d0*/  IMAD.X R18, RZ, RZ, R18, P0 ;  /* 0x000000ffff127224 */ /* 0x000fe200000e0612 */
[----:B------:R-:W-:-:S04]  /*04e0*/  ISETP.GE.U32.AND P0, PT, R19, UR44, PT ;  /* 0x0000002c13007c0c */ /* 0x000fc8000bf06070 */
[----:B------:R-:W-:-:S13]  /*04f0*/  ISETP.GE.U32.AND.EX P0, PT, R18, UR45, PT, P0 ;  /* 0x0000002d12007c0c */ /* 0x000fda000bf06100 */
[----:B------:R-:W-:Y:S05]  /*0500*/  @!P0 BRA `(.L_x_313) ;  /* 0xfffffffc00148947 */ /* 0x000fea000383ffff */
[----:B------:R-:W-:Y:S05]  /*0510*/  EXIT ;  /* 0x000000000000794d */ /* 0x000fea0003800000 */
        .weak           $__internal_1_$__cuda_sm20_div_rn_f64_full
        .type           $__internal_1_$__cuda_sm20_div_rn_f64_full,@function
        .size           $__internal_1_$__cuda_sm20_div_rn_f64_full,(.L_x_416 - $__internal_1_$__cuda_sm20_div_rn_f64_full)
$__internal_1_$__cuda_sm20_div_rn_f64_full:
[C---:B------:R-:W-:Y:S01]  /*0520*/  FSETP.GEU.AND P0, PT, |R27|.reuse, 1.469367938527859385e-39, PT ;  /* 0x001000001b00780b */ /* 0x040fe20003f0e200 */
[--C-:B------:R-:W-:Y:S01]  /*0530*/  IMAD.MOV.U32 R6, RZ, RZ, R26.reuse ;  /* 0x000000ffff067224 */ /* 0x100fe200078e001a */
[----:B------:R-:W-:Y:S01]  /*0540*/  LOP3.LUT R4, R27, 0x800fffff, RZ, 0xc0, !PT ;  /* 0x800fffff1b047812 */ /* 0x000fe200078ec0ff */
[----:B------:R-:W-:Y:S01]  /*0550*/  IMAD.MOV.U32 R7, RZ, RZ, R27 ;  /* 0x000000ffff077224 */ /* 0x000fe200078e001b */
[C---:B------:R-:W-:Y:S01]  /*0560*/  FSETP.GEU.AND P2, PT, |R9|.reuse, 1.469367938527859385e-39, PT ;  /* 0x001000000900780b */ /* 0x040fe20003f4e200 */
[----:B------:R-:W-:Y:S01]  /*0570*/  IMAD.MOV.U32 R10, RZ, RZ, 0x1 ;  /* 0x00000001ff0a7424 */ /* 0x000fe200078e00ff */
[----:B------:R-:W-:Y:S01]  /*0580*/  LOP3.LUT R5, R4, 0x3ff00000, RZ, 0xfc, !PT ;  /* 0x3ff0000004057812 */ /* 0x000fe200078efcff */
[----:B------:R-:W-:Y:S01]  /*0590*/  IMAD.MOV.U32 R4, RZ, RZ, R26 ;  /* 0x000000ffff047224 */ /* 0x000fe200078e001a */
[----:B------:R-:W-:Y:S01]  /*05a0*/  LOP3.LUT R23, R9, 0x7ff00000, RZ, 0xc0, !PT ;  /* 0x7ff0000009177812 */ /* 0x000fe200078ec0ff */
[----:B------:R-:W-:Y:S01]  /*05b0*/  IMAD.MOV.U32 R24, RZ, RZ, 0x1ca00000 ;  /* 0x1ca00000ff187424 */ /* 0x000fe200078e00ff */
[----:B------:R-:W-:Y:S01]  /*05c0*/  LOP3.LUT R26, R27, 0x7ff00000, RZ, 0xc0, !PT ;  /* 0x7ff000001b1a7812 */ /* 0x000fe200078ec0ff */
[----:B------:R-:W-:Y:S02]  /*05d0*/  BSSY.RECONVERGENT B1, `(.L_x_314) ;  /* 0x000004e000017945 */ /* 0x000fe40003800200 */
[----:B------:R-:W-:Y:S01]  /*05e0*/  @!P0 DMUL R4, R6, 8.98846567431157953865e+307 ;  /* 0x7fe0000006048828 */ /* 0x000fe20000000000 */
[----:B------:R-:W-:Y:S01]  /*05f0*/  ISETP.GE.U32.AND P1, PT, R23, R26, PT ;  /* 0x0000001a1700720c */ /* 0x000fe20003f26070 */
[----:B------:R-:W-:-:S02]  /*0600*/  IMAD.MOV.U32 R25, RZ, RZ, R23 ;  /* 0x000000ffff197224 */ /* 0x000fc400078e0017 */
[----:B------:R-:W-:Y:S01]  /*0610*/  @!P2 LOP3.LUT R14, R7, 0x7ff00000, RZ, 0xc0, !PT ;  /* 0x7ff00000070ea812 */ /* 0x000fe200078ec0ff */
[----:B------:R-:W-:Y:S01]  /*0620*/  @!P2 IMAD.MOV.U32 R20, RZ, RZ, RZ ;  /* 0x000000ffff14a224 */ /* 0x000fe200078e00ff */
[----:B------:R-:W0:Y:S02]  /*0630*/  MUFU.RCP64H R11, R5 ;  /* 0x00000005000b7308 */ /* 0x000e240000001800 */
[----:B------:R-:W-:Y:S02]  /*0640*/  @!P2 ISETP.GE.U32.AND P3, PT, R23, R14, PT ;  /* 0x0000000e1700a20c */ /* 0x000fe40003f66070 */
[----:B------:R-:W-:Y:S02]  /*0650*/  @!P0 LOP3.LUT R26, R5, 0x7ff00000, RZ, 0xc0, !PT ;  /* 0x7ff00000051a8812 */ /* 0x000fe400078ec0ff */
[----:B------:R-:W-:-:S03]  /*0660*/  @!P2 SEL R15, R24, 0x63400000, !P3 ;  /* 0x63400000180fa807 */ /* 0x000fc60005800000 */
[----:B------:R-:W-:Y:S01]  /*0670*/  VIADD R27, R26, 0xffffffff ;  /* 0xffffffff1a1b7836 */ /* 0x000fe20000000000 */
[----:B------:R-:W-:-:S04]  /*0680*/  @!P2 LOP3.LUT R15, R15, 0x80000000, R9, 0xf8, !PT ;  /* 0x800000000f0fa812 */ /* 0x000fc800078ef809 */
[----:B------:R-:W-:Y:S01]  /*0690*/  @!P2 LOP3.LUT R21, R15, 0x100000, RZ, 0xfc, !PT ;  /* 0x001000000f15a812 */ /* 0x000fe200078efcff */
[----:B0-----:R-:W-:-:S08]  /*06a0*/  DFMA R12, R10, -R4, 1 ;  /* 0x3ff000000a0c742b */ /* 0x001fd00000000804 */
[----:B------:R-:W-:-:S08]  /*06b0*/  DFMA R12, R12, R12, R12 ;  /* 0x0000000c0c0c722b */ /* 0x000fd0000000000c */
[----:B------:R-:W-:Y:S01]  /*06c0*/  DFMA R12, R10, R12, R10 ;  /* 0x0000000c0a0c722b */ /* 0x000fe2000000000a */
[----:B------:R-:W-:Y:S01]  /*06d0*/  SEL R11, R24, 0x63400000, !P1 ;  /* 0x63400000180b7807 */ /* 0x000fe20004800000 */
[----:B------:R-:W-:-:S03]  /*06e0*/  IMAD.MOV.U32 R10, RZ, RZ, R8 ;  /* 0x000000ffff0a7224 */ /* 0x000fc600078e0008 */
[----:B------:R-:W-:-:S03]  /*06f0*/  LOP3.LUT R11, R11, 0x800fffff, R9, 0xf8, !PT ;  /* 0x800fffff0b0b7812 */ /* 0x000fc600078ef809 */
[----:B------:R-:W-:-:S03]  /*0700*/  DFMA R14, R12, -R4, 1 ;  /* 0x3ff000000c0e742b */ /* 0x000fc60000000804 */
[----:B------:R-:W-:-:S05]  /*0710*/  @!P2 DFMA R10, R10, 2, -R20 ;  /* 0x400000000a0aa82b */ /* 0x000fca0000000814 */
[----:B------:R-:W-:-:S05]  /*0720*/  DFMA R12, R12, R14, R12 ;  /* 0x0000000e0c0c722b */ /* 0x000fca000000000c */
[----:B------:R-:W-:-:S03]  /*0730*/  @!P2 LOP3.LUT R25, R11, 0x7ff00000, RZ, 0xc0, !PT ;  /* 0x7ff000000b19a812 */ /* 0x000fc600078ec0ff */
[----:B------:R-:W-:Y:S02]  /*0740*/  DMUL R14, R12, R10 ;  /* 0x0000000a0c0e7228 */ /* 0x000fe40000000000 */
[----:B------:R-:W-:-:S05]  /*0750*/  VIADD R20, R25, 0xffffffff ;  /* 0xffffffff19147836 */ /* 0x000fca0000000000 */
[----:B------:R-:W-:Y:S01]  /*0760*/  ISETP.GT.U32.AND P0, PT, R20, 0x7feffffe, PT ;  /* 0x7feffffe1400780c */ /* 0x000fe20003f04070 */
[----:B------:R-:W-:-:S03]  /*0770*/  DFMA R20, R14, -R4, R10 ;  /* 0x800000040e14722b */ /* 0x000fc6000000000a */
[----:B------:R-:W-:-:S05]  /*0780*/  ISETP.GT.U32.OR P0, PT, R27, 0x7feffffe, P0 ;  /* 0x7feffffe1b00780c */ /* 0x000fca0000704470 */
[----:B------:R-:W-:-:S08]  /*0790*/  DFMA R20, R12, R20, R14 ;  /* 0x000000140c14722b */ /* 0x000fd0000000000e */
[----:B------:R-:W-:Y:S05]  /*07a0*/  @P0 BRA `(.L_x_315) ;  /* 0x00000000006c0947 */ /* 0x000fea0003800000 */
[----:B------:R-:W-:-:S04]  /*07b0*/  LOP3.LUT R12, R7, 0x7ff00000, RZ, 0xc0, !PT ;  /* 0x7ff00000070c7812 */ /* 0x000fc800078ec0ff */
[CC--:B------:R-:W-:Y:S02]  /*07c0*/  VIADDMNMX R8, R23.reuse, -R12.reuse, 0xb9600000, !PT ;  /* 0xb960000017087446 */ /* 0x0c0fe4000780090c */
[----:B------:R-:W-:Y:S02]  /*07d0*/  ISETP.GE.U32.AND P0, PT, R23, R12, PT ;  /* 0x0000000c1700720c */ /* 0x000fe40003f06070 */
[----:B------:R-:W-:Y:S02]  /*07e0*/  VIMNMX R8, PT, PT, R8, 0x46a00000, PT ;  /* 0x46a0000008087848 */ /* 0x000fe40003fe0100 */
[----:B------:R-:W-:-:S05]  /*07f0*/  SEL R9, R24, 0x63400000, !P0 ;  /* 0x6340000018097807 */ /* 0x000fca0004000000 */
[----:B------:R-:W-:Y:S02]  /*0800*/  IMAD.IADD R14, R8, 0x1, -R9 ;  /* 0x00000001080e7824 */ /* 0x000fe400078e0a09 */
[----:B------:R-:W-:Y:S02]  /*0810*/  IMAD.MOV.U32 R8, RZ, RZ, RZ ;  /* 0x000000ffff087224 */ /* 0x000fe400078e00ff */
[----:B------:R-:W-:-:S06]  /*0820*/  VIADD R9, R14, 0x7fe00000 ;  /* 0x7fe000000e097836 */ /* 0x000fcc0000000000 */
[----:B------:R-:W-:-:S10]  /*0830*/  DMUL R12, R20, R8 ;  /* 0x00000008140c7228 */ /* 0x000fd40000000000 */
[----:B------:R-:W-:-:S13]  /*0840*/  FSETP.GTU.AND P0, PT, |R13|, 1.469367938527859385e-39, PT ;  /* 0x001000000d00780b */ /* 0x000fda0003f0c200 */
[----:B------:R-:W-:Y:S05]  /*0850*/  @P0 BRA `(.L_x_316) ;  /* 0x0000000000940947 */ /* 0x000fea0003800000 */
[----:B------:R-:W-:Y:S01]  /*0860*/  DFMA R4, R20, -R4, R10 ;  /* 0x800000041404722b */ /* 0x000fe2000000000a */
[----:B------:R-:W-:-:S09]  /*0870*/  IMAD.MOV.U32 R8, RZ, RZ, RZ ;  /* 0x000000ffff087224 */ /* 0x000fd200078e00ff */
[C---:B------:R-:W-:Y:S02]  /*0880*/  FSETP.NEU.AND P0, PT, R5.reuse, RZ, PT ;  /* 0x000000ff0500720b */ /* 0x040fe40003f0d000 */
[----:B------:R-:W-:-:S04]  /*0890*/  LOP3.LUT R7, R5, 0x80000000, R7, 0x48, !PT ;  /* 0x8000000005077812 */ /* 0x000fc800078e4807 */
[----:B------:R-:W-:-:S07]  /*08a0*/  LOP3.LUT R9, R7, R9, RZ, 0xfc, !PT ;  /* 0x0000000907097212 */ /* 0x000fce00078efcff */
[----:B------:R-:W-:Y:S05]  /*08b0*/  @!P0 BRA `(.L_x_316) ;  /* 0x00000000007c8947 */ /* 0x000fea0003800000 */
[----:B------:R-:W-:Y:S01]  /*08c0*/  IMAD.MOV R5, RZ, RZ, -R14 ;  /* 0x000000ffff057224 */ /* 0x000fe200078e0a0e */
[----:B------:R-:W-:Y:S01]  /*08d0*/  DMUL.RP R8, R20, R8 ;  /* 0x0000000814087228 */ /* 0x000fe20000008000 */
[----:B------:R-:W-:-:S06]  /*08e0*/  IMAD.MOV.U32 R4, RZ, RZ, RZ ;  /* 0x000000ffff047224 */ /* 0x000fcc00078e00ff */
[----:B------:R-:W-:-:S03]  /*08f0*/  DFMA R4, R12, -R4, R20 ;  /* 0x800000040c04722b */ /* 0x000fc60000000014 */
[----:B------:R-:W-:-:S03]  /*0900*/  LOP3.LUT R7, R9, R7, RZ, 0x3c, !PT ;  /* 0x0000000709077212 */ /* 0x000fc600078e3cff */
[----:B------:R-:W-:-:S04]  /*0910*/  IADD3 R4, PT, PT, -R14, -0x43300000, RZ ;  /* 0xbcd000000e047810 */ /* 0x000fc80007ffe1ff */
[----:B------:R-:W-:-:S04]  /*0920*/  FSETP.NEU.AND P0, PT, |R5|, R4, PT ;  /* 0x000000040500720b */ /* 0x000fc80003f0d200 */
[----:B------:R-:W-:Y:S02]  /*0930*/  FSEL R12, R8, R12, !P0 ;  /* 0x0000000c080c7208 */ /* 0x000fe40004000000 */
[----:B------:R-:W-:Y:S01]  /*0940*/  FSEL R13, R7, R13, !P0 ;  /* 0x0000000d070d7208 */ /* 0x000fe20004000000 */
[----:B------:R-:W-:Y:S06]  /*0950*/  BRA `(.L_x_316) ;  /* 0x0000000000547947 */ /* 0x000fec0003800000 */
.L_x_315:
[----:B------:R-:W-:-:S14]  /*0960*/  DSETP.NAN.AND P0, PT, R8, R8, PT ;  /* 0x000000080800722a */ /* 0x000fdc0003f08000 */
[----:B------:R-:W-:Y:S05]  /*0970*/  @P0 BRA `(.L_x_317) ;  /* 0x0000000000440947 */ /* 0x000fea0003800000 */
[----:B------:R-:W-:-:S14]  /*0980*/  DSETP.NAN.AND P0, PT, R6, R6, PT ;  /* 0x000000060600722a */ /* 0x000fdc0003f08000 */
[----:B------:R-:W-:Y:S05]  /*0990*/  @P0 BRA `(.L_x_318) ;  /* 0x0000000000300947 */ /* 0x000fea0003800000 */
[----:B------:R-:W-:Y:S01]  /*09a0*/  ISETP.NE.AND P0, PT, R25, R26, PT ;  /* 0x0000001a1900720c */ /* 0x000fe20003f05270 */
[----:B------:R-:W-:Y:S02]  /*09b0*/  IMAD.MOV.U32 R12, RZ, RZ, 0x0 ;  /* 0x00000000ff0c7424 */ /* 0x000fe400078e00ff */
[----:B------:R-:W-:-:S10]  /*09c0*/  IMAD.MOV.U32 R13, RZ, RZ, -0x80000 ;  /* 0xfff80000ff0d7424 */ /* 0x000fd400078e00ff */
[----:B------:R-:W-:Y:S05]  /*09d0*/  @!P0 BRA `(.L_x_316) ;  /* 0x0000000000348947 */ /* 0x000fea0003800000 */
[----:B------:R-:W-:Y:S02]  /*09e0*/  ISETP.NE.AND P0, PT, R25, 0x7ff00000, PT ;  /* 0x7ff000001900780c */ /* 0x000fe40003f05270 */
[----:B------:R-:W-:Y:S02]  /*09f0*/  LOP3.LUT R13, R9, 0x80000000, R7, 0x48, !PT ;  /* 0x80000000090d7812 */ /* 0x000fe400078e4807 */
[----:B------:R-:W-:-:S13]  /*0a00*/  ISETP.EQ.OR P0, PT, R26, RZ, !P0 ;  /* 0x000000ff1a00720c */ /* 0x000fda0004702670 */
[----:B------:R-:W-:Y:S01]  /*0a10*/  @P0 LOP3.LUT R4, R13, 0x7ff00000, RZ, 0xfc, !PT ;  /* 0x7ff000000d040812 */ /* 0x000fe200078efcff */
[----:B------:R-:W-:Y:S02]  /*0a20*/  @!P0 IMAD.MOV.U32 R12, RZ, RZ, RZ ;  /* 0x000000ffff0c8224 */ /* 0x000fe400078e00ff */
[----:B------:R-:W-:Y:S02]  /*0a30*/  @P0 IMAD.MOV.U32 R12, RZ, RZ, RZ ;  /* 0x000000ffff0c0224 */ /* 0x000fe400078e00ff */
[----:B------:R-:W-:Y:S01]  /*0a40*/  @P0 IMAD.MOV.U32 R13, RZ, RZ, R4 ;  /* 0x000000ffff0d0224 */ /* 0x000fe200078e0004 */
[----:B------:R-:W-:Y:S06]  /*0a50*/  BRA `(.L_x_316) ;  /* 0x0000000000147947 */ /* 0x000fec0003800000 */
.L_x_318:
[----:B------:R-:W-:Y:S01]  /*0a60*/  LOP3.LUT R13, R7, 0x80000, RZ, 0xfc, !PT ;  /* 0x00080000070d7812 */ /* 0x000fe200078efcff */
[----:B------:R-:W-:Y:S01]  /*0a70*/  IMAD.MOV.U32 R12, RZ, RZ, R6 ;  /* 0x000000ffff0c7224 */ /* 0x000fe200078e0006 */
[----:B------:R-:W-:Y:S06]  /*0a80*/  BRA `(.L_x_316) ;  /* 0x0000000000087947 */ /* 0x000fec0003800000 */
.L_x_317:
[----:B------:R-:W-:Y:S01]  /*0a90*/  LOP3.LUT R13, R9, 0x80000, RZ, 0xfc, !PT ;  /* 0x00080000090d7812 */ /* 0x000fe200078efcff */
[----:B------:R-:W-:-:S07]  /*0aa0*/  IMAD.MOV.U32 R12, RZ, RZ, R8 ;  /* 0x000000ffff0c7224 */ /* 0x000fce00078e0008 */
.L_x_316:
[----:B------:R-:W-:Y:S05]  /*0ab0*/  BSYNC.RECONVERGENT B1 ;  /* 0x0000000000017941 */ /* 0x000fea0003800200 */
.L_x_314:
[----:B------:R-:W-:Y:S02]  /*0ac0*/  IMAD.MOV.U32 R4, RZ, RZ, R0 ;  /* 0x000000ffff047224 */ /* 0x000fe400078e0000 */
[----:B------:R-:W-:-:S04]  /*0ad0*/  IMAD.MOV.U32 R5, RZ, RZ, 0x0 ;  /* 0x00000000ff057424 */ /* 0x000fc800078e00ff */
[----:B------:R-:W-:Y:S05]  /*0ae0*/  RET.REL.NODEC R4 `(_Z12scalarDividePdPKdS_m) ;  /* 0xfffffff404447950 */ /* 0x000fea0003c3ffff */
.L_x_319:
        /* <DEDUP_REMOVED lines=9> */
.L_x_416:


//--------------------- .text._Z11vectorMinusPdPKdS_mmm --------------------------
	.section	.text._Z11vectorMinusPdPKdS_mmm,"ax",@progbits
	.align	128
        .global         _Z11vectorMinusPdPKdS_mmm
        .type           _Z11vectorMinusPdPKdS_mmm,@function
        .size           _Z11vectorMinusPdPKdS_mmm,(.L_x_421 - _Z11vectorMinusPdPKdS_mmm)
        .other          _Z11vectorMinusPdPKdS_mmm,@"STO_CUDA_ENTRY STV_DEFAULT"
_Z11vectorMinusPdPKdS_mmm:
.text._Z11vectorMinusPdPKdS_mmm:
[----:B------:R-:W0:Y:S01]  /*0000*/  LDC R1, c[0x0][0x37c] ;  /* 0x0000df00ff017b82 */ /* 0x000e220000000800 */
[----:B------:R-:W1:Y:S01]  /*0010*/  S2R R22, SR_TID.X ;  /* 0x0000000000167919 */ /* 0x000e620000002100 */
[----:B------:R-:W2:Y:S06]  /*0020*/  LDCU UR41, c[0x0][0x2fc] ;  /* 0x00005f80ff2977ac */ /* 0x000eac0008000800 */
[----:B------:R-:W1:Y:S01]  /*0030*/  S2UR UR4, SR_CTAID.X ;  /* 0x00000000000479c3 */ /* 0x000e620000002500 */
[----:B0-----:R-:W-:Y:S01]  /*0040*/  VIADD R1, R1, 0xfffffff8 ;  /* 0xfffffff801017836 */ /* 0x001fe20000000000 */
[----:B------:R-:W0:Y:S01]  /*0050*/  LDCU UR42, c[0x0][0x360] ;  /* 0x00006c00ff2a77ac */ /* 0x000e220008000800 */
[----:B------:R-:W3:Y:S05]  /*0060*/  LDCU.64 UR6, c[0x0][0x3a0] ;  /* 0x00007400ff0677ac */ /* 0x000eea0008000a00 */
[----:B------:R-:W1:Y:S01]  /*0070*/  LDC R3, c[0x0][0x360] ;  /* 0x0000d800ff037b82 */ /* 0x000e620000000800 */
[----:B------:R-:W4:Y:S01]  /*0080*/  LDCU UR40, c[0x0][0x2f8] ;  /* 0x00005f00ff2877ac */ /* 0x000f220008000800 */
[----:B-1----:R-:W-:Y:S01]  /*0090*/  IMAD R22, R3, UR4, R22 ;  /* 0x0000000403167c24 */ /* 0x002fe2000f8e0216 */
[----:B------:R-:W-:-:S04]  /*00a0*/  R2UR UR4, R1 ;  /* 0x00000000010472ca */ /* 0x000fc800000e0000 */
[----:B---3--:R-:W-:-:S04]  /*00b0*/  ISETP.GE.U32.AND P0, PT, R22, UR6, PT ;  /* 0x0000000616007c0c */ /* 0x008fc8000bf06070 */
[----:B------:R-:W-:-:S05]  /*00c0*/  ISETP.GE.U32.AND.EX P0, PT, RZ, UR7, PT, P0 ;  /* 0x00000007ff007c0c */ /* 0x000fca000bf06100 */
[----:B----4-:R-:W-:-:S04]  /*00d0*/  UIADD3 UR40, UP0, UPT, UR4, UR40, URZ ;  /* 0x0000002804287290 */ /* 0x010fc8000ff1e0ff */
[----:B--2---:R-:W-:-:S04]  /*00e0*/  UIADD3.X UR41, UPT, UPT, URZ, UR41, URZ, UP0, !UPT ;  /* 0x00000029ff297290 */ /* 0x004fc800087fe4ff */
[----:B0-----:R-:W-:Y:S08]  /*00f0*/  @P0 EXIT ;  /* 0x000000000000094d */ /* 0x001ff00003800000 */
[----:B------:R-:W0:Y:S01]  /*0100*/  LDCU.64 UR36, c[0x0][0x3a8] ;  /* 0x00007500ff2477ac */ /* 0x000e220008000a00 */
[----:B------:R-:W-:Y:S01]  /*0110*/  IMAD.MOV.U32 R19, RZ, RZ, RZ ;  /* 0x000000ffff137224 */ /* 0x000fe200078e00ff */
[----:B------:R-:W1:Y:S01]  /*0120*/  LDCU UR4, c[0x0][0x370] ;  /* 0x00006e00ff0477ac */ /* 0x000e620008000800 */
[----:B------:R-:W2:Y:S01]  /*0130*/  LDCU.64 UR38, c[0x0][0x358] ;  /* 0x00006b00ff2677ac */ /* 0x000ea20008000a00 */
[----:B0-----:R-:W-:-:S04]  /*0140*/  UISETP.NE.U32.AND UP0, UPT, UR36, URZ, UPT ;  /* 0x000000ff2400728c */ /* 0x001fc8000bf05070 */
[----:B------:R-:W-:Y:S02]  /*0150*/  UISETP.NE.AND.EX UP0, UPT, UR37, URZ, UPT, UP0 ;  /* 0x000000ff2500728c */ /* 0x000fe4000bf05300 */
[----:B-1----:R-:W-:-:S07]  /*0160*/  UIMAD UR42, UR42, UR4, URZ ;  /* 0x000000042a2a72a4 */ /* 0x002fce000f8e02ff */
[----:B--2---:R-:W-:Y:S05]  /*0170*/  BRA.U UP0, `(.L_x_320) ;  /* 0x0000000500c87547 */ /* 0x004fea000b800000 */
[----:B------:R-:W0:Y:S02]  /*0180*/  LDCU.64 UR46, c[0x0][0x398] ;  /* 0x00007300ff2e77ac */ /* 0x000e240008000a00 */
[----:B0-----:R-:W-:Y:S02]  /*0190*/  UIMAD.WIDE.U32 UR36, UR46, 0x8, URZ ;  /* 0x000000082e2478a5 */ /* 0x001fe4000f8e00ff */
[----:B------:R-:W-:Y:S02]  /*01a0*/  USHF.L.U32 UR44, UR47, 0x3, URZ ;  /* 0x000000032f2c7899 */ /* 0x000fe400080006ff */
[----:B------:R-:W-:Y:S02]  /*01b0*/  USHF.L.U64.HI UR45, UR46, 0x5, UR47 ;  /* 0x000000052e2d7899 */ /* 0x000fe4000801022f */
[----:B------:R-:W-:Y:S02]  /*01c0*/  USHF.L.U64.HI UR43, UR46, 0x4, UR47 ;  /* 0x000000042e2b7899 */ /* 0x000fe4000801022f */
[----:B------:R-:W-:-:S12]  /*01d0*/  UIADD3 UR44, UPT, UPT, UR37, UR44, URZ ;  /* 0x0000002c252c7290 */ /* 0x000fd8000fffe0ff */
.L_x_331:
[----:B------:R-:W0:Y:S01]  /*01e0*/  LDCU.64 UR4, c[0x0][0x3a0] ;  /* 0x00007400ff0477ac */ /* 0x000e220008000a00 */
[C---:B------:R-:W-:Y:S01]  /*01f0*/  ISETP.NE.U32.AND P0, PT, R22.reuse, RZ, PT ;  /* 0x000000ff1600720c */ /* 0x040fe20003f05070 */
[----:B------:R-:W-:Y:S01]  /*0200*/  BSSY.RECONVERGENT B7, `(.L_x_321) ;  /* 0x0000066000077945 */ /* 0x000fe20003800200 */
[----:B------:R-:W-:Y:S02]  /*0210*/  IADD3 R22, P1, PT, R22, UR42, RZ ;  /* 0x0000002a16167c10 */ /* 0x000fe4000ff3e0ff */
[----:B------:R-:W-:-:S03]  /*0220*/  ISETP.NE.AND.EX P0, PT, R19, RZ, PT, P0 ;  /* 0x000000ff1300720c */ /* 0x000fc60003f05300 */
[----:B------:R-:W-:Y:S01]  /*0230*/  IMAD.X R19, RZ, RZ, R19, P1 ;  /* 0x000000ffff137224 */ /* 0x000fe200008e0613 */
[----:B0-----:R-:W-:-:S04]  /*0240*/  ISETP.GE.U32.AND P1, PT, R22, UR4, PT ;  /* 0x0000000416007c0c */ /* 0x001fc8000bf26070 */
[----:B------:R-:W-:-:S04]  /*0250*/  ISETP.GE.U32.AND.EX P1, PT, R19, UR5, PT, P1 ;  /* 0x0000000513007c0c */ /* 0x000fc8000bf26110 */
[----:B------:R-:W-:Y:S01]  /*0260*/  P2R R25, PR, RZ, 0x2 ;  /* 0x00000002ff197803 */ /* 0x000fe20000000000 */
[----:B------:R-:W-:Y:S08]  /*0270*/  @P0 BRA `(.L_x_322) ;  /* 0x0000000400780947 */ /* 0x000ff00003800000 */
[----:B------:R-:W-:Y:S01]  /*0280*/  MOV R0, 0x0 ;  /* 0x0000000000007802 */ /* 0x000fe20000000f00 */
[----:B------:R-:W0:Y:S01]  /*0290*/  LDCU.64 UR4, c[0x4][0x48] ;  /* 0x01000900ff0477ac */ /* 0x000e220008000a00 */
[----:B------:R-:W-:Y:S02]  /*02a0*/  CS2R R6, SRZ ;  /* 0x0000000000067805 */ /* 0x000fe4000001ff00 */
[----:B------:R1:W2:Y:S01]  /*02b0*/  LDC.64 R2, c[0x4][R0] ;  /* 0x0100000000027b82 */ /* 0x0002a20000000a00 */
[----:B0-----:R-:W-:Y:S02]  /*02c0*/  IMAD.U32 R4, RZ, RZ, UR4 ;  /* 0x00000004ff047e24 */ /* 0x001fe4000f8e00ff */
[----:B-1----:R-:W-:-:S07]  /*02d0*/  IMAD.U32 R5, RZ, RZ, UR5 ;  /* 0x00000005ff057e24 */ /* 0x002fce000f8e00ff */
[----:B------:R-:W-:-:S07]  /*02e0*/  LEPC R20, `(.L_x_323) ;  /* 0x000000001014794e */ /* 0x000fce0000000000 */
[----:B--2---:R-:W-:Y:S05]  /*02f0*/  CALL.ABS.NOINC R2 ;  /* 0x0000000002007343 */ /* 0x004fea0003c00000 */
.L_x_323:
[----:B------:R-:W0:Y:S01]  /*0300*/  LDCU.64 UR4, c[0x0][0x388] ;  /* 0x00007100ff0477ac */ /* 0x000e220008000a00 */
[----:B------:R-:W-:Y:S01]  /*0310*/  BSSY.RECONVERGENT B6, `(.L_x_324) ;  /* 0x0000042000067945 */ /* 0x000fe20003800200 */
[----:B------:R-:W-:Y:S02]  /*0320*/  IMAD.MOV.U32 R17, RZ, RZ, RZ ;  /* 0x000000ffff117224 */ /* 0x000fe400078e00ff */
[----:B0-----:R-:W-:Y:S02]  /*0330*/  IMAD.U32 R18, RZ, RZ, UR4 ;  /* 0x00000004ff127e24 */ /* 0x001fe4000f8e00ff */
[----:B------:R-:W-:-:S07]  /*0340*/  IMAD.U32 R23, RZ, RZ, UR5 ;  /* 0x00000005ff177e24 */ /* 0x000fce000f8e00ff */
.L_x_329:
[----:B------:R-:W-:Y:S02]  /*0350*/  IMAD.MOV.U32 R8, RZ, RZ, R18 ;  /* 0x000000ffff087224 */ /* 0x000fe400078e0012 */
[----:B------:R-:W-:Y:S01]  /*0360*/  IMAD.MOV.U32 R9, RZ, RZ, R23 ;  /* 0x000000ffff097224 */ /* 0x000fe200078e0017 */
[----:B------:R-:W-:Y:S01]  /*0370*/  MOV R16, 0x0 ;  /* 0x0000000000107802 */ /* 0x000fe20000000f00 */
[----:B------:R-:W0:Y:S04]  /*0380*/  LDCU.64 UR4, c[0x4][0x40] ;  /* 0x01000800ff0477ac */ /* 0x000e280008000a00 */
[----:B------:R-:W2:Y:S01]  /*0390*/  LDG.E.64 R8, desc[UR38][R8.64] ;  /* 0x0000002608087981 */ /* 0x000ea2000c1e1b00 */
[----:B------:R1:W3:Y:S01]  /*03a0*/  LDC.64 R2, c[0x4][R16] ;  /* 0x0100000010027b82 */ /* 0x0002e20000000a00 */
[----:B------:R-:W-:-:S02]  /*03b0*/  VIADD R17, R17, 0x4 ;  /* 0x0000000411117836 */ /* 0x000fc40000000000 */
[----:B------:R-:W-:Y:S02]  /*03c0*/  IMAD.U32 R6, RZ, RZ, UR40 ;  /* 0x00000028ff067e24 */ /* 0x000fe4000f8e00ff */
[----:B------:R-:W-:Y:S01]  /*03d0*/  IMAD.U32 R7, RZ, RZ, UR41 ;  /* 0x00000029ff077e24 */ /* 0x000fe2000f8e00ff */
[----:B------:R-:W-:-:S04]  /*03e0*/  ISETP.NE.AND P0, PT, R17, 0x64, PT ;  /* 0x000000641100780c */ /* 0x000fc80003f05270 */
[----:B------:R-:W-:Y:S01]  /*03f0*/  P2R R24, PR, RZ, 0x1 ;  /* 0x00000001ff187803 */ /* 0x000fe20000000000 */
[----:B0-----:R-:W-:Y:S02]  /*0400*/  IMAD.U32 R4, RZ, RZ, UR4 ;  /* 0x00000004ff047e24 */ /* 0x001fe4000f8e00ff */
[----:B------:R-:W-:Y:S01]  /*0410*/  IMAD.U32 R5, RZ, RZ, UR5 ;  /* 0x00000005ff057e24 */ /* 0x000fe2000f8e00ff */
[----:B--23--:R1:W-:Y:S06]  /*0420*/  STL.64 [R1], R8 ;  /* 0x0000000801007387 */ /* 0x00c3ec0000100a00 */
[----:B------:R-:W-:-:S07]  /*0430*/  LEPC R20, `(.L_x_325) ;  /* 0x000000001014794e */ /* 0x000fce0000000000 */
[----:B-1----:R-:W-:Y:S05]  /*0440*/  CALL.ABS.NOINC R2 ;  /* 0x0000000002007343 */ /* 0x002fea0003c00000 */
.L_x_325:
[----:B------:R-:W-:Y:S01]  /*0450*/  IADD3 R8, P0, PT, R18, UR36, RZ ;  /* 0x0000002412087c10 */ /* 0x000fe2000ff1e0ff */
[----:B------:R-:W0:Y:S03]  /*0460*/  LDCU.64 UR4, c[0x4][0x40] ;  /* 0x01000800ff0477ac */ /* 0x000e260008000a00 */
[----:B------:R-:W-:-:S06]  /*0470*/  IADD3.X R9, PT, PT, R23, UR44, RZ, P0, !PT ;  /* 0x0000002c17097c10 */ /* 0x000fcc00087fe4ff */
[----:B------:R-:W2:Y:S01]  /*0480*/  LDG.E.64 R8, desc[UR38][R8.64] ;  /* 0x0000002608087981 */ /* 0x000ea2000c1e1b00 */
[----:B------:R1:W3:Y:S01]  /*0490*/  LDC.64 R2, c[0x4][R16] ;  /* 0x0100000010027b82 */ /* 0x0002e20000000a00 */
[----:B------:R-:W-:Y:S02]  /*04a0*/  IMAD.U32 R6, RZ, RZ, UR40 ;  /* 0x00000028ff067e24 */ /* 0x000fe4000f8e00ff */
[----:B------:R-:W-:Y:S02]  /*04b0*/  IMAD.U32 R7, RZ, RZ, UR41 ;  /* 0x00000029ff077e24 */ /* 0x000fe4000f8e00ff */
[----:B0-----:R-:W-:Y:S02]  /*04c0*/  IMAD.U32 R4, RZ, RZ, UR4 ;  /* 0x00000004ff047e24 */ /* 0x001fe4000f8e00ff */
[----:B------:R-:W-:Y:S01]  /*04d0*/  IMAD.U32 R5, RZ, RZ, UR5 ;  /* 0x00000005ff057e24 */ /* 0x000fe2000f8e00ff */
[----:B--23--:R1:W-:Y:S06]  /*04e0*/  STL.64 [R1], R8 ;  /* 0x0000000801007387 */ /* 0x00c3ec0000100a00 */
[----:B------:R-:W-:-:S07]  /*04f0*/  LEPC R20, `(.L_x_326) ;  /* 0x000000001014794e */ /* 0x000fce0000000000 */
[----:B-1----:R-:W-:Y:S05]  /*0500*/  CALL.ABS.NOINC R2 ;  /* 0x0000000002007343 */ /* 0x002fea0003c00000 */
.L_x_326:
[----:B------:R-:W-:Y:S01]  /*0510*/  IMAD.U32 R9, RZ, RZ, UR46 ;  /* 0x0000002eff097e24 */ /* 0x000fe2000f8e00ff */
[----:B------:R-:W0:Y:S04]  /*0520*/  LDCU.64 UR4, c[0x4][0x40] ;  /* 0x01000800ff0477ac */ /* 0x000e280008000a00 */
[----:B------:R-:W-:-:S04]  /*0530*/  LEA R8, P0, R9, R18, 0x4 ;  /* 0x0000001209087211 */ /* 0x000fc800078020ff */
[----:B------:R-:W-:-:S06]  /*0540*/  IADD3.X R9, PT, PT, R23, UR43, RZ, P0, !PT ;  /* 0x0000002b17097c10 */ /* 0x000fcc00087fe4ff */
[----:B------:R-:W2:Y:S01]  /*0550*/  LDG.E.64 R8, desc[UR38][R8.64] ;  /* 0x0000002608087981 */ /* 0x000ea2000c1e1b00 */
[----:B------:R1:W3:Y:S01]  /*0560*/  LDC.64 R2, c[0x4][R16] ;  /* 0x0100000010027b82 */ /* 0x0002e20000000a00 */
[----:B------:R-:W-:Y:S02]  /*0570*/  IMAD.U32 R6, RZ, RZ, UR40 ;  /* 0x00000028ff067e24 */ /* 0x000fe4000f8e00ff */
[----:B0-----:R-:W-:Y:S02]  /*0580*/  IMAD.U32 R4, RZ, RZ, UR4 ;  /* 0x00000004ff047e24 */ /* 0x001fe4000f8e00ff */
[----:B------:R-:W-:Y:S02]  /*0590*/  IMAD.U32 R5, RZ, RZ, UR5 ;  /* 0x00000005ff057e24 */ /* 0x000fe4000f8e00ff */
[----:B------:R-:W-:Y:S01]  /*05a0*/  IMAD.U32 R7, RZ, RZ, UR41 ;  /* 0x00000029ff077e24 */ /* 0x000fe2000f8e00ff */
[----:B--23--:R1:W-:Y:S06]  /*05b0*/  STL.64 [R1], R8 ;  /* 0x0000000801007387 */ /* 0x00c3ec0000100a00 */
[----:B------:R-:W-:-:S07]  /*05c0*/  LEPC R20, `(.L_x_327) ;  /* 0x000000001014794e */ /* 0x000fce0000000000 */
[----:B-1----:R-:W-:Y:S05]  /*05d0*/  CALL.ABS.NOINC R2 ;  /* 0x0000000002007343 */ /* 0x002fea0003c00000 */
.L_x_327:
[----:B------:R-:W0:Y:S01]  /*05e0*/  LDC.64 R4, c[0x0][0x398] ;  /* 0x0000e600ff047b82 */ /* 0x000e220000000a00 */
[----:B------:R-:W-:Y:S01]  /*05f0*/  IMAD.MOV.U32 R2, RZ, RZ, R18 ;  /* 0x000000ffff027224 */ /* 0x000fe200078e0012 */
[----:B------:R-:W1:Y:S01]  /*0600*/  LDCU.64 UR4, c[0x4][0x40] ;  /* 0x01000800ff0477ac */ /* 0x000e620008000a00 */
[----:B------:R-:W-:Y:S02]  /*0610*/  IMAD.MOV.U32 R3, RZ, RZ, R23 ;  /* 0x000000ffff037224 */ /* 0x000fe400078e0017 */
[----:B0-----:R-:W-:-:S04]  /*0620*/  IMAD.WIDE.U32 R8, R4, 0x18, R2 ;  /* 0x0000001804087825 */ /* 0x001fc800078e0002 */
[----:B------:R-:W-:-:S04]  /*0630*/  IMAD R3, R5, 0x18, RZ ;  /* 0x0000001805037824 */ /* 0x000fc800078e02ff */
[----:B------:R-:W-:-:S06]  /*0640*/  IMAD.IADD R9, R9, 0x1, R3 ;  /* 0x0000000109097824 */ /* 0x000fcc00078e0203 */
[----:B------:R-:W2:Y:S01]  /*0650*/  LDG.E.64 R8, desc[UR38][R8.64] ;  /* 0x0000002608087981 */ /* 0x000ea2000c1e1b00 */
[----:B------:R0:W3:Y:S01]  /*0660*/  LDC.64 R2, c[0x4][R16] ;  /* 0x0100000010027b82 */ /* 0x0000e20000000a00 */
[----:B-1----:R-:W-:Y:S02]  /*0670*/  IMAD.U32 R4, RZ, RZ, UR4 ;  /* 0x00000004ff047e24 */ /* 0x002fe4000f8e00ff */
[----:B------:R-:W-:Y:S02]  /*0680*/  IMAD.U32 R5, RZ, RZ, UR5 ;  /* 0x00000005ff057e24 */ /* 0x000fe4000f8e00ff */
[----:B------:R-:W-:Y:S02]  /*0690*/  IMAD.U32 R6, RZ, RZ, UR40 ;  /* 0x00000028ff067e24 */ /* 0x000fe4000f8e00ff */
[----:B------:R-:W-:Y:S01]  /*06a0*/  IMAD.U32 R7, RZ, RZ, UR41 ;  /* 0x00000029ff077e24 */ /* 0x000fe2000f8e00ff */
[----:B--23--:R0:W-:Y:S06]  /*06b0*/  STL.64 [R1], R8 ;  /* 0x0000000801007387 */ /* 0x00c1ec0000100a00 */
[----:B------:R-:W-:-:S07]  /*06c0*/  LEPC R20, `(.L_x_328) ;  /* 0x000000001014794e */ /* 0x000fce0000000000 */
[----:B0-----:R-:W-:Y:S05]  /*06d0*/  CALL.ABS.NOINC R2 ;  /* 0x0000000002007343 */ /* 0x001fea0003c00000 */
.L_x_328:
[----:B------:R-:W-:Y:S01]  /*06e0*/  ISETP.NE.AND P6, PT, R24, RZ, PT ;  /* 0x000000ff1800720c */ /* 0x000fe20003fc5270 */
[----:B------:R-:W-:-:S05]  /*06f0*/  IMAD.U32 R3, RZ, RZ, UR46 ;  /* 0x0000002eff037e24 */ /* 0x000fca000f8e00ff */
[----:B------:R-:W-:-:S04]  /*0700*/  LEA R18, P0, R3, R18, 0x5 ;  /* 0x0000001203127211 */ /* 0x000fc800078028ff */
[----:B------:R-:W-:-:S03]  /*0710*/  IADD3.X R23, PT, PT, R23, UR45, RZ, P0, !PT ;  /* 0x0000002d17177c10 */ /* 0x000fc600087fe4ff */
[----:B------:R-:W-:Y:S06]  /*0720*/  @P6 BRA `(.L_x_329) ;  /* 0xfffffffc00086947 */ /* 0x000fec000383ffff */
[----:B------:R-:W-:Y:S05]  /*0730*/  BSYNC.RECONVERGENT B6 ;  /* 0x0000000000067941 */ /* 0x000fea0003800200 */
.L_x_324:
[----:B------:R0:W1:Y:S01]  /*0740*/  LDC.64 R2, c[0x4][R16] ;  /* 0x0100000010027b82 */ /* 0x0000620000000a00 */
[----:B------:R-:W2:Y:S01]  /*0750*/  LDCU.64 UR4, c[0x4][0x18] ;  /* 0x01000300ff0477ac */ /* 0x000ea20008000a00 */
[----:B------:R-:W-:Y:S01]  /*0760*/  CS2R R6, SRZ ;  /* 0x0000000000067805 */ /* 0x000fe2000001ff00 */
[----:B--2---:R-:W-:Y:S02]  /*0770*/  IMAD.U32 R4, RZ, RZ, UR4 ;  /* 0x00000004ff047e24 */ /* 0x004fe4000f8e00ff */
[----:B0-----:R-:W-:-:S07]  /*0780*/  IMAD.U32 R5, RZ, RZ, UR5 ;  /* 0x00000005ff057e24 */ /* 0x001fce000f8e00ff */
[----:B------:R-:W-:-:S07]  /*0790*/  LEPC R20, `(.L_x_330) ;  /* 0x000000001014794e */ /* 0x000fce0000000000 */
[----:B-1----:R-:W-:Y:S05]  /*07a0*/  CALL.ABS.NOINC R2 ;  /* 0x0000000002007343 */ /* 0x002fea0003c00000 */
.L_x_330:
[----:B------:R-:W0:Y:S01]  /*07b0*/  LDC.64 R2, c[0x0][0x390] ;  /* 0x0000e400ff027b82 */ /* 0x000e220000000a00 */
[----:B------:R-:W1:Y:S01]  /*07c0*/  LDCU.64 UR4, c[0x4][0x50] ;  /* 0x01000a00ff0477ac */ /* 0x000e620008000a00 */
[----:B0-----:R-:W2:Y:S06]  /*07d0*/  LDG.E.64 R2, desc[UR38][R2.64] ;  /* 0x0000002602027981 */ /* 0x001eac000c1e1b00 */
[----:B------:R-:W0:Y:S01]  /*07e0*/  LDC.64 R16, c[0x4][R16] ;  /* 0x0100000010107b82 */ /* 0x000e220000000a00 */
[----:B-1----:R-:W-:Y:S02]  /*07f0*/  IMAD.U32 R4, RZ, RZ, UR4 ;  /* 0x00000004ff047e24 */ /* 0x002fe4000f8e00ff */
[----:B------:R-:W-:-:S02]  /*0800*/  IMAD.U32 R5, RZ, RZ, UR5 ;  /* 0x00000005ff057e24 */ /* 0x000fc4000f8e00ff */
[----:B------:R-:W-:Y:S02]  /*0810*/  IMAD.U32 R6, RZ, RZ, UR40 ;  /* 0x00000028ff067e24 */ /* 0x000fe4000f8e00ff */
[----:B------:R-:W-:Y:S01]  /*0820*/  IMAD.U32 R7, RZ, RZ, UR41 ;  /* 0x00000029ff077e24 */ /* 0x000fe2000f8e00ff */
[----:B0-2---:R1:W-:Y:S06]  /*0830*/  STL.64 [R1], R2 ;  /* 0x0000000201007387 */ /* 0x0053ec0000100a00 */
[----:B------:R-:W-:-:S07]  /*0840*/  LEPC R20, `(.L_x_322) ;  /* 0x000000001014794e */ /* 0x000fce0000000000 */
[----:B-1----:R-:W-:Y:S05]  /*0850*/  CALL.ABS.NOINC R16 ;  /* 0x0000000010007343 */ /* 0x002fea0003c00000 */
.L_x_322:
[----:B------:R-:W-:Y:S05]  /*0860*/  BSYNC.RECONVERGENT B7 ;  /* 0x0000000000077941 */ /* 0x000fea0003800200 */
.L_x_321:
[----:B------:R-:W-:-:S13]  /*0870*/  ISETP.NE.AND P6, PT, R25, RZ, PT ;  /* 0x000000ff1900720c */ /* 0x000fda0003fc5270 */
[----:B------:R-:W-:Y:S05]  /*0880*/  @!P6 BRA `(.L_x_331) ;  /* 0xfffffff80054e947 */ /* 0x000fea000383ffff */
[----:B------:R-:W-:Y:S05]  /*0890*/  EXIT ;  /* 0x000000000000794d */ /* 0x000fea0003800000 */
.L_x_320:
[----:B------:R-:W-:Y:S01]  /*08a0*/  ULOP3.LUT UR37, UR36, 0x7, URZ, 0xc0, !UPT ;  /* 0x0000000724257892 */ /* 0x000fe2000f8ec0ff */
[----:B------:R-:W0:Y:S01]  /*08b0*/  LDCU.128 UR44, c[0x0][0x380] ;  /* 0x00007000ff2c77ac */ /* 0x000e220008000c00 */
[----:B------:R-:W-:-:S12]  /*08c0*/  ULOP3.LUT UR36, UR36, 0xfffffff8, URZ, 0xc0, !UPT ;  /* 0xfffffff824247892 */ /* 0x000fd8000f8ec0ff */
.L_x_348:
[----:B-12---:R-:W1:Y:S01]  /*08d0*/  LDC.64 R8, c[0x0][0x3a8] ;  /* 0x0000ea00ff087b82 */ /* 0x006e620000000a00 */
[----:B------:R-:W2:Y:S01]  /*08e0*/  LDCU.64 UR4, c[0x0][0x390] ;  /* 0x00007200ff0477ac */ /* 0x000ea20008000a00 */
[----:B----4-:R-:W-:Y:S02]  /*08f0*/  IMAD.MOV.U32 R2, RZ, RZ, RZ ;  /* 0x000000ffff027224 */ /* 0x010fe400078e00ff */
[----:B------:R-:W-:Y:S01]  /*0900*/  IMAD.MOV.U32 R0, RZ, RZ, RZ ;  /* 0x000000ffff007224 */ /* 0x000fe200078e00ff */
[----:B--2---:R-:W-:-:S04]  /*0910*/  LEA R6, P1, R22, UR4, 0x3 ;  /* 0x0000000416067c11 */ /* 0x004fc8000f8218ff */
[----:B------:R-:W-:Y:S02]  /*0920*/  LEA.HI.X R7, R22, UR5, R19, 0x3, P1 ;  /* 0x0000000516077c11 */ /* 0x000fe400088f1c13 */
[----:B-1----:R-:W-:-:S04]  /*0930*/  ISETP.GE.U32.AND P0, PT, R8, 0x8, PT ;  /* 0x000000080800780c */ /* 0x002fc80003f06070 */
[----:B------:R-:W-:-:S13]  /*0940*/  ISETP.GE.U32.AND.EX P0, PT, R9, RZ, PT, P0 ;  /* 0x000000ff0900720c */ /* 0x000fda0003f06100 */
[----:B---3--:R-:W-:Y:S05]  /*0950*/  @!P0 BRA `(.L_x_332) ;  /* 0x0000000400788947 */ /* 0x008fea0003800000 */
[----:B------:R-:W1:Y:S01]  /*0960*/  LDC.64 R4, c[0x0][0x398] ;  /* 0x0000e600ff047b82 */ /* 0x000e620000000a00 */
[----:B------:R-:W-:Y:S01]  /*0970*/  BSSY.RECONVERGENT B0, `(.L_x_333) ;  /* 0x0000059000007945 */ /* 0x000fe20003800200 */
[----:B------:R-:W-:Y:S02]  /*0980*/  IMAD.MOV.U32 R18, RZ, RZ, RZ ;  /* 0x000000ffff127224 */ /* 0x000fe400078e00ff */
[----:B------:R-:W-:Y:S01]  /*0990*/  IMAD.MOV.U32 R0, RZ, RZ, RZ ;  /* 0x000000ffff007224 */ /* 0x000fe200078e00ff */
[C---:B-1----:R-:W-:Y:S01]  /*09a0*/  SHF.L.U64.HI R3, R4.reuse, 0x3, R5 ;  /* 0x0000000304037819 */ /* 0x042fe20000010205 */
[----:B------:R-:W-:-:S07]  /*09b0*/  IMAD.SHL.U32 R2, R4, 0x8, RZ ;  /* 0x0000000804027824 */ /* 0x000fce00078e00ff */
.L_x_334:
[----:B------:R-:W-:Y:S01]  /*09c0*/  IMAD.MOV.U32 R23, RZ, RZ, R19 ;  /* 0x000000ffff177224 */ /* 0x000fe200078e0013 */
[----:B-1----:R-:W2:Y:S01]  /*09d0*/  LDG.E.64 R14, desc[UR38][R6.64] ;  /* 0x00000026060e7981 */ /* 0x002ea2000c1e1b00 */
[-C--:B------:R-:W-:Y:S02]  /*09e0*/  IMAD R12, R0, R4.reuse, RZ ;  /* 0x00000004000c7224 */ /* 0x080fe400078e02ff */
[----:B------:R-:W-:-:S04]  /*09f0*/  IMAD.WIDE.U32 R10, R18, R4, R22 ;  /* 0x00000004120a7225 */ /* 0x000fc800078e0016 */
[----:B------:R-:W-:Y:S02]  /*0a00*/  IMAD R13, R18, R5, R12 ;  /* 0x00000005120d7224 */ /* 0x000fe400078e020c */
[----:B------:R-:W-:Y:S02]  /*0a10*/  IMAD.SHL.U32 R20, R10, 0x8, RZ ;  /* 0x000000080a147824 */ /* 0x000fe400078e00ff */
[----:B------:R-:W-:-:S03]  /*0a20*/  IMAD.IADD R11, R11, 0x1, R13 ;  /* 0x000000010b0b7824 */ /* 0x000fc600078e020d */
[----:B0-----:R-:W-:Y:S02]  /*0a30*/  IADD3 R24, P0, PT, R20, UR46, RZ ;  /* 0x0000002e14187c10 */ /* 0x001fe4000ff1e0ff */
[----:B------:R-:W-:Y:S02]  /*0a40*/  SHF.L.U64.HI R10, R10, 0x3, R11 ;  /* 0x000000030a0a7819 */ /* 0x000fe4000001020b */
[----:B------:R-:W-:Y:S02]  /*0a50*/  IADD3 R20, P1, PT, R20, UR44, RZ ;  /* 0x0000002c14147c10 */ /* 0x000fe4000ff3e0ff */
[C---:B------:R-:W-:Y:S02]  /*0a60*/  IADD3.X R25, PT, PT, R10.reuse, UR47, RZ, P0, !PT ;  /* 0x0000002f0a197c10 */ /* 0x040fe400087fe4ff */
[----:B------:R-:W-:-:S03]  /*0a70*/  IADD3.X R21, PT, PT, R10, UR45, RZ, P1, !PT ;  /* 0x0000002d0a157c10 */ /* 0x000fc60008ffe4ff */
[----:B------:R-:W2:Y:S04]  /*0a80*/  LDG.E.64 R10, desc[UR38][R24.64] ;  /* 0x00000026180a7981 */ /* 0x000ea8000c1e1b00 */
[----:B------:R-:W2:Y:S01]  /*0a90*/  LDG.E.64 R12, desc[UR38][R20.64] ;  /* 0x00000026140c7981 */ /* 0x000ea2000c1e1b00 */
[C---:B------:R-:W-:Y:S02]  /*0aa0*/  IADD3 R16, P0, PT, R2.reuse, R24, RZ ;  /* 0x0000001802107210 */ /* 0x040fe40007f1e0ff */
[----:B------:R-:W-:-:S03]  /*0ab0*/  IADD3 R26, P1, PT, R2, R20, RZ ;  /* 0x00000014021a7210 */ /* 0x000fc60007f3e0ff */
[C---:B------:R-:W-:Y:S02]  /*0ac0*/  IMAD.X R17, R3.reuse, 0x1, R25, P0 ;  /* 0x0000000103117824 */ /* 0x040fe400000e0619 */
[----:B------:R-:W-:Y:S01]  /*0ad0*/  IMAD.X R27, R3, 0x1, R21, P1 ;  /* 0x00000001031b7824 */ /* 0x000fe200008e0615 */
[----:B--2---:R-:W-:-:S07]  /*0ae0*/  DFMA R12, -R14, R10, R12 ;  /* 0x0000000a0e0c722b */ /* 0x004fce000000010c */
[----:B------:R0:W-:Y:S04]  /*0af0*/  STG.E.64 desc[UR38][R20.64], R12 ;  /* 0x0000000c14007986 */ /* 0x0001e8000c101b26 */
[----:B------:R-:W2:Y:S04]  /*0b00*/  LDG.E.64 R10, desc[UR38][R16.64] ;  /* 0x00000026100a7981 */ /* 0x000ea8000c1e1b00 */
[----:B------:R-:W2:Y:S04]  /*0b10*/  LDG.E.64 R14, desc[UR38][R6.64] ;  /* 0x00000026060e7981 */ /* 0x000ea8000c1e1b00 */
[----:B0-----:R-:W2:Y:S01]  /*0b20*/  LDG.E.64 R12, desc[UR38][R26.64] ;  /* 0x000000261a0c7981 */ /* 0x001ea2000c1e1b00 */
[----:B------:R-:W-:-:S02]  /*0b30*/  IADD3 R24, P0, PT, R16, R2, RZ ;  /* 0x0000000210187210 */ /* 0x000fc40007f1e0ff */
[----:B------:R-:W-:-:S03]  /*0b40*/  IADD3 R28, P1, PT, R26, R2, RZ ;  /* 0x000000021a1c7210 */ /* 0x000fc60007f3e0ff */
[--C-:B------:R-:W-:Y:S02]  /*0b50*/  IMAD.X R25, R17, 0x1, R3.reuse, P0 ;  /* 0x0000000111197824 */ /* 0x100fe400000e0603 */
        /* <DEDUP_REMOVED lines=50> */
[----:B------:R-:W2:Y:S01]  /*0e80*/  LDG.E.64 R16, desc[UR38][R24.64] ;  /* 0x0000002618107981 */ /* 0x000ea2000c1e1b00 */
[----:B------:R-:W-:-:S05]  /*0e90*/  IADD3 R18, P0, PT, R18, 0x8, RZ ;  /* 0x0000000812127810 */ /* 0x000fca0007f1e0ff */
[----:B------:R-:W-:Y:S01]  /*0ea0*/  IMAD.X R0, RZ, RZ, R0, P0 ;  /* 0x000000ffff007224 */ /* 0x000fe200000e0600 */
[----:B------:R-:W-:-:S04]  /*0eb0*/  ISETP.NE.U32.AND P0, PT, R18, UR36, PT ;  /* 0x0000002412007c0c */ /* 0x000fc8000bf05070 */
[----:B------:R-:W-:Y:S01]  /*0ec0*/  ISETP.NE.AND.EX P0, PT, R0, R9, PT, P0 ;  /* 0x000000090000720c */ /* 0x000fe20003f05300 */
[----:B--2---:R-:W-:-:S07]  /*0ed0*/  DFMA R12, -R12, R20, R16 ;  /* 0x000000140c0c722b */ /* 0x004fce0000000110 */
[----:B------:R1:W-:Y:S05]  /*0ee0*/  STG.E.64 desc[UR38][R24.64], R12 ;  /* 0x0000000c18007986 */ /* 0x0003ea000c101b26 */
[----:B------:R-:W-:Y:S05]  /*0ef0*/  @P0 BRA `(.L_x_334) ;  /* 0xfffffff800b00947 */ /* 0x000fea000383ffff */
[----:B------:R-:W-:Y:S05]  /*0f00*/  BSYNC.RECONVERGENT B0 ;  /* 0x0000000000007941 */ /* 0x000fea0003800200 */
.L_x_333:
[----:B------:R-:W0:Y:S01]  /*0f10*/  LDCU UR4, c[0x0][0x3ac] ;  /* 0x00007580ff0477ac */ /* 0x000e220008000800 */
[----:B------:R-:W-:Y:S02]  /*0f20*/  IMAD.U32 R2, RZ, RZ, UR36 ;  /* 0x00000024ff027e24 */ /* 0x000fe4000f8e00ff */
[----:B0-----:R-:W-:-:S07]  /*0f30*/  IMAD.U32 R0, RZ, RZ, UR4 ;  /* 0x00000004ff007e24 */ /* 0x001fce000f8e00ff */
.L_x_332:
[----:B------:R-:W-:-:S04]  /*0f40*/  UISETP.NE.U32.AND UP0, UPT, UR37, URZ, UPT ;  /* 0x000000ff2500728c */ /* 0x000fc8000bf05070 */
[----:B------:R-:W-:-:S09]  /*0f50*/  UISETP.NE.AND.EX UP0, UPT, URZ, URZ, UPT, UP0 ;  /* 0x000000ffff00728c */ /* 0x000fd2000bf05300 */
[----:B------:R-:W-:Y:S05]  /*0f60*/  BRA.U !UP0, `(.L_x_335) ;  /* 0x0000000508c87547 */ /* 0x000fea000b800000 */
[----:B------:R-:W-:-:S04]  /*0f70*/  UIADD3 UR4, UP0, UPT, UR37, -0x1, URZ ;  /* 0xffffffff25047890 */ /* 0x000fc8000ff1e0ff */
[----:B------:R-:W-:Y:S02]  /*0f80*/  UIADD3.X UR5, UPT, UPT, URZ, -0x1, URZ, UP0, !UPT ;  /* 0xffffffffff057890 */ /* 0x000fe400087fe4ff */
[----:B------:R-:W-:-:S04]  /*0f90*/  UISETP.GE.U32.AND UP0, UPT, UR4, 0x3, UPT ;  /* 0x000000030400788c */ /* 0x000fc8000bf06070 */
[----:B------:R-:W-:-:S09]  /*0fa0*/  UISETP.GE.U32.AND.EX UP0, UPT, UR5, URZ, UPT, UP0 ;  /* 0x000000ff0500728c */ /* 0x000fd2000bf06100 */
[----:B------:R-:W-:Y:S05]  /*0fb0*/  BRA.U !UP0, `(.L_x_336) ;  /* 0x0000000108c47547 */ /* 0x000fea000b800000 */
[----:B------:R-:W2:Y:S01]  /*0fc0*/  LDCU.64 UR4, c[0x0][0x398] ;  /* 0x00007300ff0477ac */ /* 0x000ea20008000a00 */
[----:B------:R-:W-:Y:S01]  /*0fd0*/  IMAD.MOV.U32 R18, RZ, RZ, R22 ;  /* 0x000000ffff127224 */ /* 0x000fe200078e0016 */
[----:B-1----:R-:W3:Y:S01]  /*0fe0*/  LDG.E.64 R14, desc[UR38][R6.64] ;  /* 0x00000026060e7981 */ /* 0x002ee2000c1e1b00 */
[----:B------:R-:W1:Y:S01]  /*0ff0*/  LDCU.128 UR8, c[0x0][0x380] ;  /* 0x00007000ff0877ac */ /* 0x000e620008000c00 */
[----:B--2---:R-:W-:Y:S02]  /*1000*/  IMAD R3, R0, UR4, RZ ;  /* 0x0000000400037c24 */ /* 0x004fe4000f8e02ff */
[----:B------:R-:W-:-:S04]  /*1010*/  IMAD.WIDE.U32 R4, R2, UR4, R18 ;  /* 0x0000000402047c25 */ /* 0x000fc8000f8e0012 */
[----:B------:R-:W-:Y:S02]  /*1020*/  IMAD R3, R2, UR5, R3 ;  /* 0x0000000502037c24 */ /* 0x000fe4000f8e0203 */
[----:B------:R-:W-:Y:S02]  /*1030*/  IMAD.SHL.U32 R16, R4, 0x8, RZ ;  /* 0x0000000804107824 */ /* 0x000fe400078e00ff */
[----:B------:R-:W-:-:S03]  /*1040*/  IMAD.IADD R3, R5, 0x1, R3 ;  /* 0x0000000105037824 */ /* 0x000fc600078e0203 */
[----:B-1----:R-:W-:Y:S02]  /*1050*/  IADD3 R12, P0, PT, R16, UR10, RZ ;  /* 0x0000000a100c7c10 */ /* 0x002fe4000ff1e0ff */
[----:B------:R-:W-:Y:S02]  /*1060*/  SHF.L.U64.HI R4, R4, 0x3, R3 ;  /* 0x0000000304047819 */ /* 0x000fe40000010203 */
[----:B------:R-:W-:Y:S02]  /*1070*/  IADD3 R16, P1, PT, R16, UR8, RZ ;  /* 0x0000000810107c10 */ /* 0x000fe4000ff3e0ff */
[C---:B------:R-:W-:Y:S02]  /*1080*/  IADD3.X R13, PT, PT, R4.reuse, UR11, RZ, P0, !PT ;  /* 0x0000000b040d7c10 */ /* 0x040fe400087fe4ff */
[----:B------:R-:W-:-:S03]  /*1090*/  IADD3.X R17, PT, PT, R4, UR9, RZ, P1, !PT ;  /* 0x0000000904117c10 */ /* 0x000fc60008ffe4ff */
[----:B------:R-:W3:Y:S04]  /*10a0*/  LDG.E.64 R20, desc[UR38][R12.64] ;  /* 0x000000260c147981 */ /* 0x000ee8000c1e1b00 */
[----:B------:R-:W3:Y:S01]  /*10b0*/  LDG.E.64 R24, desc[UR38][R16.64] ;  /* 0x0000002610187981 */ /* 0x000ee2000c1e1b00 */
[----:B------:R-:W-:Y:S02]  /*10c0*/  USHF.L.U32 UR6, UR4, 0x3, URZ ;  /* 0x0000000304067899 */ /* 0x000fe400080006ff */
[----:B------:R-:W-:-:S04]  /*10d0*/  USHF.L.U64.HI UR4, UR4, 0x3, UR5 ;  /* 0x0000000304047899 */ /* 0x000fc80008010205 */
[----:B------:R-:W-:Y:S02]  /*10e0*/  IADD3 R10, P0, PT, R12, UR6, RZ ;  /* 0x000000060c0a7c10 */ /* 0x000fe4000ff1e0ff */
[----:B------:R-:W-:Y:S02]  /*10f0*/  IADD3 R4, P1, PT, R16, UR6, RZ ;  /* 0x0000000610047c10 */ /* 0x000fe4000ff3e0ff */
[----:B------:R-:W-:Y:S02]  /*1100*/  IADD3.X R11, PT, PT, R13, UR4, RZ, P0, !PT ;  /* 0x000000040d0b7c10 */ /* 0x000fe400087fe4ff */
[----:B------:R-:W-:Y:S01]  /*1110*/  IADD3.X R5, PT, PT, R17, UR4, RZ, P1, !PT ;  /* 0x0000000411057c10 */ /* 0x000fe20008ffe4ff */
[----:B---3--:R-:W-:-:S07]  /*1120*/  DFMA R20, -R14, R20, R24 ;  /* 0x000000140e14722b */ /* 0x008fce0000000118 */
[----:B------:R1:W-:Y:S04]  /*1130*/  STG.E.64 desc[UR38][R16.64], R20 ;  /* 0x0000001410007986 */ /* 0x0003e8000c101b26 */
[----:B------:R-:W2:Y:S04]  /*1140*/  LDG.E.64 R26, desc[UR38][R10.64] ;  /* 0x000000260a1a7981 */ /* 0x000ea8000c1e1b00 */
[----:B------:R-:W2:Y:S04]  /*1150*/  LDG.E.64 R24, desc[UR38][R6.64] ;  /* 0x0000002606187981 */ /* 0x000ea8000c1e1b00 */
[----:B------:R-:W2:Y:S01]  /*1160*/  LDG.E.64 R28, desc[UR38][R4.64] ;  /* 0x00000026041c7981 */ /* 0x000ea2000c1e1b00 */
[----:B------:R-:W-:-:S02]  /*1170*/  IADD3 R14, P0, PT, R10, UR6, RZ ;  /* 0x000000060a0e7c10 */ /* 0x000fc4000ff1e0ff */
[----:B------:R-:W-:Y:S02]  /*1180*/  IADD3 R12, P1, PT, R4, UR6, RZ ;  /* 0x00000006040c7c10 */ /* 0x000fe4000ff3e0ff */
[----:B------:R-:W-:Y:S02]  /*1190*/  IADD3.X R15, PT, PT, R11, UR4, RZ, P0, !PT ;  /* 0x000000040b0f7c10 */ /* 0x000fe400087fe4ff */
[----:B------:R-:W-:Y:S01]  /*11a0*/  IADD3.X R13, PT, PT, R5, UR4, RZ, P1, !PT ;  /* 0x00000004050d7c10 */ /* 0x000fe20008ffe4ff */
[----:B--2---:R-:W-:-:S07]  /*11b0*/  DFMA R24, -R24, R26, R28 ;  /* 0x0000001a1818722b */ /* 0x004fce000000011c */
[----:B------:R2:W-:Y:S04]  /*11c0*/  STG.E.64 desc[UR38][R4.64], R24 ;  /* 0x0000001804007986 */ /* 0x0005e8000c101b26 */
[----:B------:R-:W3:Y:S04]  /*11d0*/  LDG.E.64 R26, desc[UR38][R14.64] ;  /* 0x000000260e1a7981 */ /* 0x000ee8000c1e1b00 */
[----:B-1----:R-:W3:Y:S04]  /*11e0*/  LDG.E.64 R16, desc[UR38][R6.64] ;  /* 0x0000002606107981 */ /* 0x002ee8000c1e1b00 */
[----:B------:R-:W3:Y:S01]  /*11f0*/  LDG.E.64 R20, desc[UR38][R12.64] ;  /* 0x000000260c147981 */ /* 0x000ee2000c1e1b00 */
[----:B------:R-:W-:-:S02]  /*1200*/  IADD3 R28, P0, PT, R14, UR6, RZ ;  /* 0x000000060e1c7c10 */ /* 0x000fc4000ff1e0ff */
[----:B------:R-:W-:Y:S02]  /*1210*/  IADD3 R10, P1, PT, R12, UR6, RZ ;  /* 0x000000060c0a7c10 */ /* 0x000fe4000ff3e0ff */
[----:B------:R-:W-:Y:S02]  /*1220*/  IADD3.X R29, PT, PT, R15, UR4, RZ, P0, !PT ;  /* 0x000000040f1d7c10 */ /* 0x000fe400087fe4ff */
[----:B------:R-:W-:Y:S01]  /*1230*/  IADD3.X R11, PT, PT, R13, UR4, RZ, P1, !PT ;  /* 0x000000040d0b7c10 */ /* 0x000fe20008ffe4ff */
[----:B---3--:R-:W-:-:S07]  /*1240*/  DFMA R16, -R16, R26, R20 ;  /* 0x0000001a1010722b */ /* 0x008fce0000000114 */
[----:B------:R3:W-:Y:S04]  /*1250*/  STG.E.64 desc[UR38][R12.64], R16 ;  /* 0x000000100c007986 */ /* 0x0007e8000c101b26 */
[----:B------:R-:W4:Y:S04]  /*1260*/  LDG.E.64 R20, desc[UR38][R28.64] ;  /* 0x000000261c147981 */ /* 0x000f28000c1e1b00 */
[----:B--2---:R-:W4:Y:S04]  /*1270*/  LDG.E.64 R4, desc[UR38][R6.64] ;  /* 0x0000002606047981 */ /* 0x004f28000c1e1b00 */
[----:B------:R-:W4:Y:S01]  /*1280*/  LDG.E.64 R14, desc[UR38][R10.64] ;  /* 0x000000260a0e7981 */ /* 0x000f22000c1e1b00 */
[----:B------:R-:W-:-:S05]  /*1290*/  IADD3 R2, P0, PT, R2, 0x4, RZ ;  /* 0x0000000402027810 */ /* 0x000fca0007f1e0ff */
[----:B------:R-:W-:Y:S01]  /*12a0*/  IMAD.X R0, RZ, RZ, R0, P0 ;  /* 0x000000ffff007224 */ /* 0x000fe200000e0600 */
[----:B----4-:R-:W-:-:S07]  /*12b0*/  DFMA R4, -R4, R20, R14 ;  /* 0x000000140404722b */ /* 0x010fce000000010e */
[----:B------:R3:W-:Y:S04]  /*12c0*/  STG.E.64 desc[UR38][R10.64], R4 ;  /* 0x000000040a007986 */ /* 0x0007e8000c101b26 */
.L_x_336:
[----:B------:R-:W-:-:S04]  /*12d0*/  LOP3.LUT R3, R8, 0x3, RZ, 0xc0, !PT ;  /* 0x0000000308037812 */ /* 0x000fc800078ec0ff */
[----:B------:R-:W-:-:S04]  /*12e0*/  ISETP.NE.U32.AND P0, PT, R3, RZ, PT ;  /* 0x000000ff0300720c */ /* 0x000fc80003f05070 */
[----:B------:R-:W-:-:S13]  /*12f0*/  ISETP.NE.AND.EX P0, PT, RZ, RZ, PT, P0 ;  /* 0x000000ffff00720c */ /* 0x000fda0003f05300 */
[----:B------:R-:W-:Y:S05]  /*1300*/  @!P0 BRA `(.L_x_335) ;  /* 0x0000000000e08947 */ /* 0x000fea0003800000 */
[----:B------:R-:W-:Y:S02]  /*1310*/  ISETP.NE.U32.AND P1, PT, R3, 0x1, PT ;  /* 0x000000010300780c */ /* 0x000fe40003f25070 */
[----:B------:R-:W-:Y:S02]  /*1320*/  LOP3.LUT R8, R8, 0x1, RZ, 0xc0, !PT ;  /* 0x0000000108087812 */ /* 0x000fe400078ec0ff */
[----:B------:R-:W-:Y:S02]  /*1330*/  ISETP.NE.AND.EX P1, PT, RZ, RZ, PT, P1 ;  /* 0x000000ffff00720c */ /* 0x000fe40003f25310 */
[----:B------:R-:W-:-:S04]  /*1340*/  ISETP.NE.U32.AND P0, PT, R8, 0x1, PT ;  /* 0x000000010800780c */ /* 0x000fc80003f05070 */
[----:B------:R-:W-:-:S07]  /*1350*/  ISETP.NE.U32.AND.EX P0, PT, RZ, RZ, PT, P0 ;  /* 0x000000ffff00720c */ /* 0x000fce0003f05100 */
[----:B------:R-:W-:Y:S06]  /*1360*/  @!P1 BRA `(.L_x_337) ;  /* 0x00000000007c9947 */ /* 0x000fec0003800000 */
[----:B------:R-:W2:Y:S01]  /*1370*/  LDCU.64 UR4, c[0x0][0x398] ;  /* 0x00007300ff0477ac */ /* 0x000ea20008000a00 */
[----:B------:R-:W-:Y:S01]  /*1380*/  IMAD.MOV.U32 R18, RZ, RZ, R22 ;  /* 0x000000ffff127224 */ /* 0x000fe200078e0016 */
[----:B------:R-:W4:Y:S01]  /*1390*/  LDG.E.64 R8, desc[UR38][R6.64] ;  /* 0x0000002606087981 */ /* 0x000f22000c1e1b00 */
[----:B------:R-:W1:Y:S01]  /*13a0*/  LDCU.128 UR8, c[0x0][0x380] ;  /* 0x00007000ff0877ac */ /* 0x000e620008000c00 */
[----:B--2---:R-:W-:Y:S02]  /*13b0*/  IMAD R3, R0, UR4, RZ ;  /* 0x0000000400037c24 */ /* 0x004fe4000f8e02ff */
[----:B---3--:R-:W-:-:S04]  /*13c0*/  IMAD.WIDE.U32 R4, R2, UR4, R18 ;  /* 0x0000000402047c25 */ /* 0x008fc8000f8e0012 */
        /* <DEDUP_REMOVED lines=8> */
[----:B------:R-:W4:Y:S04]  /*1450*/  LDG.E.64 R10, desc[UR38][R14.64] ;  /* 0x000000260e0a7981 */ /* 0x000f28000c1e1b00 */
[----:B------:R-:W4:Y:S01]  /*1460*/  LDG.E.64 R12, desc[UR38][R16.64] ;  /* 0x00000026100c7981 */ /* 0x000f22000c1e1b00 */
[----:B------:R-:W-:Y:S02]  /*1470*/  USHF.L.U32 UR6, UR4, 0x3, URZ ;  /* 0x0000000304067899 */ /* 0x000fe400080006ff */
[----:B------:R-:W-:-:S04]  /*1480*/  USHF.L.U64.HI UR4, UR4, 0x3, UR5 ;  /* 0x0000000304047899 */ /* 0x000fc80008010205 */
[----:B------:R-:W-:Y:S02]  /*1490*/  IADD3 R20, P1, PT, R14, UR6, RZ ;  /* 0x000000060e147c10 */ /* 0x000fe4000ff3e0ff */
[----:B------:R-:W-:Y:S02]  /*14a0*/  IADD3 R4, P2, PT, R16, UR6, RZ ;  /* 0x0000000610047c10 */ /* 0x000fe4000ff5e0ff */
[----:B------:R-:W-:Y:S02]  /*14b0*/  IADD3.X R21, PT, PT, R15, UR4, RZ, P1, !PT ;  /* 0x000000040f157c10 */ /* 0x000fe40008ffe4ff */
[----:B------:R-:W-:Y:S01]  /*14c0*/  IADD3.X R5, PT, PT, R17, UR4, RZ, P2, !PT ;  /* 0x0000000411057c10 */ /* 0x000fe200097fe4ff */
[----:B----4-:R-:W-:-:S07]  /*14d0*/  DFMA R8, -R8, R10, R12 ;  /* 0x0000000a0808722b */ /* 0x010fce000000010c */
[----:B------:R2:W-:Y:S04]  /*14e0*/  STG.E.64 desc[UR38][R16.64], R8 ;  /* 0x0000000810007986 */ /* 0x0005e8000c101b26 */
[----:B------:R-:W3:Y:S04]  /*14f0*/  LDG.E.64 R12, desc[UR38][R20.64] ;  /* 0x00000026140c7981 */ /* 0x000ee8000c1e1b00 */
[----:B------:R-:W3:Y:S04]  /*1500*/  LDG.E.64 R10, desc[UR38][R6.64] ;  /* 0x00000026060a7981 */ /* 0x000ee8000c1e1b00 */
[----:B------:R-:W3:Y:S01]  /*1510*/  LDG.E.64 R14, desc[UR38][R4.64] ;  /* 0x00000026040e7981 */ /* 0x000ee2000c1e1b00 */
[----:B------:R-:W-:-:S05]  /*1520*/  IADD3 R2, P1, PT, R2, 0x2, RZ ;  /* 0x0000000202027810 */ /* 0x000fca0007f3e0ff */
[----:B------:R-:W-:Y:S01]  /*1530*/  IMAD.X R0, RZ, RZ, R0, P1 ;  /* 0x000000ffff007224 */ /* 0x000fe200008e0600 */
[----:B---3--:R-:W-:-:S07]  /*1540*/  DFMA R10, -R10, R12, R14 ;  /* 0x0000000c0a0a722b */ /* 0x008fce000000010e */
[----:B------:R2:W-:Y:S04]  /*1550*/  STG.E.64 desc[UR38][R4.64], R10 ;  /* 0x0000000a04007986 */ /* 0x0005e8000c101b26 */
.L_x_337:
[----:B------:R-:W-:Y:S05]  /*1560*/  @P0 BRA `(.L_x_335) ;  /* 0x0000000000480947 */ /* 0x000fea0003800000 */
[----:B------:R-:W4:Y:S01]  /*1570*/  LDCU.64 UR4, c[0x0][0x398] ;  /* 0x00007300ff0477ac */ /* 0x000f220008000a00 */
[----:B------:R-:W-:Y:S01]  /*1580*/  IMAD.MOV.U32 R18, RZ, RZ, R22 ;  /* 0x000000ffff127224 */ /* 0x000fe200078e0016 */
[----:B------:R-:W5:Y:S01]  /*1590*/  LDG.E.64 R6, desc[UR38][R6.64] ;  /* 0x0000002606067981 */ /* 0x000f62000c1e1b00 */
[----:B------:R-:W1:Y:S01]  /*15a0*/  LDCU.128 UR8, c[0x0][0x380] ;  /* 0x00007000ff0877ac */ /* 0x000e620008000c00 */
[----:B----4-:R-:W-:Y:S02]  /*15b0*/  IMAD R3, R0, UR4, RZ ;  /* 0x0000000400037c24 */ /* 0x010fe4000f8e02ff */
[----:B--23--:R-:W-:-:S04]  /*15c0*/  IMAD.WIDE.U32 R4, R2, UR4, R18 ;  /* 0x0000000402047c25 */ /* 0x00cfc8000f8e0012 */
        /* <DEDUP_REMOVED lines=8> */
[----:B------:R-:W5:Y:S04]  /*1650*/  LDG.E.64 R2, desc[UR38][R10.64] ;  /* 0x000000260a027981 */ /* 0x000f68000c1e1b00 */
[----:B------:R-:W5:Y:S02]  /*1660*/  LDG.E.64 R8, desc[UR38][R4.64] ;  /* 0x0000002604087981 */ /* 0x000f64000c1e1b00 */
[----:B-----5:R-:W-:-:S07]  /*1670*/  DFMA R2, -R6, R2, R8 ;  /* 0x000000020602722b */ /* 0x020fce0000000108 */
[----:B------:R4:W-:Y:S04]  /*1680*/  STG.E.64 desc[UR38][R4.64], R2 ;  /* 0x0000000204007986 */ /* 0x0009e8000c101b26 */
.L_x_335:
[----:B------:R-:W-:Y:S01]  /*1690*/  ISETP.NE.U32.AND P0, PT, R22, RZ, PT ;  /* 0x000000ff1600720c */ /* 0x000fe20003f05070 */
[----:B------:R-:W-:Y:S03]  /*16a0*/  BSSY.RECONVERGENT B7, `(.L_x_338) ;  /* 0x000005d000077945 */ /* 0x000fe60003800200 */
[----:B------:R-:W-:-:S13]  /*16b0*/  ISETP.NE.AND.EX P0, PT, R19, RZ, PT, P0 ;  /* 0x000000ff1300720c */ /* 0x000fda0003f05300 */
[----:B------:R-:W-:Y:S05]  /*16c0*/  @P0 BRA `(.L_x_339) ;  /* 0x0000000400680947 */ /* 0x000fea0003800000 */
[----:B------:R-:W-:Y:S01]  /*16d0*/  MOV R0, 0x0 ;  /* 0x0000000000007802 */ /* 0x000fe20000000f00 */
[----:B------:R-:W2:Y:S01]  /*16e0*/  LDCU.64 UR4, c[0x4][0x48] ;  /* 0x01000900ff0477ac */ /* 0x000ea20008000a00 */
[----:B------:R-:W-:Y:S02]  /*16f0*/  CS2R R6, SRZ ;  /* 0x0000000000067805 */ /* 0x000fe4000001ff00 */
[----:B----4-:R4:W0:Y:S01]  /*1700*/  LDC.64 R2, c[0x4][R0] ;  /* 0x0100000000027b82 */ /* 0x0108220000000a00 */
[----:B--23--:R-:W-:Y:S02]  /*1710*/  IMAD.U32 R4, RZ, RZ, UR4 ;  /* 0x00000004ff047e24 */ /* 0x00cfe4000f8e00ff */
[----:B----4-:R-:W-:-:S07]  /*1720*/  IMAD.U32 R5, RZ, RZ, UR5 ;  /* 0x00000005ff057e24 */ /* 0x010fce000f8e00ff */
[----:B------:R-:W-:-:S07]  /*1730*/  LEPC R20, `(.L_x_340) ;  /* 0x000000001014794e */ /* 0x000fce0000000000 */
[----:B01----:R-:W-:Y:S05]  /*1740*/  CALL.ABS.NOINC R2 ;  /* 0x0000000002007343 */ /* 0x003fea0003c00000 */
.L_x_340:
[----:B------:R-:W-:Y:S01]  /*1750*/  BSSY.RECONVERGENT B6, `(.L_x_341) ;  /* 0x000003f000067945 */ /* 0x000fe20003800200 */
[----:B------:R-:W-:-:S07]  /*1760*/  IMAD.MOV.U32 R2, RZ, RZ, RZ ;  /* 0x000000ffff027224 */ /* 0x000fce00078e00ff */
.L_x_346:
[----:B------:R-:W0:Y:S01]  /*1770*/  LDCU.64 UR4, c[0x0][0x398] ;  /* 0x00007300ff0477ac */ /* 0x000e220008000a00 */
[----:B------:R-:W1:Y:S01]  /*1780*/  LDCU.64 UR6, c[0x0][0x388] ;  /* 0x00007100ff0677ac */ /* 0x000e620008000a00 */
[----:B0-----:R-:W-:-:S04]  /*1790*/  IMAD.WIDE.U32 R4, R2, UR4, RZ ;  /* 0x0000000402047c25 */ /* 0x001fc8000f8e00ff */
[----:B------:R-:W-:Y:S01]  /*17a0*/  IMAD R3, R2, UR5, R5 ;  /* 0x0000000502037c24 */ /* 0x000fe2000f8e0205 */
[C---:B-1----:R-:W-:Y:S01]  /*17b0*/  LEA R16, P0, R4.reuse, UR6, 0x3 ;  /* 0x0000000604107c11 */ /* 0x042fe2000f8018ff */
[----:B------:R-:W0:Y:S03]  /*17c0*/  LDCU.64 UR4, c[0x4][0x40] ;  /* 0x01000800ff0477ac */ /* 0x000e260008000a00 */
[----:B------:R-:W-:-:S05]  /*17d0*/  LEA.HI.X R17, R4, UR7, R3, 0x3, P0 ;  /* 0x0000000704117c11 */ /* 0x000fca00080f1c03 */
[----:B------:R-:W2:Y:S01]  /*17e0*/  LDG.E.64 R10, desc[UR38][R16.64] ;  /* 0x00000026100a7981 */ /* 0x000ea2000c1e1b00 */
[----:B------:R-:W-:Y:S01]  /*17f0*/  MOV R18, 0x0 ;  /* 0x0000000000127802 */ /* 0x000fe20000000f00 */
[----:B------:R-:W-:Y:S02]  /*1800*/  VIADD R2, R2, 0x4 ;  /* 0x0000000402027836 */ /* 0x000fe40000000000 */
[----:B------:R-:W-:Y:S01]  /*1810*/  IMAD.U32 R6, RZ, RZ, UR40 ;  /* 0x00000028ff067e24 */ /* 0x000fe2000f8e00ff */
[----:B------:R1:W3:Y:S01]  /*1820*/  LDC.64 R8, c[0x4][R18] ;  /* 0x0100000012087b82 */ /* 0x0002e20000000a00 */
[----:B------:R-:W-:Y:S01]  /*1830*/  IMAD.U32 R7, RZ, RZ, UR41 ;  /* 0x00000029ff077e24 */ /* 0x000fe2000f8e00ff */
[----:B------:R-:W-:Y:S01]  /*1840*/  ISETP.NE.AND P0, PT, R2, 0x64, PT ;  /* 0x000000640200780c */ /* 0x000fe20003f05270 */
[----:B0-----:R-:W-:-:S03]  /*1850*/  IMAD.U32 R4, RZ, RZ, UR4 ;  /* 0x00000004ff047e24 */ /* 0x001fc6000f8e00ff */
[----:B------:R-:W-:Y:S01]  /*1860*/  P2R R24, PR, RZ, 0x1 ;  /* 0x00000001ff187803 */ /* 0x000fe20000000000 */
[----:B------:R-:W-:Y:S01]  /*1870*/  IMAD.U32 R5, RZ, RZ, UR5 ;  /* 0x00000005ff057e24 */ /* 0x000fe2000f8e00ff */
[----:B--23--:R1:W-:Y:S07]  /*1880*/  STL.64 [R1], R10 ;  /* 0x0000000a01007387 */ /* 0x00c3ee0000100a00 */
[----:B------:R-:W-:-:S07]  /*1890*/  LEPC R20, `(.L_x_342) ;  /* 0x000000001014794e */ /* 0x000fce0000000000 */
[----:B-1----:R-:W-:Y:S05]  /*18a0*/  CALL.ABS.NOINC R8 ;  /* 0x0000000008007343 */ /* 0x002fea0003c00000 */
.L_x_342:
[----:B------:R-:W0:Y:S01]  /*18b0*/  LDC.64 R4, c[0x0][0x398] ;  /* 0x0000e600ff047b82 */ /* 0x000e220000000a00 */
[----:B------:R-:W1:Y:S01]  /*18c0*/  LDCU.64 UR4, c[0x4][0x40] ;  /* 0x01000800ff0477ac */ /* 0x000e620008000a00 */
[C---:B0-----:R-:W-:Y:S01]  /*18d0*/  IMAD.SHL.U32 R23, R4.reuse, 0x8, RZ ;  /* 0x0000000804177824 */ /* 0x041fe200078e00ff */
[----:B------:R-:W-:-:S04]  /*18e0*/  SHF.L.U64.HI R25, R4, 0x3, R5 ;  /* 0x0000000304197819 */ /* 0x000fc80000010205 */
[----:B------:R-:W-:-:S05]  /*18f0*/  IADD3 R16, P0, PT, R16, R23, RZ ;  /* 0x0000001710107210 */ /* 0x000fca0007f1e0ff */
[----:B------:R-:W-:-:S05]  /*1900*/  IMAD.X R17, R17, 0x1, R25, P0 ;  /* 0x0000000111117824 */ /* 0x000fca00000e0619 */
        /* <DEDUP_REMOVED lines=9> */
.L_x_343:
[----:B------:R-:W-:Y:S01]  /*19a0*/  IADD3 R16, P0, PT, R16, R23, RZ ;  /* 0x0000001710107210 */ /* 0x000fe20007f1e0ff */
[----:B------:R-:W0:Y:S04]  /*19b0*/  LDCU.64 UR4, c[0x4][0x40] ;  /* 0x01000800ff0477ac */ /* 0x000e280008000a00 */
[----:B------:R-:W-:-:S05]  /*19c0*/  IMAD.X R17, R17, 0x1, R25, P0 ;  /* 0x0000000111117824 */ /* 0x000fca00000e0619 */
        /* <DEDUP_REMOVED lines=9> */
.L_x_344:
[----:B------:R-:W-:Y:S01]  /*1a60*/  IADD3 R8, P0, PT, R16, R23, RZ ;  /* 0x0000001710087210 */ /* 0x000fe20007f1e0ff */
[----:B------:R-:W0:Y:S04]  /*1a70*/  LDCU.64 UR4, c[0x4][0x40] ;  /* 0x01000800ff0477ac */ /* 0x000e280008000a00 */
[----:B------:R-:W-:-:S06]  /*1a80*/  IMAD.X R9, R17, 0x1, R25, P0 ;  /* 0x0000000111097824 */ /* 0x000fcc00000e0619 */
        /* <DEDUP_REMOVED lines=9> */
.L_x_345:
[----:B------:R-:W-:-:S13]  /*1b20*/  ISETP.NE.AND P6, PT, R24, RZ, PT ;  /* 0x000000ff1800720c */ /* 0x000fda0003fc5270 */
[----:B------:R-:W-:Y:S05]  /*1b30*/  @P6 BRA `(.L_x_346) ;  /* 0xfffffffc000c6947 */ /* 0x000fea000383ffff */
[----:B------:R-:W-:Y:S05]  /*1b40*/  BSYNC.RECONVERGENT B6 ;  /* 0x0000000000067941 */ /* 0x000fea0003800200 */
.L_x_341:
[----:B------:R0:W1:Y:S01]  /*1b50*/  LDC.64 R2, c[0x4][R18] ;  /* 0x0100000012027b82 */ /* 0x0000620000000a00 */
[----:B------:R-:W2:Y:S01]  /*1b60*/  LDCU.64 UR4, c[0x4][0x18] ;  /* 0x01000300ff0477ac */ /* 0x000ea20008000a00 */
[----:B------:R-:W-:Y:S01]  /*1b70*/  CS2R R6, SRZ ;  /* 0x0000000000067805 */ /* 0x000fe2000001ff00 */
[----:B--2---:R-:W-:Y:S02]  /*1b80*/  IMAD.U32 R4, RZ, RZ, UR4 ;  /* 0x00000004ff047e24 */ /* 0x004fe4000f8e00ff */
[----:B0-----:R-:W-:-:S07]  /*1b90*/  IMAD.U32 R5, RZ, RZ, UR5 ;  /* 0x00000005ff057e24 */ /* 0x001fce000f8e00ff */
[----:B------:R-:W-:-:S07]  /*1ba0*/  LEPC R20, `(.L_x_347) ;  /* 0x000000001014794e */ /* 0x000fce0000000000 */
[----:B-1----:R-:W-:Y:S05]  /*1bb0*/  CALL.ABS.NOINC R2 ;  /* 0x0000000002007343 */ /* 0x002fea0003c00000 */
.L_x_347:
[----:B------:R-:W0:Y:S01]  /*1bc0*/  LDC.64 R2, c[0x0][0x390] ;  /* 0x0000e400ff027b82 */ /* 0x000e220000000a00 */
[----:B------:R-:W1:Y:S01]  /*1bd0*/  LDCU.64 UR4, c[0x4][0x50] ;  /* 0x01000a00ff0477ac */ /* 0x000e620008000a00 */
[----:B0-----:R-:W2:Y:S06]  /*1be0*/  LDG.E.64 R2, desc[UR38][R2.64] ;  /* 0x0000002602027981 */ /* 0x001eac000c1e1b00 */
[----:B------:R0:W3:Y:S01]  /*1bf0*/  LDC.64 R8, c[0x4][R18] ;  /* 0x0100000012087b82 */ /* 0x0000e20000000a00 */
[----:B-1----:R-:W-:Y:S02]  /*1c00*/  IMAD.U32 R4, RZ, RZ, UR4 ;  /* 0x00000004ff047e24 */ /* 0x002fe4000f8e00ff */
[----:B------:R-:W-:-:S02]  /*1c10*/  IMAD.U32 R5, RZ, RZ, UR5 ;  /* 0x00000005ff057e24 */ /* 0x000fc4000f8e00ff */
[----:B------:R-:W-:Y:S02]  /*1c20*/  IMAD.U32 R6, RZ, RZ, UR40 ;  /* 0x00000028ff067e24 */ /* 0x000fe4000f8e00ff */
[----:B------:R-:W-:Y:S01]  /*1c30*/  IMAD.U32 R7, RZ, RZ, UR41 ;  /* 0x00000029ff077e24 */ /* 0x000fe2000f8e00ff */
[----:B--23--:R0:W-:Y:S06]  /*1c40*/  STL.64 [R1], R2 ;  /* 0x0000000201007387 */ /* 0x00c1ec0000100a00 */
[----:B------:R-:W-:-:S07]  /*1c50*/  LEPC R20, `(.L_x_339) ;  /* 0x000000001014794e */ /* 0x000fce0000000000 */
[----:B0-----:R-:W-:Y:S05]  /*1c60*/  CALL.ABS.NOINC R8 ;  /* 0x0000000008007343 */ /* 0x001fea0003c00000 */
.L_x_339:
[----:B0-----:R-:W-:Y:S05]  /*1c70*/  BSYNC.RECONVERGENT B7 ;  /* 0x0000000000077941 */ /* 0x001fea0003800200 */
.L_x_338:
[----:B------:R-:W0:Y:S01]  /*1c80*/  LDCU.64 UR4, c[0x0][0x3a0] ;  /* 0x00007400ff0477ac */ /* 0x000e220008000a00 */
[----:B------:R-:W-:-:S05]  /*1c90*/  IADD3 R22, P0, PT, R22, UR42, RZ ;  /* 0x0000002a16167c10 */ /* 0x000fca000ff1e0ff */
[----:B------:R-:W-:Y:S01]  /*1ca0*/  IMAD.X R19, RZ, RZ, R19, P0 ;  /* 0x000000ffff137224 */ /* 0x000fe200000e0613 */
[----:B0-----:R-:W-:-:S04]  /*1cb0*/  ISETP.GE.U32.AND P0, PT, R22, UR4, PT ;  /* 0x0000000416007c0c */ /* 0x001fc8000bf06070 */
[----:B------:R-:W-:-:S13]  /*1cc0*/  ISETP.GE.U32.AND.EX P0, PT, R19, UR5, PT, P0 ;  /* 0x0000000513007c0c */ /* 0x000fda000bf06100 */
[----:B------:R-:W-:Y:S05]  /*1cd0*/  @!P0 BRA `(.L_x_348) ;  /* 0xffffffe800fc8947 */ /* 0x000fea000383ffff */
[----:B------:R-:W-:Y:S05]  /*1ce0*/  EXIT ;  /* 0x000000000000794d */ /* 0x000fea0003800000 */
.L_x_349:
        /* <DEDUP_REMOVED lines=9> */
.L_x_421:


//--------------------- .text._Z12vectorUpdatePddPKdmmm --------------------------
	.section	.text._Z12vectorUpdatePddPKdmmm,"ax",@progbits
	.align	128
        .global         _Z12vectorUpdatePddPKdmmm
        .type           _Z12vectorUpdatePddPKdmmm,@function
        .size           _Z12vectorUpdatePddPKdmmm,(.L_x_422 - _Z12vectorUpdatePddPKdmmm)
        .other          _Z12vectorUpdatePddPKdmmm,@"STO_CUDA_ENTRY STV_DEFAULT"
_Z12vectorUpdatePddPKdmmm:
.text._Z12vectorUpdatePddPKdmmm:
        /* <DEDUP_REMOVED lines=15> */
[----:B------:R-:W0:Y:S01]  /*00f0*/  LDC.64 R6, c[0x0][0x398] ;  /* 0x0000e600ff067b82 */ /* 0x000e220000000a00 */
[----:B------:R-:W-:Y:S01]  /*0100*/  IMAD.MOV.U32 R3, RZ, RZ, RZ ;  /* 0x000000ffff037224 */ /* 0x000fe200078e00ff */
[----:B------:R-:W-:Y:S02]  /*0110*/  ULOP3.LUT UR11, UR4, 0xf, URZ, 0xc0, !UPT ;  /* 0x0000000f040b7892 */ /* 0x000fe4000f8ec0ff */
[----:B------:R-:W-:Y:S02]  /*0120*/  ULOP3.LUT UR10, UR4, 0x7, URZ, 0xc0, !UPT ;  /* 0x00000007040a7892 */ /* 0x000fe4000f8ec0ff */
[----:B------:R-:W-:Y:S01]  /*0130*/  ULOP3.LUT UR9, UR4, 0xfffffff0, URZ, 0xc0, !UPT ;  /* 0xfffffff004097892 */ /* 0x000fe2000f8ec0ff */
[----:B------:R-:W1:Y:S01]  /*0140*/  LDCU.64 UR6, c[0x0][0x358] ;  /* 0x00006b00ff0677ac */ /* 0x000e620008000a00 */
[----:B------:R-:W2:Y:S01]  /*0150*/  LDCU.64 UR14, c[0x0][0x388] ;  /* 0x00007100ff0e77ac */ /* 0x000ea20008000a00 */
[----:B------:R-:W3:Y:S01]  /*0160*/  LDCU.64 UR16, c[0x0][0x380] ;  /* 0x00007000ff1077ac */ /* 0x000ee20008000a00 */
[----:B------:R-:W4:Y:S01]  /*0170*/  LDCU.64 UR12, c[0x0][0x390] ;  /* 0x00007200ff0c77ac */ /* 0x000f220008000a00 */
[C-C-:B0-----:R-:W-:Y:S01]  /*0180*/  SHF.L.U64.HI R4, R6.reuse, 0x7, R7.reuse ;  /* 0x0000000706047819 */ /* 0x141fe20000010207 */
[C---:B------:R-:W-:Y:S01]  /*0190*/  IMAD.SHL.U32 R5, R6.reuse, 0x8, RZ ;  /* 0x0000000806057824 */ /* 0x040fe200078e00ff */
[----:B------:R-:W-:Y:S01]  /*01a0*/  SHF.L.U64.HI R7, R6, 0x3, R7 ;  /* 0x0000000306077819 */ /* 0x000fe20000010207 */
[----:B-1234-:R-:W-:-:S12]  /*01b0*/  ULOP3.LUT UR4, UR4, 0x3, URZ, 0xc0, !UPT ;  /* 0x0000000304047892 */ /* 0x01efd8000f8ec0ff */
.L_x_355:
[----:B0-----:R-:W0:Y:S01]  /*01c0*/  LDCU.64 UR18, c[0x0][0x3a8] ;  /* 0x00007500ff1277ac */ /* 0x001e220008000a00 */
[----:B------:R-:W-:Y:S01]  /*01d0*/  CS2R R8, SRZ ;  /* 0x0000000000087805 */ /* 0x000fe2000001ff00 */
[----:B0-----:R-:W-:-:S04]  /*01e0*/  UISETP.GE.U32.AND UP0, UPT, UR18, 0x10, UPT ;  /* 0x000000101200788c */ /* 0x001fc8000bf06070 */
[----:B------:R-:W-:-:S09]  /*01f0*/  UISETP.GE.U32.AND.EX UP0, UPT, UR19, URZ, UPT, UP0 ;  /* 0x000000ff1300728c */ /* 0x000fd2000bf06100 */
[----:B-1234-:R-:W-:Y:S05]  /*0200*/  BRA.U !UP0, `(.L_x_350) ;  /* 0x0000000508f47547 */ /* 0x01efea000b800000 */
[----:B------:R-:W0:Y:S01]  /*0210*/  LDC R8, c[0x0][0x3ac] ;  /* 0x0000eb00ff087b82 */ /* 0x000e220000000800 */
[C---:B------:R-:W-:Y:S01]  /*0220*/  SHF.L.U64.HI R11, R2.reuse, 0x3, R3 ;  /* 0x00000003020b7819 */ /* 0x040fe20000010203 */
[----:B------:R-:W-:Y:S02]  /*0230*/  IMAD.SHL.U32 R9, R2, 0x8, RZ ;  /* 0x0000000802097824 */ /* 0x000fe400078e00ff */
[----:B------:R-:W-:Y:S02]  /*0240*/  IMAD.U32 R26, RZ, RZ, UR9 ;  /* 0x00000009ff1a7e24 */ /* 0x000fe4000f8e00ff */
[----:B0-----:R-:W-:-:S07]  /*0250*/  IMAD.MOV.U32 R10, RZ, RZ, R8 ;  /* 0x000000ffff0a7224 */ /* 0x001fce00078e0008 */
.L_x_351:
[----:B-1----:R-:W-:-:S04]  /*0260*/  IADD3 R16, P0, PT, R9, UR12, RZ ;  /* 0x0000000c09107c10 */ /* 0x002fc8000ff1e0ff */
[----:B------:R-:W-:-:S05]  /*0270*/  IADD3.X R17, PT, PT, R11, UR13, RZ, P0, !PT ;  /* 0x0000000d0b117c10 */ /* 0x000fca00087fe4ff */
[----:B------:R-:W2:Y:S01]  /*0280*/  LDG.E.64 R12, desc[UR6][R16.64] ;  /* 0x00000006100c7981 */ /* 0x000ea2000c1e1b00 */
[----:B------:R-:W-:Y:S02]  /*0290*/  IADD3 R28, P0, PT, R9, UR16, RZ ;  /* 0x00000010091c7c10 */ /* 0x000fe4000ff1e0ff */
[----:B------:R-:W-:Y:S02]  /*02a0*/  IADD3 R24, P1, PT, R16, R5, RZ ;  /* 0x0000000510187210 */ /* 0x000fe40007f3e0ff */
[----:B------:R-:W-:-:S03]  /*02b0*/  IADD3.X R29, PT, PT, R11, UR17, RZ, P0, !PT ;  /* 0x000000110b1d7c10 */ /* 0x000fc600087fe4ff */
[----:B------:R-:W-:Y:S01]  /*02c0*/  IMAD.X R25, R17, 0x1, R7, P1 ;  /* 0x0000000111197824 */ /* 0x000fe200008e0607 */
[----:B--2---:R-:W-:-:S07]  /*02d0*/  DMUL R12, R12, UR14 ;  /* 0x0000000e0c0c7c28 */ /* 0x004fce0008000000 */
[----:B------:R0:W-:Y:S04]  /*02e0*/  STG.E.64 desc[UR6][R28.64], R12 ;  /* 0x0000000c1c007986 */ /* 0x0001e8000c101b06 */
[----:B------:R-:W2:Y:S01]  /*02f0*/  LDG.E.64 R14, desc[UR6][R24.64] ;  /* 0x00000006180e7981 */ /* 0x000ea2000c1e1b00 */
[-C--:B------:R-:W-:Y:S02]  /*0300*/  IADD3 R22, P0, PT, R28, R5.reuse, RZ ;  /* 0x000000051c167210 */ /* 0x080fe40007f1e0ff */
[----:B------:R-:W-:-:S03]  /*0310*/  IADD3 R20, P1, PT, R24, R5, RZ ;  /* 0x0000000518147210 */ /* 0x000fc60007f3e0ff */
[--C-:B------:R-:W-:Y:S02]  /*0320*/  IMAD.X R23, R29, 0x1, R7.reuse, P0 ;  /* 0x000000011d177824 */ /* 0x100fe400000e0607 */
[----:B------:R-:W-:Y:S01]  /*0330*/  IMAD.X R21, R25, 0x1, R7, P1 ;  /* 0x0000000119157824 */ /* 0x000fe200008e0607 */
[----:B--2---:R-:W-:-:S07]  /*0340*/  DMUL R14, R14, UR14 ;  /* 0x0000000e0e0e7c28 */ /* 0x004fce0008000000 */
[----:B------:R1:W-:Y:S04]  /*0350*/  STG.E.64 desc[UR6][R22.64], R14 ;  /* 0x0000000e16007986 */ /* 0x0003e8000c101b06 */
[----:B0-----:R-:W2:Y:S01]  /*0360*/  LDG.E.64 R12, desc[UR6][R20.64] ;  /* 0x00000006140c7981 */ /* 0x001ea2000c1e1b00 */
[-C--:B------:R-:W-:Y:S02]  /*0370*/  IADD3 R18, P0, PT, R22, R5.reuse, RZ ;  /* 0x0000000516127210 */ /* 0x080fe40007f1e0ff */
[----:B------:R-:W-:-:S03]  /*0380*/  IADD3 R16, P1, PT, R20, R5, RZ ;  /* 0x0000000514107210 */ /* 0x000fc60007f3e0ff */
[--C-:B------:R-:W-:Y:S02]  /*0390*/  IMAD.X R19, R23, 0x1, R7.reuse, P0 ;  /* 0x0000000117137824 */ /* 0x100fe400000e0607 */
[----:B------:R-:W-:Y:S01]  /*03a0*/  IMAD.X R17, R21, 0x1, R7, P1 ;  /* 0x0000000115117824 */ /* 0x000fe200008e0607 */
[----:B--2---:R-:W-:-:S07]  /*03b0*/  DMUL R12, R12, UR14 ;  /* 0x0000000e0c0c7c28 */ /* 0x004fce0008000000 */
[----:B------:R0:W-:Y:S04]  /*03c0*/  STG.E.64 desc[UR6][R18.64], R12 ;  /* 0x0000000c12007986 */ /* 0x0001e8000c101b06 */
[----:B-1----:R-:W2:Y:S01]  /*03d0*/  LDG.E.64 R14, desc[UR6][R16.64] ;  /* 0x00000006100e7981 */ /* 0x002ea2000c1e1b00 */
        /* <DEDUP_REMOVED lines=69> */
[----:B------:R-:W2:Y:S01]  /*0830*/  LDG.E.64 R22, desc[UR6][R24.64] ;  /* 0x0000000618167981 */ /* 0x000ea2000c1e1b00 */
[-C--:B------:R-:W-:Y:S02]  /*0840*/  IADD3 R20, P0, PT, R28, R5.reuse, RZ ;  /* 0x000000051c147210 */ /* 0x080fe40007f1e0ff */
[----:B-1----:R-:W-:-:S03]  /*0850*/  IADD3 R14, P1, PT, R24, R5, RZ ;  /* 0x00000005180e7210 */ /* 0x002fc60007f3e0ff */
[--C-:B------:R-:W-:Y:S02]  /*0860*/  IMAD.X R21, R29, 0x1, R7.reuse, P0 ;  /* 0x000000011d157824 */ /* 0x100fe400000e0607 */
[----:B------:R-:W-:Y:S01]  /*0870*/  IMAD.X R15, R25, 0x1, R7, P1 ;  /* 0x00000001190f7824 */ /* 0x000fe200008e0607 */
[----:B--2---:R-:W-:-:S07]  /*0880*/  DMUL R22, R22, UR14 ;  /* 0x0000000e16167c28 */ /* 0x004fce0008000000 */
[----:B------:R1:W-:Y:S04]  /*0890*/  STG.E.64 desc[UR6][R20.64], R22 ;  /* 0x0000001614007986 */ /* 0x0003e8000c101b06 */
[----:B------:R-:W2:Y:S01]  /*08a0*/  LDG.E.64 R16, desc[UR6][R14.64] ;  /* 0x000000060e107981 */ /* 0x000ea2000c1e1b00 */
[-C--:B0-----:R-:W-:Y:S02]  /*08b0*/  IADD3 R12, P0, PT, R20, R5.reuse, RZ ;  /* 0x00000005140c7210 */ /* 0x081fe40007f1e0ff */
[----:B------:R-:W-:-:S03]  /*08c0*/  IADD3 R18, P1, PT, R14, R5, RZ ;  /* 0x000000050e127210 */ /* 0x000fc60007f3e0ff */
[--C-:B------:R-:W-:Y:S02]  /*08d0*/  IMAD.X R13, R21, 0x1, R7.reuse, P0 ;  /* 0x00000001150d7824 */ /* 0x100fe400000e0607 */
[----:B------:R-:W-:Y:S01]  /*08e0*/  IMAD.X R19, R15, 0x1, R7, P1 ;  /* 0x000000010f137824 */ /* 0x000fe200008e0607 */
[----:B--2---:R-:W-:-:S07]  /*08f0*/  DMUL R16, R16, UR14 ;  /* 0x0000000e10107c28 */ /* 0x004fce0008000000 */
[----:B------:R1:W-:Y:S04]  /*0900*/  STG.E.64 desc[UR6][R12.64], R16 ;  /* 0x000000100c007986 */ /* 0x0003e8000c101b06 */
[----:B------:R-:W2:Y:S01]  /*0910*/  LDG.E.64 R18, desc[UR6][R18.64] ;  /* 0x0000000612127981 */ /* 0x000ea2000c1e1b00 */
[----:B------:R-:W-:Y:S02]  /*0920*/  IADD3 R28, P0, PT, R12, R5, RZ ;  /* 0x000000050c1c7210 */ /* 0x000fe40007f1e0ff */
[----:B------:R-:W-:-:S03]  /*0930*/  LEA R9, P1, R6, R9, 0x7 ;  /* 0x0000000906097211 */ /* 0x000fc600078238ff */
[----:B------:R-:W-:Y:S01]  /*0940*/  IMAD.X R29, R13, 0x1, R7, P0 ;  /* 0x000000010d1d7824 */ /* 0x000fe200000e0607 */
[----:B------:R-:W-:Y:S01]  /*0950*/  IADD3 R26, P0, PT, R26, -0x10, RZ ;  /* 0xfffffff01a1a7810 */ /* 0x000fe20007f1e0ff */
[----:B------:R-:W-:-:S03]  /*0960*/  IMAD.X R11, R11, 0x1, R4, P1 ;  /* 0x000000010b0b7824 */ /* 0x000fc600008e0604 */
[----:B------:R-:W-:Y:S02]  /*0970*/  IADD3.X R10, PT, PT, R10, -0x1, RZ, P0, !PT ;  /* 0xffffffff0a0a7810 */ /* 0x000fe400007fe4ff */
[----:B------:R-:W-:-:S04]  /*0980*/  ISETP.NE.U32.AND P0, PT, R26, RZ, PT ;  /* 0x000000ff1a00720c */ /* 0x000fc80003f05070 */
[----:B------:R-:W-:Y:S01]  /*0990*/  ISETP.NE.AND.EX P0, PT, R10, RZ, PT, P0 ;  /* 0x000000ff0a00720c */ /* 0x000fe20003f05300 */
[----:B--2---:R-:W-:-:S07]  /*09a0*/  DMUL R24, R18, UR14 ;  /* 0x0000000e12187c28 */ /* 0x004fce0008000000 */
[----:B------:R1:W-:Y:S05]  /*09b0*/  STG.E.64 desc[UR6][R28.64], R24 ;  /* 0x000000181c007986 */ /* 0x0003ea000c101b06 */
[----:B------:R-:W-:Y:S05]  /*09c0*/  @P0 BRA `(.L_x_351) ;  /* 0xfffffff800240947 */ /* 0x000fea000383ffff */
[----:B------:R-:W-:-:S07]  /*09d0*/  IMAD.U32 R9, RZ, RZ, UR9 ;  /* 0x00000009ff097e24 */ /* 0x000fce000f8e00ff */
.L_x_350:
[----:B------:R-:W-:-:S04]  /*09e0*/  UISETP.NE.U32.AND UP0, UPT, UR11, URZ, UPT ;  /* 0x000000ff0b00728c */ /* 0x000fc8000bf05070 */
[----:B------:R-:W-:-:S09]  /*09f0*/  UISETP.NE.AND.EX UP0, UPT, URZ, URZ, UPT, UP0 ;  /* 0x000000ffff00728c */ /* 0x000fd2000bf05300 */
[----:B------:R-:W-:Y:S05]  /*0a00*/  BRA.U !UP0, `(.L_x_352) ;  /* 0x0000000908787547 */ /* 0x000fea000b800000 */
[----:B------:R-:W-:Y:S02]  /*0a10*/  UIADD3 UR5, UP0, UPT, UR11, -0x1, URZ ;  /* 0xffffffff0b057890 */ /* 0x000fe4000ff1e0ff */
[----:B------:R-:W-:Y:S02]  /*0a20*/  UISETP.NE.U32.AND UP1, UPT, UR10, URZ, UPT ;  /* 0x000000ff0a00728c */ /* 0x000fe4000bf25070 */
[----:B------:R-:W-:Y:S02]  /*0a30*/  UIADD3.X UR8, UPT, UPT, URZ, -0x1, URZ, UP0, !UPT ;  /* 0xffffffffff087890 */ /* 0x000fe400087fe4ff */
[----:B------:R-:W-:Y:S02]  /*0a40*/  UISETP.GE.U32.AND UP0, UPT, UR5, 0x7, UPT ;  /* 0x000000070500788c */ /* 0x000fe4000bf06070 */
[----:B------:R-:W-:Y:S02]  /*0a50*/  UISETP.NE.AND.EX UP1, UPT, URZ, URZ, UPT, UP1 ;  /* 0x000000ffff00728c */ /* 0x000fe4000bf25310 */
[----:B------:R-:W-:-:S09]  /*0a60*/  UISETP.GE.U32.AND.EX UP0, UPT, UR8, URZ, UPT, UP0 ;  /* 0x000000ff0800728c */ /* 0x000fd2000bf06100 */
[----:B------:R-:W-:Y:S05]  /*0a70*/  BRA.U !UP0, `(.L_x_353) ;  /* 0x00000005080c7547 */ /* 0x000fea000b800000 */
[----:B------:R-:W1:Y:S01]  /*0a80*/  LDCU.128 UR20, c[0x0][0x390] ;  /* 0x00007200ff1477ac */ /* 0x000e620008000c00 */
[----:B------:R-:W0:Y:S01]  /*0a90*/  LDCU.64 UR18, c[0x0][0x388] ;  /* 0x00007100ff1277ac */ /* 0x000e220008000a00 */
[----:B-1----:R-:W-:Y:S02]  /*0aa0*/  IMAD R12, R8, UR22, RZ ;  /* 0x00000016080c7c24 */ /* 0x002fe4000f8e02ff */
[----:B------:R-:W-:-:S04]  /*0ab0*/  IMAD.WIDE.U32 R10, R9, UR22, R2 ;  /* 0x00000016090a7c25 */ /* 0x000fc8000f8e0002 */
[----:B------:R-:W-:Y:S02]  /*0ac0*/  IMAD R13, R9, UR23, R12 ;  /* 0x00000017090d7c24 */ /* 0x000fe4000f8e020c */
[----:B------:R-:W-:Y:S02]  /*0ad0*/  IMAD.SHL.U32 R12, R10, 0x8, RZ ;  /* 0x000000080a0c7824 */ /* 0x000fe400078e00ff */
[----:B------:R-:W-:-:S03]  /*0ae0*/  IMAD.IADD R11, R11, 0x1, R13 ;  /* 0x000000010b0b7824 */ /* 0x000fc600078e020d */
[----:B------:R-:W-:Y:S02]  /*0af0*/  IADD3 R16, P0, PT, R12, UR20, RZ ;  /* 0x000000140c107c10 */ /* 0x000fe4000ff1e0ff */
[----:B------:R-:W-:-:S04]  /*0b00*/  SHF.L.U64.HI R11, R10, 0x3, R11 ;  /* 0x000000030a0b7819 */ /* 0x000fc8000001020b */
[C---:B------:R-:W-:Y:S01]  /*0b10*/  IADD3.X R17, PT, PT, R11.reuse, UR21, RZ, P0, !PT ;  /* 0x000000150b117c10 */ /* 0x040fe200087fe4ff */
[----:B------:R-:W1:Y:S04]  /*0b20*/  LDCU.64 UR20, c[0x0][0x380] ;  /* 0x00007000ff1477ac */ /* 0x000e680008000a00 */
[----:B------:R-:W0:Y:S01]  /*0b30*/  LDG.E.64 R14, desc[UR6][R16.64] ;  /* 0x00000006100e7981 */ /* 0x000e22000c1e1b00 */
[----:B-1----:R-:W-:Y:S02]  /*0b40*/  IADD3 R10, P0, PT, R12, UR20, RZ ;  /* 0x000000140c0a7c10 */ /* 0x002fe4000ff1e0ff */
[----:B------:R-:W-:Y:S02]  /*0b50*/  IADD3 R12, P1, PT, R16, R5, RZ ;  /* 0x00000005100c7210 */ /* 0x000fe40007f3e0ff */
[----:B------:R-:W-:-:S03]  /*0b60*/  IADD3.X R11, PT, PT, R11, UR21, RZ, P0, !PT ;  /* 0x000000150b0b7c10 */ /* 0x000fc600087fe4ff */
[----:B------:R-:W-:Y:S01]  /*0b70*/  IMAD.X R13, R17, 0x1, R7, P1 ;  /* 0x00000001110d7824 */ /* 0x000fe200008e0607 */
[----:B0-----:R-:W-:-:S07]  /*0b80*/  DMUL R22, R14, UR18 ;  /* 0x000000120e167c28 */ /* 0x001fce0008000000 */
        /* <DEDUP_REMOVED lines=15> */
[----:B0-----:R-:W3:Y:S01]  /*0c80*/  LDG.E.64 R22, desc[UR6][R20.64] ;  /* 0x0000000614167981 */ /* 0x001ee2000c1e1b00 */
[-C--:B------:R-:W-:Y:S02]  /*0c90*/  IADD3 R10, P0, PT, R18, R5.reuse, RZ ;  /* 0x00000005120a7210 */ /* 0x080fe40007f1e0ff */
[----:B------:R-:W-:-:S03]  /*0ca0*/  IADD3 R12, P1, PT, R20, R5, RZ ;  /* 0x00000005140c7210 */ /* 0x000fc60007f3e0ff */
[--C-:B------:R-:W-:Y:S02]  /*0cb0*/  IMAD.X R11, R19, 0x1, R7.reuse, P0 ;  /* 0x00000001130b7824 */ /* 0x100fe400000e0607 */
[----:B------:R-:W-:Y:S01]  /*0cc0*/  IMAD.X R13, R21, 0x1, R7, P1 ;  /* 0x00000001150d7824 */ /* 0x000fe200008e0607 */
[----:B---3--:R-:W-:-:S07]  /*0cd0*/  DMUL R22, R22, UR18 ;  /* 0x0000001216167c28 */ /* 0x008fce0008000000 */
[----:B------:R0:W-:Y:S04]  /*0ce0*/  STG.E.64 desc[UR6][R10.64], R22 ;  /* 0x000000160a007986 */ /* 0x0001e8000c101b06 */
[----:B-1----:R-:W3:Y:S01]  /*0cf0*/  LDG.E.64 R24, desc[UR6][R12.64] ;  /* 0x000000060c187981 */ /* 0x002ee2000c1e1b00 */
[-C--:B------:R-:W-:Y:S02]  /*0d00*/  IADD3 R14, P0, PT, R10, R5.reuse, RZ ;  /* 0x000000050a0e7210 */ /* 0x080fe40007f1e0ff */
[----:B------:R-:W-:-:S03]  /*0d10*/  IADD3 R16, P1, PT, R12, R5, RZ ;  /* 0x000000050c107210 */ /* 0x000fc60007f3e0ff */
[--C-:B------:R-:W-:Y:S02]  /*0d20*/  IMAD.X R15, R11, 0x1, R7.reuse, P0 ;  /* 0x000000010b0f7824 */ /* 0x100fe400000e0607 */
[----:B------:R-:W-:Y:S01]  /*0d30*/  IMAD.X R17, R13, 0x1, R7, P1 ;  /* 0x000000010d117824 */ /* 0x000fe200008e0607 */
[----:B---3--:R-:W-:-:S07]  /*0d40*/  DMUL R24, R24, UR18 ;  /* 0x0000001218187c28 */ /* 0x008fce0008000000 */
[----:B------:R1:W-:Y:S04]  /*0d50*/  STG.E.64 desc[UR6][R14.64], R24 ;  /* 0x000000180e007986 */ /* 0x0003e8000c101b06 */
[----:B--2---:R-:W2:Y:S01]  /*0d60*/  LDG.E.64 R26, desc[UR6][R16.64] ;  /* 0x00000006101a7981 */ /* 0x004ea2000c1e1b00 */
[-C--:B------:R-:W-:Y:S02]  /*0d70*/  IADD3 R18, P0, PT, R14, R5.reuse, RZ ;  /* 0x000000050e127210 */ /* 0x080fe40007f1e0ff */
[----:B------:R-:W-:-:S03]  /*0d80*/  IADD3 R20, P1, PT, R16, R5, RZ ;  /* 0x0000000510147210 */ /* 0x000fc60007f3e0ff */
[--C-:B------:R-:W-:Y:S02]  /*0d90*/  IMAD.X R19, R15, 0x1, R7.reuse, P0 ;  /* 0x000000010f137824 */ /* 0x100fe400000e0607 */
[----:B------:R-:W-:Y:S01]  /*0da0*/  IMAD.X R21, R17, 0x1, R7, P1 ;  /* 0x0000000111157824 */ /* 0x000fe200008e0607 */
[----:B--2---:R-:W-:-:S07]  /*0db0*/  DMUL R26, R26, UR18 ;  /* 0x000000121a1a7c28 */ /* 0x004fce0008000000 */
[----:B------:R2:W-:Y:S04]  /*0dc0*/  STG.E.64 desc[UR6][R18.64], R26 ;  /* 0x0000001a12007986 */ /* 0x0005e8000c101b06 */
[----:B------:R-:W3:Y:S01]  /*0dd0*/  LDG.E.64 R12, desc[UR6][R20.64] ;  /* 0x00000006140c7981 */ /* 0x000ee2000c1e1b00 */
[-C--:B0-----:R-:W-:Y:S02]  /*0de0*/  IADD3 R10, P0, PT, R18, R5.reuse, RZ ;  /* 0x00000005120a7210 */ /* 0x081fe40007f1e0ff */
[----:B------:R-:W-:-:S03]  /*0df0*/  IADD3 R22, P1, PT, R20, R5, RZ ;  /* 0x0000000514167210 */ /* 0x000fc60007f3e0ff */
[--C-:B------:R-:W-:Y:S02]  /*0e00*/  IMAD.X R11, R19, 0x1, R7.reuse, P0 ;  /* 0x00000001130b7824 */ /* 0x100fe400000e0607 */
[----:B------:R-:W-:Y:S01]  /*0e10*/  IMAD.X R23, R21, 0x1, R7, P1 ;  /* 0x0000000115177824 */ /* 0x000fe200008e0607 */
[----:B---3--:R-:W-:-:S07]  /*0e20*/  DMUL R12, R12, UR18 ;  /* 0x000000120c0c7c28 */ /* 0x008fce0008000000 */
[----:B------:R2:W-:Y:S04]  /*0e30*/  STG.E.64 desc[UR6][R10.64], R12 ;  /* 0x0000000c0a007986 */ /* 0x0005e8000c101b06 */
[----:B-1----:R-:W3:Y:S01]  /*0e40*/  LDG.E.64 R14, desc[UR6][R22.64] ;  /* 0x00000006160e7981 */ /* 0x002ee2000c1e1b00 */
[----:B------:R-:W-:-:S05]  /*0e50*/  IADD3 R16, P0, PT, R10, R5, RZ ;  /* 0x000000050a107210 */ /* 0x000fca0007f1e0ff */
[----:B------:R-:W-:Y:S01]  /*0e60*/  IMAD.X R17, R11, 0x1, R7, P0 ;  /* 0x000000010b117824 */ /* 0x000fe200000e0607 */
[----:B------:R-:W-:-:S05]  /*0e70*/  IADD3 R9, P0, PT, R9, 0x8, RZ ;  /* 0x0000000809097810 */ /* 0x000fca0007f1e0ff */
[----:B------:R-:W-:Y:S01]  /*0e80*/  IMAD.X R8, RZ, RZ, R8, P0 ;  /* 0x000000ffff087224 */ /* 0x000fe200000e0608 */
[----:B---3--:R-:W-:-:S07]  /*0e90*/  DMUL R14, R14, UR18 ;  /* 0x000000120e0e7c28 */ /* 0x008fce0008000000 */
[----:B------:R2:W-:Y:S04]  /*0ea0*/  STG.E.64 desc[UR6][R16.64], R14 ;  /* 0x0000000e10007986 */ /* 0x0005e8000c101b06 */
.L_x_353:
        /* <DEDUP_REMOVED lines=10> */
[----:B-12---:R-:W-:Y:S02]  /*0f50*/  IMAD R12, R8, UR22, RZ ;  /* 0x00000016080c7c24 */ /* 0x006fe4000f8e02ff */
        /* <DEDUP_REMOVED lines=30> */
[----:B------:R-:W-:-:S05]  /*1140*/  IADD3 R12, P0, PT, R18, R5, RZ ;  /* 0x00000005120c7210 */ /* 0x000fca0007f1e0ff */
[----:B------:R-:W-:Y:S01]  /*1150*/  IMAD.X R13, R19, 0x1, R7, P0 ;  /* 0x00000001130d7824 */ /* 0x000fe200000e0607 */
[----:B------:R-:W-:-:S05]  /*1160*/  IADD3 R9, P0, PT, R9, 0x4, RZ ;  /* 0x0000000409097810 */ /* 0x000fca0007f1e0ff */
[----:B------:R-:W-:Y:S01]  /*1170*/  IMAD.X R8, RZ, RZ, R8, P0 ;  /* 0x000000ffff087224 */ /* 0x000fe200000e0608 */
[----:B--2---:R-:W-:-:S07]  /*1180*/  DMUL R10, R10, UR18 ;  /* 0x000000120a0a7c28 */ /* 0x004fce0008000000 */
[----:B------:R3:W-:Y:S04]  /*1190*/  STG.E.64 desc[UR6][R12.64], R10 ;  /* 0x0000000a0c007986 */ /* 0x0007e8000c101b06 */
.L_x_354:
[----:B------:R-:W-:Y:S05]  /*11a0*/  BRA.U !UP1, `(.L_x_352) ;  /* 0x0000000109907547 */ /* 0x000fea000b800000 */
[----:B------:R-:W0:Y:S01]  /*11b0*/  LDCU.128 UR20, c[0x0][0x390] ;  /* 0x00007200ff1477ac */ /* 0x000e220008000c00 */
[----:B------:R-:W4:Y:S01]  /*11c0*/  LDCU.64 UR18, c[0x0][0x388] ;  /* 0x00007100ff1277ac */ /* 0x000f220008000a00 */
[----:B0-----:R-:W-:Y:S02]  /*11d0*/  IMAD R8, R8, UR22, RZ ;  /* 0x0000001608087c24 */ /* 0x001fe4000f8e02ff */
[----:B-123--:R-:W-:-:S04]  /*11e0*/  IMAD.WIDE.U32 R12, R9, UR22, R2 ;  /* 0x00000016090c7c25 */ /* 0x00efc8000f8e0002 */
[----:B------:R-:W-:Y:S02]  /*11f0*/  IMAD R9, R9, UR23, R8 ;  /* 0x0000001709097c24 */ /* 0x000fe4000f8e0208 */
[----:B------:R-:W-:Y:S02]  /*1200*/  IMAD.SHL.U32 R8, R12, 0x8, RZ ;  /* 0x000000080c087824 */ /* 0x000fe400078e00ff */
[----:B------:R-:W-:-:S03]  /*1210*/  IMAD.IADD R9, R13, 0x1, R9 ;  /* 0x000000010d097824 */ /* 0x000fc600078e0209 */
[----:B------:R-:W-:Y:S02]  /*1220*/  IADD3 R10, P0, PT, R8, UR20, RZ ;  /* 0x00000014080a7c10 */ /* 0x000fe4000ff1e0ff */
[----:B------:R-:W-:-:S04]  /*1230*/  SHF.L.U64.HI R9, R12, 0x3, R9 ;  /* 0x000000030c097819 */ /* 0x000fc80000010209 */
[----:B------:R-:W-:Y:S01]  /*1240*/  IADD3.X R11, PT, PT, R9, UR21, RZ, P0, !PT ;  /* 0x00000015090b7c10 */ /* 0x000fe200087fe4ff */
[----:B------:R-:W0:Y:S04]  /*1250*/  LDCU.64 UR20, c[0x0][0x380] ;  /* 0x00007000ff1477ac */ /* 0x000e280008000a00 */
[----:B------:R-:W4:Y:S01]  /*1260*/  LDG.E.64 R12, desc[UR6][R10.64] ;  /* 0x000000060a0c7981 */ /* 0x000f22000c1e1b00 */
[----:B------:R-:W-:-:S04]  /*1270*/  UISETP.NE.U32.AND UP0, UPT, UR4, 0x1, UPT ;  /* 0x000000010400788c */ /* 0x000fc8000bf05070 */
[----:B------:R-:W-:Y:S01]  /*1280*/  UISETP.NE.AND.EX UP0, UPT, URZ, URZ, UPT, UP0 ;  /* 0x000000ffff00728c */ /* 0x000fe2000bf05300 */
[----:B0-----:R-:W-:-:S04]  /*1290*/  IADD3 R8, P0, PT, R8, UR20, RZ ;  /* 0x0000001408087c10 */ /* 0x001fc8000ff1e0ff */
[----:B------:R-:W-:Y:S01]  /*12a0*/  IADD3.X R9, PT, PT, R9, UR21, RZ, P0, !PT ;  /* 0x0000001509097c10 */ /* 0x000fe200087fe4ff */
[----:B----4-:R-:W-:-:S07]  /*12b0*/  DMUL R12, R12, UR18 ;  /* 0x000000120c0c7c28 */ /* 0x010fce0008000000 */
[----:B------:R0:W-:Y:S01]  /*12c0*/  STG.E.64 desc[UR6][R8.64], R12 ;  /* 0x0000000c08007986 */ /* 0x0001e2000c101b06 */
[----:B------:R-:W-:Y:S05]  /*12d0*/  BRA.U !UP0, `(.L_x_352) ;  /* 0x0000000108447547 */ /* 0x000fea000b800000 */
[----:B0-----:R-:W-:-:S05]  /*12e0*/  IADD3 R12, P0, PT, R10, R5, RZ ;  /* 0x000000050a0c7210 */ /* 0x001fca0007f1e0ff */
[----:B------:R-:W-:-:S05]  /*12f0*/  IMAD.X R13, R11, 0x1, R7, P0 ;  /* 0x000000010b0d7824 */ /* 0x000fca00000e0607 */
[----:B------:R-:W2:Y:S01]  /*1300*/  LDG.E.64 R10, desc[UR6][R12.64] ;  /* 0x000000060c0a7981 */ /* 0x000ea2000c1e1b00 */
[----:B------:R-:W-:Y:S01]  /*1310*/  IADD3 R14, P0, PT, R8, R5, RZ ;  /* 0x00000005080e7210 */ /* 0x000fe20007f1e0ff */
[----:B------:R-:W-:-:S04]  /*1320*/  UISETP.NE.U32.AND UP0, UPT, UR4, 0x2, UPT ;  /* 0x000000020400788c */ /* 0x000fc8000bf05070 */
[----:B------:R-:W-:Y:S01]  /*1330*/  IMAD.X R15, R9, 0x1, R7, P0 ;  /* 0x00000001090f7824 */ /* 0x000fe200000e0607 */
[----:B------:R-:W-:Y:S01]  /*1340*/  UISETP.NE.AND.EX UP0, UPT, URZ, URZ, UPT, UP0 ;  /* 0x000000ffff00728c */ /* 0x000fe2000bf05300 */
[----:B--2---:R-:W-:-:S07]  /*1350*/  DMUL R10, R10, UR18 ;  /* 0x000000120a0a7c28 */ /* 0x004fce0008000000 */
[----:B------:R4:W-:Y:S01]  /*1360*/  STG.E.64 desc[UR6][R14.64], R10 ;  /* 0x0000000a0e007986 */ /* 0x0009e2000c101b06 */
[----:B------:R-:W-:Y:S05]  /*1370*/  BRA.U !UP0, `(.L_x_352) ;  /* 0x00000001081c7547 */ /* 0x000fea000b800000 */
[----:B----4-:R-:W-:-:S05]  /*1380*/  IADD3 R10, P0, PT, R12, R5, RZ ;  /* 0x000000050c0a7210 */ /* 0x010fca0007f1e0ff */
[----:B------:R-:W-:-:S05]  /*1390*/  IMAD.X R11, R13, 0x1, R7, P0 ;  /* 0x000000010d0b7824 */ /* 0x000fca00000e0607 */
[----:B------:R-:W2:Y:S01]  /*13a0*/  LDG.E.64 R8, desc[UR6][R10.64] ;  /* 0x000000060a087981 */ /* 0x000ea2000c1e1b00 */
[----:B------:R-:W-:-:S05]  /*13b0*/  IADD3 R12, P0, PT, R14, R5, RZ ;  /* 0x000000050e0c7210 */ /* 0x000fca0007f1e0ff */
[----:B------:R-:W-:Y:S01]  /*13c0*/  IMAD.X R13, R15, 0x1, R7, P0 ;  /* 0x000000010f0d7824 */ /* 0x000fe200000e0607 */
[----:B--2---:R-:W-:-:S07]  /*13d0*/  DMUL R8, R8, UR18 ;  /* 0x0000001208087c28 */ /* 0x004fce0008000000 */
[----:B------:R0:W-:Y:S04]  /*13e0*/  STG.E.64 desc[UR6][R12.64], R8 ;  /* 0x000000080c007986 */ /* 0x0001e8000c101b06 */
.L_x_352:
[----:B------:R-:W5:Y:S01]  /*13f0*/  LDCU.64 UR18, c[0x0][0x3a0] ;  /* 0x00007400ff1277ac */ /* 0x000f620008000a00 */
[----:B------:R-:W-:-:S05]  /*1400*/  IADD3 R2, P0, PT, R0, R2, RZ ;  /* 0x0000000200027210 */ /* 0x000fca0007f1e0ff */
[----:B------:R-:W-:Y:S01]  /*1410*/  IMAD.X R3, RZ, RZ, R3, P0 ;  /* 0x000000ffff037224 */ /* 0x000fe200000e0603 */
[----:B-----5:R-:W-:-:S04]  /*1420*/  ISETP.GE.U32.AND P0, PT, R2, UR18, PT ;  /* 0x0000001202007c0c */ /* 0x020fc8000bf06070 */
[----:B------:R-:W-:-:S13]  /*1430*/  ISETP.GE.U32.AND.EX P0, PT, R3, UR19, PT, P0 ;  /* 0x0000001303007c0c */ /* 0x000fda000bf06100 */
[----:B------:R-:W-:Y:S05]  /*1440*/  @!P0 BRA `(.L_x_355) ;  /* 0xffffffec005c8947 */ /* 0x000fea000383ffff */
[----:B------:R-:W-:Y:S05]  /*1450*/  EXIT ;  /* 0x000000000000794d */ /* 0x000fea0003800000 */
.L_x_356:
        /* <DEDUP_REMOVED lines=10> */
.L_x_422:


//--------------------- .text._Z9vectorAddPdPKdS1_S1_mmm --------------------------
	.section	.text._Z9vectorAddPdPKdS1_S1_mmm,"ax",@progbits
	.align	128
        .global         _Z9vectorAddPdPKdS1_S1_mmm
        .type           _Z9vectorAddPdPKdS1_S1_mmm,@function
        .size           _Z9vectorAddPdPKdS1_S1_mmm,(.L_x_423 - _Z9vectorAddPdPKdS1_S1_mmm)
        .other          _Z9vectorAddPdPKdS1_S1_mmm,@"STO_CUDA_ENTRY STV_DEFAULT"
_Z9vectorAddPdPKdS1_S1_mmm:
.text._Z9vectorAddPdPKdS1_S1_mmm:
        /* <DEDUP_REMOVED lines=30> */
.L_x_367:
        /* <DEDUP_REMOVED lines=18> */
.L_x_360:
[----:B------:R-:W0:Y:S01]  /*0300*/  LDCU.64 UR4, c[0x0][0x380] ;  /* 0x00007000ff0477ac */ /* 0x000e220008000a00 */
[----:B------:R-:W-:Y:S01]  /*0310*/  BSSY.RECONVERGENT B6, `(.L_x_361) ;  /* 0x0000042000067945 */ /* 0x000fe20003800200 */
[----:B------:R-:W-:Y:S02]  /*0320*/  IMAD.MOV.U32 R17, RZ, RZ, RZ ;  /* 0x000000ffff117224 */ /* 0x000fe400078e00ff */
[----:B0-----:R-:W-:Y:S02]  /*0330*/  IMAD.U32 R18, RZ, RZ, UR4 ;  /* 0x00000004ff127e24 */ /* 0x001fe4000f8e00ff */
[----:B------:R-:W-:-:S07]  /*0340*/  IMAD.U32 R23, RZ, RZ, UR5 ;  /* 0x00000005ff177e24 */ /* 0x000fce000f8e00ff */
.L_x_366:
        /* <DEDUP_REMOVED lines=16> */
.L_x_362:
        /* <DEDUP_REMOVED lines=12> */
.L_x_363:
        /* <DEDUP_REMOVED lines=13> */
.L_x_364:
        /* <DEDUP_REMOVED lines=16> */
.L_x_365:
[----:B------:R-:W-:Y:S01]  /*06e0*/  ISETP.NE.AND P6, PT, R24, RZ, PT ;  /* 0x000000ff1800720c */ /* 0x000fe20003fc5270 */
[----:B------:R-:W-:-:S05]  /*06f0*/  IMAD.U32 R3, RZ, RZ, UR46 ;  /* 0x0000002eff037e24 */ /* 0x000fca000f8e00ff */
[----:B------:R-:W-:-:S04]  /*0700*/  LEA R18, P0, R3, R18, 0x5 ;  /* 0x0000001203127211 */ /* 0x000fc800078028ff */
[----:B------:R-:W-:-:S03]  /*0710*/  IADD3.X R23, PT, PT, R23, UR45, RZ, P0, !PT ;  /* 0x0000002d17177c10 */ /* 0x000fc600087fe4ff */
[----:B------:R-:W-:Y:S06]  /*0720*/  @P6 BRA `(.L_x_366) ;  /* 0xfffffffc00086947 */ /* 0x000fec000383ffff */
[----:B------:R-:W-:Y:S05]  /*0730*/  BSYNC.RECONVERGENT B6 ;  /* 0x0000000000067941 */ /* 0x000fea0003800200 */
.L_x_361:
[----:B------:R-:W0:Y:S01]  /*0740*/  LDC.64 R16, c[0x4][R16] ;  /* 0x0100000010107b82 */ /* 0x000e220000000a00 */
[----:B------:R-:W1:Y:S01]  /*0750*/  LDCU.64 UR4, c[0x4][0x18] ;  /* 0x01000300ff0477ac */ /* 0x000e620008000a00 */
[----:B------:R-:W-:Y:S01]  /*0760*/  CS2R R6, SRZ ;  /* 0x0000000000067805 */ /* 0x000fe2000001ff00 */
[----:B-1----:R-:W-:Y:S02]  /*0770*/  IMAD.U32 R4, RZ, RZ, UR4 ;  /* 0x00000004ff047e24 */ /* 0x002fe4000f8e00ff */
[----:B------:R-:W-:-:S07]  /*0780*/  IMAD.U32 R5, RZ, RZ, UR5 ;  /* 0x00000005ff057e24 */ /* 0x000fce000f8e00ff */
[----:B------:R-:W-:-:S07]  /*0790*/  LEPC R20, `(.L_x_359) ;  /* 0x000000001014794e */ /* 0x000fce0000000000 */
[----:B0-----:R-:W-:Y:S05]  /*07a0*/  CALL.ABS.NOINC R16 ;  /* 0x0000000010007343 */ /* 0x001fea0003c00000 */
.L_x_359:
[----:B------:R-:W-:Y:S05]  /*07b0*/  BSYNC.RECONVERGENT B7 ;  /* 0x0000000000077941 */ /* 0x000fea0003800200 */
.L_x_358:
[----:B------:R-:W-:-:S13]  /*07c0*/  ISETP.NE.AND P6, PT, R25, RZ, PT ;  /* 0x000000ff1900720c */ /* 0x000fda0003fc5270 */
[----:B------:R-:W-:Y:S05]  /*07d0*/  @!P6 BRA `(.L_x_367) ;  /* 0xfffffff80080e947 */ /* 0x000fea000383ffff */
[----:B------:R-:W-:Y:S05]  /*07e0*/  EXIT ;  /* 0x000000000000794d */ /* 0x000fea0003800000 */
.L_x_357:
[----:B------:R-:W-:Y:S01]  /*07f0*/  BSSY.RECONVERGENT B8, `(.L_x_368) ;  /* 0x000015a000087945 */ /* 0x000fe20003800200 */
[----:B------:R-:W-:Y:S02]  /*0800*/  ULOP3.LUT UR37, UR36, 0x7, URZ, 0xc0, !UPT ;  /* 0x0000000724257892 */ /* 0x000fe4000f8ec0ff */
[----:B------:R-:W-:Y:S01]  /*0810*/  ULOP3.LUT UR43, UR36, 0x3, URZ, 0xc0, !UPT ;  /* 0x00000003242b7892 */ /* 0x000fe2000f8ec0ff */
[----:B------:R-:W0:Y:S01]  /*0820*/  LDCU.64 UR48, c[0x0][0x380] ;  /* 0x00007000ff3077ac */ /* 0x000e220008000a00 */
[----:B------:R-:W1:Y:S01]  /*0830*/  LDCU.128 UR44, c[0x0][0x390] ;  /* 0x00007200ff2c77ac */ /* 0x000e620008000c00 */
[----:B------:R-:W-:-:S12]  /*0840*/  ULOP3.LUT UR36, UR36, 0xfffffff8, URZ, 0xc0, !UPT ;  /* 0xfffffff824247892 */ /* 0x000fd8000f8ec0ff */
.L_x_384:
[----:B--23--:R-:W2:Y:S01]  /*0850*/  LDC.64 R4, c[0x0][0x3b0] ;  /* 0x0000ec00ff047b82 */ /* 0x00cea20000000a00 */
[----:B------:R-:W3:Y:S01]  /*0860*/  LDCU.64 UR4, c[0x0][0x388] ;  /* 0x00007100ff0477ac */ /* 0x000ee20008000a00 */
[----:B------:R-:W-:Y:S02]  /*0870*/  IMAD.MOV.U32 R12, RZ, RZ, RZ ;  /* 0x000000ffff0c7224 */ /* 0x000fe400078e00ff */
[----:B------:R-:W-:Y:S01]  /*0880*/  IMAD.MOV.U32 R0, RZ, RZ, RZ ;  /* 0x000000ffff007224 */ /* 0x000fe200078e00ff */
[----:B---3--:R-:W-:-:S04]  /*0890*/  LEA R6, P1, R22, UR4, 0x3 ;  /* 0x0000000416067c11 */ /* 0x008fc8000f8218ff */
[----:B------:R-:W-:Y:S02]  /*08a0*/  LEA.HI.X R7, R22, UR5, R19, 0x3, P1 ;  /* 0x0000000516077c11 */ /* 0x000fe400088f1c13 */
[----:B--2---:R-:W-:-:S04]  /*08b0*/  ISETP.GE.U32.AND P0, PT, R4, 0x8, PT ;  /* 0x000000080400780c */ /* 0x004fc80003f06070 */
[----:B------:R-:W-:-:S13]  /*08c0*/  ISETP.GE.U32.AND.EX P0, PT, R5, RZ, PT, P0 ;  /* 0x000000ff0500720c */ /* 0x000fda0003f06100 */
[----:B----4-:R-:W-:Y:S05]  /*08d0*/  @!P0 BRA `(.L_x_369) ;  /* 0x0000000400b88947 */ /* 0x010fea0003800000 */
[----:B------:R-:W2:Y:S01]  /*08e0*/  LDC.64 R8, c[0x0][0x3a0] ;  /* 0x0000e800ff087b82 */ /* 0x000ea20000000a00 */
[----:B------:R-:W-:Y:S01]  /*08f0*/  BSSY.RECONVERGENT B0, `(.L_x_370) ;  /* 0x0000069000007945 */ /* 0x000fe20003800200 */
[----:B------:R-:W-:Y:S02]  /*0900*/  IMAD.MOV.U32 R18, RZ, RZ, RZ ;  /* 0x000000ffff127224 */ /* 0x000fe400078e00ff */
[----:B------:R-:W-:Y:S01]  /*0910*/  IMAD.MOV.U32 R0, RZ, RZ, RZ ;  /* 0x000000ffff007224 */ /* 0x000fe200078e00ff */
[C---:B--2---:R-:W-:Y:S01]  /*0920*/  SHF.L.U64.HI R3, R8.reuse, 0x3, R9 ;  /* 0x0000000308037819 */ /* 0x044fe20000010209 */
[----:B------:R-:W-:-:S07]  /*0930*/  IMAD.SHL.U32 R2, R8, 0x8, RZ ;  /* 0x0000000808027824 */ /* 0x000fce00078e00ff */
.L_x_371:
[----:B------:R-:W-:Y:S01]  /*0940*/  IMAD.MOV.U32 R23, RZ, RZ, R19 ;  /* 0x000000ffff177224 */ /* 0x000fe200078e0013 */
[----:B--2---:R-:W2:Y:S01]  /*0950*/  LDG.E.64 R14, desc[UR38][R6.64] ;  /* 0x00000026060e7981 */ /* 0x004ea2000c1e1b00 */
[-C--:B------:R-:W-:Y:S02]  /*0960*/  IMAD R12, R0, R8.reuse, RZ ;  /* 0x00000008000c7224 */ /* 0x080fe400078e02ff */
[----:B------:R-:W-:-:S04]  /*0970*/  IMAD.WIDE.U32 R10, R18, R8, R22 ;  /* 0x00000008120a7225 */ /* 0x000fc800078e0016 */
[----:B------:R-:W-:Y:S02]  /*0980*/  IMAD R23, R18, R9, R12 ;  /* 0x0000000912177224 */ /* 0x000fe400078e020c */
[----:B------:R-:W-:Y:S02]  /*0990*/  IMAD.SHL.U32 R28, R10, 0x8, RZ ;  /* 0x000000080a1c7824 */ /* 0x000fe400078e00ff */
[----:B------:R-:W-:-:S03]  /*09a0*/  IMAD.IADD R23, R11, 0x1, R23 ;  /* 0x000000010b177824 */ /* 0x000fc600078e0217 */
[----:B-1----:R-:W-:Y:S02]  /*09b0*/  IADD3 R20, P0, PT, R28, UR44, RZ ;  /* 0x0000002c1c147c10 */ /* 0x002fe4000ff1e0ff */
[----:B------:R-:W-:Y:S02]  /*09c0*/  SHF.L.U64.HI R23, R10, 0x3, R23 ;  /* 0x000000030a177819 */ /* 0x000fe40000010217 */
[----:B------:R-:W-:Y:S02]  /*09d0*/  IADD3 R16, P1, PT, R28, UR46, RZ ;  /* 0x0000002e1c107c10 */ /* 0x000fe4000ff3e0ff */
[C---:B------:R-:W-:Y:S02]  /*09e0*/  IADD3.X R21, PT, PT, R23.reuse, UR45, RZ, P0, !PT ;  /* 0x0000002d17157c10 */ /* 0x040fe400087fe4ff */
[----:B------:R-:W-:-:S03]  /*09f0*/  IADD3.X R17, PT, PT, R23, UR47, RZ, P1, !PT ;  /* 0x0000002f17117c10 */ /* 0x000fc60008ffe4ff */
[----:B------:R-:W2:Y:S04]  /*0a00*/  LDG.E.64 R10, desc[UR38][R20.64] ;  /* 0x00000026140a7981 */ /* 0x000ea8000c1e1b00 */
[----:B------:R-:W2:Y:S01]  /*0a10*/  LDG.E.64 R12, desc[UR38][R16.64] ;  /* 0x00000026100c7981 */ /* 0x000ea2000c1e1b00 */
[----:B0-----:R-:W-:Y:S02]  /*0a20*/  IADD3 R28, P0, PT, R28, UR48, RZ ;  /* 0x000000301c1c7c10 */ /* 0x001fe4000ff1e0ff */
[----:B------:R-:W-:Y:S02]  /*0a30*/  IADD3 R24, P1, PT, R2, R20, RZ ;  /* 0x0000001402187210 */ /* 0x000fe40007f3e0ff */
[----:B------:R-:W-:-:S03]  /*0a40*/  IADD3.X R29, PT, PT, R23, UR49, RZ, P0, !PT ;  /* 0x00000031171d7c10 */ /* 0x000fc600087fe4ff */
[----:B------:R-:W-:Y:S01]  /*0a50*/  IMAD.X R25, R3, 0x1, R21, P1 ;  /* 0x0000000103197824 */ /* 0x000fe200008e0615 */
[----:B--2---:R-:W-:Y:S01]  /*0a60*/  DFMA R12, R14, R10, R12 ;  /* 0x0000000a0e0c722b */ /* 0x004fe2000000000c */
[----:B------:R-:W-:-:S05]  /*0a70*/  IADD3 R14, P2, PT, R2, R16, RZ ;  /* 0x00000010020e7210 */ /* 0x000fca0007f5e0ff */
[----:B------:R-:W-:Y:S01]  /*0a80*/  IMAD.X R15, R3, 0x1, R17, P2 ;  /* 0x00000001030f7824 */ /* 0x000fe200010e0611 */
[----:B------:R0:W-:Y:S04]  /*0a90*/  STG.E.64 desc[UR38][R28.64], R12 ;  /* 0x0000000c1c007986 */ /* 0x0001e8000c101b26 */
[----:B------:R-:W2:Y:S04]  /*0aa0*/  LDG.E.64 R10, desc[UR38][R24.64] ;  /* 0x00000026180a7981 */ /* 0x000ea8000c1e1b00 */
[----:B------:R-:W2:Y:S04]  /*0ab0*/  LDG.E.64 R16, desc[UR38][R6.64] ;  /* 0x0000002606107981 */ /* 0x000ea8000c1e1b00 */
[----:B0-----:R-:W2:Y:S01]  /*0ac0*/  LDG.E.64 R12, desc[UR38][R14.64] ;  /* 0x000000260e0c7981 */ /* 0x001ea2000c1e1b00 */
[----:B------:R-:W-:-:S02]  /*0ad0*/  IADD3 R26, P0, PT, R2, R28, RZ ;  /* 0x0000001c021a7210 */ /* 0x000fc40007f1e0ff */
[----:B------:R-:W-:-:S03]  /*0ae0*/  IADD3 R20, P1, PT, R24, R2, RZ ;  /* 0x0000000218147210 */ /* 0x000fc60007f3e0ff */
[----:B------:R-:W-:Y:S02]  /*0af0*/  IMAD.X R27, R3, 0x1, R29, P0 ;  /* 0x00000001031b7824 */ /* 0x000fe400000e061d */
        /* <DEDUP_REMOVED lines=53> */
[-C--:B------:R-:W-:Y:S02]  /*0e50*/  IADD3 R24, P1, PT, R26, R2.reuse, RZ ;  /* 0x000000021a187210 */ /* 0x080fe40007f3e0ff */
[----:B------:R-:W-:Y:S01]  /*0e60*/  IADD3 R28, P2, PT, R10, R2, RZ ;  /* 0x000000020a1c7210 */ /* 0x000fe20007f5e0ff */
[--C-:B------:R-:W-:Y:S02]  /*0e70*/  IMAD.X R21, R21, 0x1, R3.reuse, P0 ;  /* 0x0000000115157824 */ /* 0x100fe400000e0603 */
[--C-:B------:R-:W-:Y:S02]  /*0e80*/  IMAD.X R25, R27, 0x1, R3.reuse, P1 ;  /* 0x000000011b197824 */ /* 0x100fe400008e0603 */
[----:B------:R-:W-:Y:S01]  /*0e90*/  IMAD.X R29, R11, 0x1, R3, P2 ;  /* 0x000000010b1d7824 */ /* 0x000fe200010e0603 */
[----:B--2---:R-:W-:-:S07]  /*0ea0*/  DFMA R12, R16, R12, R14 ;  /* 0x0000000c100c722b */ /* 0x004fce000000000e */
[----:B------:R2:W-:Y:S04]  /*0eb0*/  STG.E.64 desc[UR38][R20.64], R12 ;  /* 0x0000000c14007986 */ /* 0x0005e8000c101b26 */
[----:B------:R-:W3:Y:S04]  /*0ec0*/  LDG.E.64 R24, desc[UR38][R24.64] ;  /* 0x0000002618187981 */ /* 0x000ee8000c1e1b00 */
[----:B------:R-:W3:Y:S04]  /*0ed0*/  LDG.E.64 R28, desc[UR38][R28.64] ;  /* 0x000000261c1c7981 */ /* 0x000ee8000c1e1b00 */
[----:B------:R-:W3:Y:S01]  /*0ee0*/  LDG.E.64 R10, desc[UR38][R6.64] ;  /* 0x00000026060a7981 */ /* 0x000ee2000c1e1b00 */
[----:B------:R-:W-:-:S05]  /*0ef0*/  IADD3 R14, P0, PT, R20, R2, RZ ;  /* 0x00000002140e7210 */ /* 0x000fca0007f1e0ff */
[----:B------:R-:W-:Y:S01]  /*0f00*/  IMAD.X R15, R21, 0x1, R3, P0 ;  /* 0x00000001150f7824 */ /* 0x000fe200000e0603 */
[----:B------:R-:W-:-:S05]  /*0f10*/  IADD3 R18, P0, PT, R18, 0x8, RZ ;  /* 0x0000000812127810 */ /* 0x000fca0007f1e0ff */
[----:B------:R-:W-:Y:S01]  /*0f20*/  IMAD.X R0, RZ, RZ, R0, P0 ;  /* 0x000000ffff007224 */ /* 0x000fe200000e0600 */
[----:B------:R-:W-:-:S04]  /*0f30*/  ISETP.NE.U32.AND P0, PT, R18, UR36, PT ;  /* 0x0000002412007c0c */ /* 0x000fc8000bf05070 */
[----:B------:R-:W-:Y:S01]  /*0f40*/  ISETP.NE.AND.EX P0, PT, R0, R5, PT, P0 ;  /* 0x000000050000720c */ /* 0x000fe20003f05300 */
[----:B---3--:R-:W-:-:S07]  /*0f50*/  DFMA R10, R10, R24, R28 ;  /* 0x000000180a0a722b */ /* 0x008fce000000001c */
[----:B------:R2:W-:Y:S05]  /*0f60*/  STG.E.64 desc[UR38][R14.64], R10 ;  /* 0x0000000a0e007986 */ /* 0x0005ea000c101b26 */
[----:B------:R-:W-:Y:S05]  /*0f70*/  @P0 BRA `(.L_x_371) ;  /* 0xfffffff800700947 */ /* 0x000fea000383ffff */
[----:B------:R-:W-:Y:S05]  /*0f80*/  BSYNC.RECONVERGENT B0 ;  /* 0x0000000000007941 */ /* 0x000fea0003800200 */
.L_x_370:
[----:B------:R-:W0:Y:S01]  /*0f90*/  LDCU UR4, c[0x0][0x3b4] ;  /* 0x00007680ff0477ac */ /* 0x000e220008000800 */
[----:B--2---:R-:W-:Y:S02]  /*0fa0*/  IMAD.U32 R12, RZ, RZ, UR36 ;  /* 0x00000024ff0c7e24 */ /* 0x004fe4000f8e00ff */
[----:B0-----:R-:W-:-:S07]  /*0fb0*/  IMAD.U32 R0, RZ, RZ, UR4 ;  /* 0x00000004ff007e24 */ /* 0x001fce000f8e00ff */
.L_x_369:
        /* <DEDUP_REMOVED lines=10> */
[----:B------:R-:W2:Y:S01]  /*1060*/  LDCU.64 UR4, c[0x0][0x3a0] ;  /* 0x00007400ff0477ac */ /* 0x000ea20008000a00 */
[----:B------:R-:W-:Y:S01]  /*1070*/  IMAD.MOV.U32 R18, RZ, RZ, R22 ;  /* 0x000000ffff127224 */ /* 0x000fe200078e0016 */
[----:B------:R-:W3:Y:S01]  /*1080*/  LDG.E.64 R10, desc[UR38][R6.64] ;  /* 0x00000026060a7981 */ /* 0x000ee2000c1e1b00 */
[----:B------:R-:W4:Y:S01]  /*1090*/  LDCU.128 UR8, c[0x0][0x390] ;  /* 0x00007200ff0877ac */ /* 0x000f220008000c00 */
[----:B------:R-:W5:Y:S01]  /*10a0*/  LDCU.64 UR6, c[0x0][0x380] ;  /* 0x00007000ff0677ac */ /* 0x000f620008000a00 */
[----:B--2---:R-:W-:Y:S02]  /*10b0*/  IMAD R3, R0, UR4, RZ ;  /* 0x0000000400037c24 */ /* 0x004fe4000f8e02ff */
[----:B------:R-:W-:-:S04]  /*10c0*/  IMAD.WIDE.U32 R8, R12, UR4, R18 ;  /* 0x000000040c087c25 */ /* 0x000fc8000f8e0012 */
[----:B------:R-:W-:Y:S02]  /*10d0*/  IMAD R3, R12, UR5, R3 ;  /* 0x000000050c037c24 */ /* 0x000fe4000f8e0203 */
[----:B------:R-:W-:Y:S02]  /*10e0*/  IMAD.SHL.U32 R24, R8, 0x8, RZ ;  /* 0x0000000808187824 */ /* 0x000fe400078e00ff */
[----:B------:R-:W-:-:S03]  /*10f0*/  IMAD.IADD R5, R9, 0x1, R3 ;  /* 0x0000000109057824 */ /* 0x000fc600078e0203 */
[----:B----4-:R-:W-:Y:S02]  /*1100*/  IADD3 R2, P0, PT, R24, UR8, RZ ;  /* 0x0000000818027c10 */ /* 0x010fe4000ff1e0ff */
[----:B------:R-:W-:Y:S02]  /*1110*/  SHF.L.U64.HI R5, R8, 0x3, R5 ;  /* 0x0000000308057819 */ /* 0x000fe40000010205 */
[----:B------:R-:W-:Y:S02]  /*1120*/  IADD3 R8, P1, PT, R24, UR10, RZ ;  /* 0x0000000a18087c10 */ /* 0x000fe4000ff3e0ff */
[C---:B------:R-:W-:Y:S02]  /*1130*/  IADD3.X R3, PT, PT, R5.reuse, UR9, RZ, P0, !PT ;  /* 0x0000000905037c10 */ /* 0x040fe400087fe4ff */
[----:B------:R-:W-:-:S03]  /*1140*/  IADD3.X R9, PT, PT, R5, UR11, RZ, P1, !PT ;  /* 0x0000000b05097c10 */ /* 0x000fc60008ffe4ff */
[----:B------:R-:W3:Y:S04]  /*1150*/  LDG.E.64 R14, desc[UR38][R2.64] ;  /* 0x00000026020e7981 */ /* 0x000ee8000c1e1b00 */
[----:B------:R-:W3:Y:S01]  /*1160*/  LDG.E.64 R16, desc[UR38][R8.64] ;  /* 0x0000002608107981 */ /* 0x000ee2000c1e1b00 */
[----:B------:R-:W-:Y:S01]  /*1170*/  USHF.L.U32 UR8, UR4, 0x3, URZ ;  /* 0x0000000304087899 */ /* 0x000fe200080006ff */
[----:B-----5:R-:W-:Y:S01]  /*1180*/  IADD3 R24, P0, PT, R24, UR6, RZ ;  /* 0x0000000618187c10 */ /* 0x020fe2000ff1e0ff */
[----:B------:R-:W-:-:S04]  /*1190*/  USHF.L.U64.HI UR4, UR4, 0x3, UR5 ;  /* 0x0000000304047899 */ /* 0x000fc80008010205 */
[----:B------:R-:W-:Y:S02]  /*11a0*/  IADD3 R26, P1, PT, R2, UR8, RZ ;  /* 0x00000008021a7c10 */ /* 0x000fe4000ff3e0ff */
[----:B------:R-:W-:Y:S02]  /*11b0*/  IADD3 R28, P2, PT, R8, UR8, RZ ;  /* 0x00000008081c7c10 */ /* 0x000fe4000ff5e0ff */
[----:B------:R-:W-:Y:S02]  /*11c0*/  IADD3.X R25, PT, PT, R5, UR7, RZ, P0, !PT ;  /* 0x0000000705197c10 */ /* 0x000fe400087fe4ff */
[----:B------:R-:W-:Y:S02]  /*11d0*/  IADD3.X R27, PT, PT, R3, UR4, RZ, P1, !PT ;  /* 0x00000004031b7c10 */ /* 0x000fe40008ffe4ff */
[----:B------:R-:W-:Y:S01]  /*11e0*/  IADD3.X R29, PT, PT, R9, UR4, RZ, P2, !PT ;  /* 0x00000004091d7c10 */ /* 0x000fe200097fe4ff */
[----:B---3--:R-:W-:-:S07]  /*11f0*/  DFMA R10, R10, R14, R16 ;  /* 0x0000000e0a0a722b */ /* 0x008fce0000000010 */
[----:B------:R2:W-:Y:S04]  /*1200*/  STG.E.64 desc[UR38][R24.64], R10 ;  /* 0x0000000a18007986 */ /* 0x0005e8000c101b26 */
[----:B------:R-:W3:Y:S04]  /*1210*/  LDG.E.64 R2, desc[UR38][R26.64] ;  /* 0x000000261a027981 */ /* 0x000ee8000c1e1b00 */
[----:B------:R-:W3:Y:S04]  /*1220*/  LDG.E.64 R8, desc[UR38][R28.64] ;  /* 0x000000261c087981 */ /* 0x000ee8000c1e1b00 */
[----:B--2---:R-:W3:Y:S01]  /*1230*/  LDG.E.64 R10, desc[UR38][R6.64] ;  /* 0x00000026060a7981 */ /* 0x004ee2000c1e1b00 */
[----:B------:R-:W-:-:S02]  /*1240*/  IADD3 R14, P0, PT, R24, UR8, RZ ;  /* 0x00000008180e7c10 */ /* 0x000fc4000ff1e0ff */
        /* <DEDUP_REMOVED lines=20> */
[----:B------:R-:W3:Y:S01]  /*1390*/  LDG.E.64 R8, desc[UR38][R6.64] ;  /* 0x0000002606087981 */ /* 0x000ee2000c1e1b00 */
[----:B------:R-:W-:-:S04]  /*13a0*/  IADD3 R20, P0, PT, R2, UR8, RZ ;  /* 0x0000000802147c10 */ /* 0x000fc8000ff1e0ff */
[----:B------:R-:W-:Y:S02]  /*13b0*/  IADD3.X R21, PT, PT, R3, UR4, RZ, P0, !PT ;  /* 0x0000000403157c10 */ /* 0x000fe400087fe4ff */
[----:B------:R-:W-:-:S05]  /*13c0*/  IADD3 R12, P0, PT, R12, 0x4, RZ ;  /* 0x000000040c0c7810 */ /* 0x000fca0007f1e0ff */
[----:B------:R-:W-:Y:S01]  /*13d0*/  IMAD.X R0, RZ, RZ, R0, P0 ;  /* 0x000000ffff007224 */ /* 0x000fe200000e0600 */
[----:B---3--:R-:W-:-:S07]  /*13e0*/  DFMA R8, R8, R14, R16 ;  /* 0x0000000e0808722b */ /* 0x008fce0000000010 */
[----:B------:R2:W-:Y:S04]  /*13f0*/  STG.E.64 desc[UR38][R20.64], R8 ;  /* 0x0000000814007986 */ /* 0x0005e8000c101b26 */
.L_x_373:
[----:B------:R-:W-:Y:S05]  /*1400*/  BRA.U !UP1, `(.L_x_372) ;  /* 0x0000000109f87547 */ /* 0x000fea000b800000 */
[----:B------:R-:W-:Y:S01]  /*1410*/  UISETP.NE.U32.AND UP0, UPT, UR43, 0x1, UPT ;  /* 0x000000012b00788c */ /* 0x000fe2000bf05070 */
[----:B------:R-:W-:-:S03]  /*1420*/  LOP3.LUT P0, RZ, R4, 0x1, RZ, 0xc0, !PT ;  /* 0x0000000104ff7812 */ /* 0x000fc6000780c0ff */
[----:B------:R-:W-:-:S09]  /*1430*/  UISETP.NE.AND.EX UP0, UPT, URZ, URZ, UPT, UP0 ;  /* 0x000000ffff00728c */ /* 0x000fd2000bf05300 */
[----:B------:R-:W-:Y:S05]  /*1440*/  BRA.U !UP0, `(.L_x_374) ;  /* 0x0000000108907547 */ /* 0x000fea000b800000 */
[----:B------:R-:W3:Y:S01]  /*1450*/  LDCU.64 UR4, c[0x0][0x3a0] ;  /* 0x00007400ff0477ac */ /* 0x000ee20008000a00 */
[----:B------:R-:W-:Y:S01]  /*1460*/  IMAD.MOV.U32 R18, RZ, RZ, R22 ;  /* 0x000000ffff127224 */ /* 0x000fe200078e0016 */
[----:B--2---:R-:W2:Y:S01]  /*1470*/  LDG.E.64 R10, desc[UR38][R6.64] ;  /* 0x00000026060a7981 */ /* 0x004ea2000c1e1b00 */
[----:B------:R-:W4:Y:S01]  /*1480*/  LDCU.128 UR8, c[0x0][0x390] ;  /* 0x00007200ff0877ac */ /* 0x000f220008000c00 */
[----:B------:R-:W5:Y:S01]  /*1490*/  LDCU.64 UR6, c[0x0][0x380] ;  /* 0x00007000ff0677ac */ /* 0x000f620008000a00 */
[----:B---3--:R-:W-:Y:S02]  /*14a0*/  IMAD R5, R0, UR4, RZ ;  /* 0x0000000400057c24 */ /* 0x008fe4000f8e02ff */
[----:B------:R-:W-:-:S04]  /*14b0*/  IMAD.WIDE.U32 R2, R12, UR4, R18 ;  /* 0x000000040c027c25 */ /* 0x000fc8000f8e0012 */
[----:B------:R-:W-:Y:S02]  /*14c0*/  IMAD R5, R12, UR5, R5 ;  /* 0x000000050c057c24 */ /* 0x000fe4000f8e0205 */
[----:B------:R-:W-:Y:S02]  /*14d0*/  IMAD.SHL.U32 R13, R2, 0x8, RZ ;  /* 0x00000008020d7824 */ /* 0x000fe400078e00ff */
[----:B------:R-:W-:-:S03]  /*14e0*/  IMAD.IADD R5, R3, 0x1, R5 ;  /* 0x0000000103057824 */ /* 0x000fc600078e0205 */
[C---:B----4-:R-:W-:Y:S02]  /*14f0*/  IADD3 R4, P1, PT, R13.reuse, UR8, RZ ;  /* 0x000000080d047c10 */ /* 0x050fe4000ff3e0ff */
[----:B------:R-:W-:Y:S02]  /*1500*/  SHF.L.U64.HI R3, R2, 0x3, R5 ;  /* 0x0000000302037819 */ /* 0x000fe40000010205 */
[----:B------:R-:W-:Y:S02]  /*1510*/  IADD3 R8, P2, PT, R13, UR10, RZ ;  /* 0x0000000a0d087c10 */ /* 0x000fe4000ff5e0ff */
[C---:B------:R-:W-:Y:S02]  /*1520*/  IADD3.X R5, PT, PT, R3.reuse, UR9, RZ, P1, !PT ;  /* 0x0000000903057c10 */ /* 0x040fe40008ffe4ff */
[----:B------:R-:W-:-:S03]  /*1530*/  IADD3.X R9, PT, PT, R3, UR11, RZ, P2, !PT ;  /* 0x0000000b03097c10 */ /* 0x000fc600097fe4ff */
[----:B------:R-:W2:Y:S04]  /*1540*/  LDG.E.64 R14, desc[UR38][R4.64] ;  /* 0x00000026040e7981 */ /* 0x000ea8000c1e1b00 */
[----:B------:R-:W2:Y:S01]  /*1550*/  LDG.E.64 R16, desc[UR38][R8.64] ;  /* 0x0000002608107981 */ /* 0x000ea2000c1e1b00 */
        /* <DEDUP_REMOVED lines=8> */
[----:B--2---:R-:W-:-:S07]  /*15e0*/  DFMA R10, R10, R14, R16 ;  /* 0x0000000e0a0a722b */ /* 0x004fce0000000010 */
[----:B------:R3:W-:Y:S04]  /*15f0*/  STG.E.64 desc[UR38][R2.64], R10 ;  /* 0x0000000a02007986 */ /* 0x0007e8000c101b26 */
[----:B------:R-:W2:Y:S04]  /*1600*/  LDG.E.64 R8, desc[UR38][R20.64] ;  /* 0x0000002614087981 */ /* 0x000ea8000c1e1b00 */
[----:B------:R-:W2:Y:S04]  /*1610*/  LDG.E.64 R14, desc[UR38][R24.64] ;  /* 0x00000026180e7981 */ /* 0x000ea8000c1e1b00 */
[----:B------:R-:W2:Y:S01]  /*1620*/  LDG.E.64 R4, desc[UR38][R6.64] ;  /* 0x0000002606047981 */ /* 0x000ea2000c1e1b00 */
[----:B------:R-:W-:-:S04]  /*1630*/  IADD3 R16, P1, PT, R2, UR8, RZ ;  /* 0x0000000802107c10 */ /* 0x000fc8000ff3e0ff */
[----:B------:R-:W-:Y:S02]  /*1640*/  IADD3.X R17, PT, PT, R3, UR4, RZ, P1, !PT ;  /* 0x0000000403117c10 */ /* 0x000fe40008ffe4ff */
[----:B------:R-:W-:-:S05]  /*1650*/  IADD3 R12, P1, PT, R12, 0x2, RZ ;  /* 0x000000020c0c7810 */ /* 0x000fca0007f3e0ff */
[----:B------:R-:W-:Y:S01]  /*1660*/  IMAD.X R0, RZ, RZ, R0, P1 ;  /* 0x000000ffff007224 */ /* 0x000fe200008e0600 */
[----:B--2---:R-:W-:-:S07]  /*1670*/  DFMA R4, R4, R8, R14 ;  /* 0x000000080404722b */ /* 0x004fce000000000e */
[----:B------:R3:W-:Y:S04]  /*1680*/  STG.E.64 desc[UR38][R16.64], R4 ;  /* 0x0000000410007986 */ /* 0x0007e8000c101b26 */
.L_x_374:
[----:B------:R-:W-:Y:S05]  /*1690*/  @!P0 BRA `(.L_x_372) ;  /* 0x0000000000548947 */ /* 0x000fea0003800000 */
[----:B------:R-:W3:Y:S01]  /*16a0*/  LDCU.64 UR4, c[0x0][0x3a0] ;  /* 0x00007400ff0477ac */ /* 0x000ee20008000a00 */
[----:B------:R-:W-:Y:S01]  /*16b0*/  IMAD.MOV.U32 R18, RZ, RZ, R22 ;  /* 0x000000ffff127224 */ /* 0x000fe200078e0016 */
[----:B------:R-:W4:Y:S01]  /*16c0*/  LDG.E.64 R6, desc[UR38][R6.64] ;  /* 0x0000002606067981 */ /* 0x000f22000c1e1b00 */
[----:B------:R-:W5:Y:S01]  /*16d0*/  LDCU.128 UR8, c[0x0][0x390] ;  /* 0x00007200ff0877ac */ /* 0x000f620008000c00 */
[----:B---3--:R-:W-:Y:S02]  /*16e0*/  IMAD R5, R0, UR4, RZ ;  /* 0x0000000400057c24 */ /* 0x008fe4000f8e02ff */
[----:B--2---:R-:W-:-:S04]  /*16f0*/  IMAD.WIDE.U32 R2, R12, UR4, R18 ;  /* 0x000000040c027c25 */ /* 0x004fc8000f8e0012 */
[----:B------:R-:W-:Y:S01]  /*1700*/  IMAD R5, R12, UR5, R5 ;  /* 0x000000050c057c24 */ /* 0x000fe2000f8e0205 */
[----:B------:R-:W2:Y:S01]  /*1710*/  LDCU.64 UR4, c[0x0][0x380] ;  /* 0x00007000ff0477ac */ /* 0x000ea20008000a00 */
[----:B------:R-:W-:Y:S02]  /*1720*/  IMAD.SHL.U32 R10, R2, 0x8, RZ ;  /* 0x00000008020a7824 */ /* 0x000fe400078e00ff */
[----:B------:R-:W-:-:S03]  /*1730*/  IMAD.IADD R3, R3, 0x1, R5 ;  /* 0x0000000103037824 */ /* 0x000fc600078e0205 */
[----:B-----5:R-:W-:Y:S02]  /*1740*/  IADD3 R4, P1, PT, R10, UR10, RZ ;  /* 0x0000000a0a047c10 */ /* 0x020fe4000ff3e0ff */
[----:B------:R-:W-:Y:S02]  /*1750*/  SHF.L.U64.HI R0, R2, 0x3, R3 ;  /* 0x0000000302007819 */ /* 0x000fe40000010203 */
[----:B------:R-:W-:Y:S02]  /*1760*/  IADD3 R8, P0, PT, R10, UR8, RZ ;  /* 0x000000080a087c10 */ /* 0x000fe4000ff1e0ff */
[C---:B------:R-:W-:Y:S02]  /*1770*/  IADD3.X R5, PT, PT, R0.reuse, UR11, RZ, P1, !PT ;  /* 0x0000000b00057c10 */ /* 0x040fe40008ffe4ff */
[----:B------:R-:W-:-:S04]  /*1780*/  IADD3.X R9, PT, PT, R0, UR9, RZ, P0, !PT ;  /* 0x0000000900097c10 */ /* 0x000fc800087fe4ff */
[----:B------:R-:W4:Y:S04]  /*1790*/  LDG.E.64 R4, desc[UR38][R4.64] ;  /* 0x0000002604047981 */ /* 0x000f28000c1e1b00 */
[----:B------:R-:W4:Y:S01]  /*17a0*/  LDG.E.64 R2, desc[UR38][R8.64] ;  /* 0x0000002608027981 */ /* 0x000f22000c1e1b00 */
[----:B--2---:R-:W-:-:S04]  /*17b0*/  IADD3 R10, P0, PT, R10, UR4, RZ ;  /* 0x000000040a0a7c10 */ /* 0x004fc8000ff1e0ff */
[----:B------:R-:W-:Y:S01]  /*17c0*/  IADD3.X R11, PT, PT, R0, UR5, RZ, P0, !PT ;  /* 0x00000005000b7c10 */ /* 0x000fe200087fe4ff */
[----:B----4-:R-:W-:-:S07]  /*17d0*/  DFMA R2, R6, R2, R4 ;  /* 0x000000020602722b */ /* 0x010fce0000000004 */
[----:B------:R4:W-:Y:S04]  /*17e0*/  STG.E.64 desc[UR38][R10.64], R2 ;  /* 0x000000020a007986 */ /* 0x0009e8000c101b26 */
.L_x_372:
[----:B------:R-:W-:Y:S01]  /*17f0*/  ISETP.NE.U32.AND P0, PT, R22, RZ, PT ;  /* 0x000000ff1600720c */ /* 0x000fe20003f05070 */
[----:B------:R-:W-:Y:S03]  /*1800*/  BSSY.RECONVERGENT B7, `(.L_x_375) ;  /* 0x0000052000077945 */ /* 0x000fe60003800200 */
[----:B------:R-:W-:-:S13]  /*1810*/  ISETP.NE.AND.EX P0, PT, R19, RZ, PT, P0 ;  /* 0x000000ff1300720c */ /* 0x000fda0003f05300 */
[----:B------:R-:W-:Y:S05]  /*1820*/  @P0 BRA `(.L_x_376) ;  /* 0x00000004003c0947 */ /* 0x000fea0003800000 */
[----:B------:R-:W-:Y:S01]  /*1830*/  MOV R0, 0x0 ;  /* 0x0000000000007802 */ /* 0x000fe20000000f00 */
[----:B------:R-:W5:Y:S01]  /*1840*/  LDCU.64 UR4, c[0x4][0x38] ;  /* 0x01000700ff0477ac */ /* 0x000f620008000a00 */
[----:B------:R-:W-:Y:S02]  /*1850*/  CS2R R6, SRZ ;  /* 0x0000000000067805 */ /* 0x000fe4000001ff00 */
[----:B--234-:R2:W3:Y:S01]  /*1860*/  LDC.64 R2, c[0x4][R0] ;  /* 0x0100000000027b82 */ /* 0x01c4e20000000a00 */
[----:B-----5:R-:W-:Y:S02]  /*1870*/  IMAD.U32 R4, RZ, RZ, UR4 ;  /* 0x00000004ff047e24 */ /* 0x020fe4000f8e00ff */
[----:B--2---:R-:W-:-:S07]  /*1880*/  IMAD.U32 R5, RZ, RZ, UR5 ;  /* 0x00000005ff057e24 */ /* 0x004fce000f8e00ff */
[----:B------:R-:W-:-:S07]  /*1890*/  LEPC R20, `(.L_x_377) ;  /* 0x000000001014794e */ /* 0x000fce0000000000 */
[----:B01-3--:R-:W-:Y:S05]  /*18a0*/  CALL.ABS.NOINC R2 ;  /* 0x0000000002007343 */ /* 0x00bfea0003c00000 */
.L_x_377:
[----:B------:R-:W-:Y:S01]  /*18b0*/  BSSY.RECONVERGENT B6, `(.L_x_378) ;  /* 0x000003f000067945 */ /* 0x000fe20003800200 */
[----:B------:R-:W-:-:S07]  /*18c0*/  IMAD.MOV.U32 R2, RZ, RZ, RZ ;  /* 0x000000ffff027224 */ /* 0x000fce00078e00ff */
.L_x_383:
        /* <DEDUP_REMOVED lines=20> */
.L_x_379:
        /* <DEDUP_REMOVED lines=15> */
.L_x_380:
        /* <DEDUP_REMOVED lines=12> */
.L_x_381:
        /* <DEDUP_REMOVED lines=12> */
.L_x_382:
[----:B------:R-:W-:-:S13]  /*1c80*/  ISETP.NE.AND P6, PT, R24, RZ, PT ;  /* 0x000000ff1800720c */ /* 0x000fda0003fc5270 */
[----:B------:R-:W-:Y:S05]  /*1c90*/  @P6 BRA `(.L_x_383) ;  /* 0xfffffffc000c6947 */ /* 0x000fea000383ffff */
[----:B------:R-:W-:Y:S05]  /*1ca0*/  BSYNC.RECONVERGENT B6 ;  /* 0x0000000000067941 */ /* 0x000fea0003800200 */
.L_x_378:
[----:B------:R0:W1:Y:S01]  /*1cb0*/  LDC.64 R2, c[0x4][R18] ;  /* 0x0100000012027b82 */ /* 0x0000620000000a00 */
[----:B------:R-:W2:Y:S01]  /*1cc0*/  LDCU.64 UR4, c[0x4][0x18] ;  /* 0x01000300ff0477ac */ /* 0x000ea20008000a00 */
[----:B------:R-:W-:Y:S01]  /*1cd0*/  CS2R R6, SRZ ;  /* 0x0000000000067805 */ /* 0x000fe2000001ff00 */
[----:B--2---:R-:W-:Y:S02]  /*1ce0*/  IMAD.U32 R4, RZ, RZ, UR4 ;  /* 0x00000004ff047e24 */ /* 0x004fe4000f8e00ff */
[----:B0-----:R-:W-:-:S07]  /*1cf0*/  IMAD.U32 R5, RZ, RZ, UR5 ;  /* 0x00000005ff057e24 */ /* 0x001fce000f8e00ff */
[----:B------:R-:W-:-:S07]  /*1d00*/  LEPC R20, `(.L_x_376) ;  /* 0x000000001014794e */ /* 0x000fce0000000000 */
[----:B-1----:R-:W-:Y:S05]  /*1d10*/  CALL.ABS.NOINC R2 ;  /* 0x0000000002007343 */ /* 0x002fea0003c00000 */
.L_x_376:
[----:B01----:R-:W-:Y:S05]  /*1d20*/  BSYNC.RECONVERGENT B7 ;  /* 0x0000000000077941 */ /* 0x003fea0003800200 */
.L_x_375:
[----:B------:R-:W0:Y:S01]  /*1d30*/  LDCU.64 UR4, c[0x0][0x3a8] ;  /* 0x00007500ff0477ac */ /* 0x000e220008000a00 */
[----:B------:R-:W-:-:S05]  /*1d40*/  IADD3 R22, P0, PT, R22, UR42, RZ ;  /* 0x0000002a16167c10 */ /* 0x000fca000ff1e0ff */
[----:B------:R-:W-:Y:S01]  /*1d50*/  IMAD.X R19, RZ, RZ, R19, P0 ;  /* 0x000000ffff137224 */ /* 0x000fe200000e0613 */
[----:B0-----:R-:W-:-:S04]  /*1d60*/  ISETP.GE.U32.AND P0, PT, R22, UR4, PT ;  /* 0x0000000416007c0c */ /* 0x001fc8000bf06070 */
[----:B------:R-:W-:-:S13]  /*1d70*/  ISETP.GE.U32.AND.EX P0, PT, R19, UR5, PT, P0 ;  /* 0x0000000513007c0c */ /* 0x000fda000bf06100 */
[----:B------:R-:W-:Y:S05]  /*1d80*/  @!P0 BRA `(.L_x_384) ;  /* 0xffffffe800b08947 */ /* 0x000fea000383ffff */
[----:B------:R-:W-:Y:S05]  /*1d90*/  BSYNC.RECONVERGENT B8 ;  /* 0x0000000000087941 */ /* 0x000fea0003800200 */
.L_x_368:
[----:B------:R-:W-:Y:S05]  /*1da0*/  EXIT ;  /* 0x000000000000794d */ /* 0x000fea0003800000 */
.L_x_385:
        /* <DEDUP_REMOVED lines=13> */
.L_x_423:


//--------------------- .text._Z10dotProductPKdS0_Pdmmm --------------------------
	.section	.text._Z10dotProductPKdS0_Pdmmm,"ax",@progbits
	.align	128
        .global         _Z10dotProductPKdS0_Pdmmm
        .type           _Z10dotProductPKdS0_Pdmmm,@function
        .size           _Z10dotProductPKdS0_Pdmmm,(.L_x_424 - _Z10dotProductPKdS0_Pdmmm)
        .other          _Z10dotProductPKdS0_Pdmmm,@"STO_CUDA_ENTRY STV_DEFAULT"
_Z10dotProductPKdS0_Pdmmm:
.text._Z10dotProductPKdS0_Pdmmm:
        /* <DEDUP_REMOVED lines=20> */
[----:B------:R-:W3:Y:S01]  /*0140*/  LDCU.64 UR42, c[0x0][0x398] ;  /* 0x00007300ff2a77ac */ /* 0x000ee20008000a00 */
[----:B0-----:R-:W-:-:S04]  /*0150*/  UISETP.NE.U32.AND UP0, UPT, UR6, URZ, UPT ;  /* 0x000000ff0600728c */ /* 0x001fc8000bf05070 */
[----:B------:R-:W-:Y:S02]  /*0160*/  UISETP.NE.AND.EX UP0, UPT, UR7, URZ, UPT, UP0 ;  /* 0x000000ff0700728c */ /* 0x000fe4000bf05300 */
[----:B-1----:R-:W-:-:S07]  /*0170*/  UIMAD UR40, UR40, UR4, URZ ;  /* 0x00000004282872a4 */ /* 0x002fce000f8e02ff */
[----:B--23--:R-:W-:Y:S05]  /*0180*/  BRA.U UP0, `(.L_x_386) ;  /* 0x0000000100687547 */ /* 0x00cfea000b800000 */
.L_x_389:
[C---:B------:R-:W-:Y:S01]  /*0190*/  ISETP.NE.U32.AND P0, PT, R16.reuse, RZ, PT ;  /* 0x000000ff1000720c */ /* 0x040fe20003f05070 */
[----:B------:R-:W-:Y:S01]  /*01a0*/  BSSY.RECONVERGENT B6, `(.L_x_387) ;  /* 0x0000015000067945 */ /* 0x000fe20003800200 */
[----:B------:R-:W-:Y:S02]  /*01b0*/  IADD3 R16, P1, PT, R16, UR40, RZ ;  /* 0x0000002810107c10 */ /* 0x000fe4000ff3e0ff */
[----:B------:R-:W-:-:S03]  /*01c0*/  ISETP.NE.AND.EX P0, PT, R17, RZ, PT, P0 ;  /* 0x000000ff1100720c */ /* 0x000fc60003f05300 */
[----:B------:R-:W-:Y:S01]  /*01d0*/  IMAD.X R17, RZ, RZ, R17, P1 ;  /* 0x000000ffff117224 */ /* 0x000fe200008e0611 */
[----:B------:R-:W-:-:S04]  /*01e0*/  ISETP.GE.U32.AND P1, PT, R16, UR42, PT ;  /* 0x0000002a10007c0c */ /* 0x000fc8000bf26070 */
[----:B------:R-:W-:-:S04]  /*01f0*/  ISETP.GE.U32.AND.EX P1, PT, R17, UR43, PT, P1 ;  /* 0x0000002b11007c0c */ /* 0x000fc8000bf26110 */
[----:B------:R-:W-:Y:S01]  /*0200*/  P2R R18, PR, RZ, 0x2 ;  /* 0x00000002ff127803 */ /* 0x000fe20000000000 */
[----:B------:R-:W-:Y:S08]  /*0210*/  @P0 BRA `(.L_x_388) ;  /* 0x0000000000340947 */ /* 0x000ff00003800000 */
[----:B------:R-:W0:Y:S01]  /*0220*/  LDC.64 R2, c[0x0][0x390] ;  /* 0x0000e400ff027b82 */ /* 0x000e220000000a00 */
[----:B------:R-:W-:Y:S02]  /*0230*/  CS2R R12, SRZ ;  /* 0x00000000000c7805 */ /* 0x000fe4000001ff00 */
[----:B------:R-:W-:Y:S01]  /*0240*/  MOV R0, 0x0 ;  /* 0x0000000000007802 */ /* 0x000fe20000000f00 */
[----:B------:R-:W1:Y:S01]  /*0250*/  LDCU.64 UR4, c[0x4][0x30] ;  /* 0x01000600ff0477ac */ /* 0x000e620008000a00 */
[----:B0-----:R-:W2:Y:S03]  /*0260*/  LDG.E.64 R14, desc[UR36][R2.64] ;  /* 0x00000024020e7981 */ /* 0x001ea6000c1e1b00 */
[----:B------:R0:W3:Y:S01]  /*0270*/  LDC.64 R8, c[0x4][R0] ;  /* 0x0100000000087b82 */ /* 0x0000e20000000a00 */
[----:B-1----:R-:W-:Y:S02]  /*0280*/  IMAD.U32 R4, RZ, RZ, UR4 ;  /* 0x00000004ff047e24 */ /* 0x002fe4000f8e00ff */
[----:B------:R-:W-:-:S02]  /*0290*/  IMAD.U32 R5, RZ, RZ, UR5 ;  /* 0x00000005ff057e24 */ /* 0x000fc4000f8e00ff */
[----:B------:R-:W-:Y:S02]  /*02a0*/  IMAD.U32 R6, RZ, RZ, UR38 ;  /* 0x00000026ff067e24 */ /* 0x000fe4000f8e00ff */
[----:B------:R-:W-:Y:S01]  /*02b0*/  IMAD.U32 R7, RZ, RZ, UR39 ;  /* 0x00000027ff077e24 */ /* 0x000fe2000f8e00ff */
[----:B--23--:R0:W-:Y:S06]  /*02c0*/  STL.128 [R1], R12 ;  /* 0x0000000c01007387 */ /* 0x00c1ec0000100c00 */
[----:B------:R-:W-:-:S07]  /*02d0*/  LEPC R20, `(.L_x_388) ;  /* 0x000000001014794e */ /* 0x000fce0000000000 */
[----:B0-----:R-:W-:Y:S05]  /*02e0*/  CALL.ABS.NOINC R8 ;  /* 0x0000000008007343 */ /* 0x001fea0003c00000 */
.L_x_388:
[----:B------:R-:W-:Y:S05]  /*02f0*/  BSYNC.RECONVERGENT B6 ;  /* 0x0000000000067941 */ /* 0x000fea0003800200 */
.L_x_387:
[----:B------:R-:W-:-:S13]  /*0300*/  ISETP.NE.AND P6, PT, R18, RZ, PT ;  /* 0x000000ff1200720c */ /* 0x000fda0003fc5270 */
[----:B------:R-:W-:Y:S05]  /*0310*/  @!P6 BRA `(.L_x_389) ;  /* 0xfffffffc009ce947 */ /* 0x000fea000383ffff */
[----:B------:R-:W-:Y:S05]  /*0320*/  EXIT ;  /* 0x000000000000794d */ /* 0x000fea0003800000 */
.L_x_386:
[----:B------:R-:W0:Y:S01]  /*0330*/  LDCU.64 UR48, c[0x0][0x3a0] ;  /* 0x00007400ff3077ac */ /* 0x000e220008000a00 */
[----:B------:R-:W-:Y:S01]  /*0340*/  BSSY.RECONVERGENT B7, `(.L_x_390) ;  /* 0x00000e0000077945 */ /* 0x000fe20003800200 */
[----:B------:R-:W1:Y:S01]  /*0350*/  LDCU.128 UR44, c[0x0][0x380] ;  /* 0x00007000ff2c77ac */ /* 0x000e620008000c00 */
[----:B------:R-:W-:Y:S02]  /*0360*/  ULOP3.LUT UR43, UR6, 0x3, URZ, 0xc0, !UPT ;  /* 0x00000003062b7892 */ /* 0x000fe4000f8ec0ff */
[----:B------:R-:W-:Y:S02]  /*0370*/  ULOP3.LUT UR41, UR6, 0xfffffff8, URZ, 0xc0, !UPT ;  /* 0xfffffff806297892 */ /* 0x000fe4000f8ec0ff */
[----:B0-----:R-:W-:Y:S02]  /*0380*/  USHF.L.U64.HI UR50, UR48, 0x6, UR49 ;  /* 0x0000000630327899 */ /* 0x001fe40008010231 */
[----:B-1----:R-:W-:-:S12]  /*0390*/  USHF.L.U64.HI UR42, UR48, 0x3, UR49 ;  /* 0x00000003302a7899 */ /* 0x002fd80008010231 */
.L_x_399:
[----:B0-----:R-:W0:Y:S01]  /*03a0*/  LDCU.64 UR4, c[0x0][0x390] ;  /* 0x00007200ff0477ac */ /* 0x001e220008000a00 */
[C---:B------:R-:W-:Y:S01]  /*03b0*/  IMAD.SHL.U32 R5, R16.reuse, 0x8, RZ ;  /* 0x0000000810057824 */ /* 0x040fe200078e00ff */
[----:B------:R-:W-:Y:S01]  /*03c0*/  SHF.L.U64.HI R4, R16, 0x3, R17 ;  /* 0x0000000310047819 */ /* 0x000fe20000010211 */
[----:B-1----:R-:W1:Y:S03]  /*03d0*/  LDC.64 R8, c[0x0][0x3a8] ;  /* 0x0000ea00ff087b82 */ /* 0x002e660000000a00 */
[----:B0-23--:R-:W-:-:S04]  /*03e0*/  IADD3 R6, P0, PT, R5, UR4, RZ ;  /* 0x0000000405067c10 */ /* 0x00dfc8000ff1e0ff */
[----:B------:R-:W-:-:S05]  /*03f0*/  IADD3.X R7, PT, PT, R4, UR5, RZ, P0, !PT ;  /* 0x0000000504077c10 */ /* 0x000fca00087fe4ff */
[----:B-----5:R0:W5:Y:S01]  /*0400*/  LDG.E.64 R10, desc[UR36][R6.64] ;  /* 0x00000024060a7981 */ /* 0x020162000c1e1b00 */
[----:B-1----:R-:W-:Y:S01]  /*0410*/  ISETP.GE.U32.AND P0, PT, R8, 0x8, PT ;  /* 0x000000080800780c */ /* 0x002fe20003f06070 */
[----:B------:R-:W-:Y:S02]  /*0420*/  IMAD.U32 R2, RZ, RZ, UR48 ;  /* 0x00000030ff027e24 */ /* 0x000fe4000f8e00ff */
[----:B------:R-:W-:Y:S01]  /*0430*/  IMAD.MOV.U32 R0, RZ, RZ, RZ ;  /* 0x000000ffff007224 */ /* 0x000fe200078e00ff */
[----:B------:R-:W-:Y:S01]  /*0440*/  ISETP.GE.U32.AND.EX P0, PT, R9, RZ, PT, P0 ;  /* 0x000000ff0900720c */ /* 0x000fe20003f06100 */
[----:B------:R-:W-:Y:S02]  /*0450*/  IMAD.MOV.U32 R3, RZ, RZ, RZ ;  /* 0x000000ffff037224 */ /* 0x000fe400078e00ff */
[----:B------:R-:W-:-:S10]  /*0460*/  IMAD.SHL.U32 R2, R2, 0x8, RZ ;  /* 0x0000000802027824 */ /* 0x000fd400078e00ff */
[----:B0-----:R-:W-:Y:S05]  /*0470*/  @!P0 BRA `(.L_x_391) ;  /* 0x0000000400388947 */ /* 0x001fea0003800000 */
[----:B------:R-:W0:Y:S01]  /*0480*/  LDC R3, c[0x0][0x3ac] ;  /* 0x0000eb00ff037b82 */ /* 0x000e220000000800 */
[----:B------:R-:W-:Y:S01]  /*0490*/  BSSY.RECONVERGENT B0, `(.L_x_392) ;  /* 0x000004b000007945 */ /* 0x000fe20003800200 */
[----:B------:R-:W-:Y:S02]  /*04a0*/  IMAD.U32 R0, RZ, RZ, UR41 ;  /* 0x00000029ff007e24 */ /* 0x000fe4000f8e00ff */
[----:B0-----:R-:W-:-:S07]  /*04b0*/  IMAD.MOV.U32 R9, RZ, RZ, R3 ;  /* 0x000000ffff097224 */ /* 0x001fce00078e0003 */
.L_x_393:
[C---:B------:R-:W-:Y:S02]  /*04c0*/  IADD3 R26, P0, PT, R5.reuse, UR44, RZ ;  /* 0x0000002c051a7c10 */ /* 0x040fe4000ff1e0ff */
[----:B------:R-:W-:Y:S02]  /*04d0*/  IADD3 R22, P1, PT, R5, UR46, RZ ;  /* 0x0000002e05167c10 */ /* 0x000fe4000ff3e0ff */
[C---:B------:R-:W-:Y:S02]  /*04e0*/  IADD3.X R27, PT, PT, R4.reuse, UR45, RZ, P0, !PT ;  /* 0x0000002d041b7c10 */ /* 0x040fe400087fe4ff */
[----:B------:R-:W-:-:S03]  /*04f0*/  IADD3.X R23, PT, PT, R4, UR47, RZ, P1, !PT ;  /* 0x0000002f04177c10 */ /* 0x000fc60008ffe4ff */
[----:B------:R-:W2:Y:S04]  /*0500*/  LDG.E.64 R12, desc[UR36][R26.64] ;  /* 0x000000241a0c7981 */ /* 0x000ea8000c1e1b00 */
[----:B------:R-:W2:Y:S01]  /*0510*/  LDG.E.64 R14, desc[UR36][R22.64] ;  /* 0x00000024160e7981 */ /* 0x000ea2000c1e1b00 */
[-C--:B-1----:R-:W-:Y:S02]  /*0520*/  IADD3 R18, P0, PT, R26, R2.reuse, RZ ;  /* 0x000000021a127210 */ /* 0x082fe40007f1e0ff */
[----:B------:R-:W-:Y:S02]  /*0530*/  IADD3 R20, P1, PT, R22, R2, RZ ;  /* 0x0000000216147210 */ /* 0x000fe40007f3e0ff */
[----:B------:R-:W-:Y:S02]  /*0540*/  IADD3.X R19, PT, PT, R27, UR42, RZ, P0, !PT ;  /* 0x0000002a1b137c10 */ /* 0x000fe400087fe4ff */
[----:B------:R-:W-:Y:S01]  /*0550*/  IADD3.X R21, PT, PT, R23, UR42, RZ, P1, !PT ;  /* 0x0000002a17157c10 */ /* 0x000fe20008ffe4ff */
[----:B--2--5:R-:W-:-:S07]  /*0560*/  DFMA R12, R12, R14, R10 ;  /* 0x0000000e0c0c722b */ /* 0x024fce000000000a */
[----:B------:R0:W-:Y:S04]  /*0570*/  STG.E.64 desc[UR36][R6.64], R12 ;  /* 0x0000000c06007986 */ /* 0x0001e8000c101b24 */
[----:B------:R-:W2:Y:S04]  /*0580*/  LDG.E.64 R10, desc[UR36][R18.64] ;  /* 0x00000024120a7981 */ /* 0x000ea8000c1e1b00 */
[----:B------:R-:W2:Y:S01]  /*0590*/  LDG.E.64 R14, desc[UR36][R20.64] ;  /* 0x00000024140e7981 */ /* 0x000ea2000c1e1b00 */
[-C--:B------:R-:W-:Y:S02]  /*05a0*/  IADD3 R24, P0, PT, R18, R2.reuse, RZ ;  /* 0x0000000212187210 */ /* 0x080fe40007f1e0ff */
[----:B------:R-:W-:-:S02]  /*05b0*/  IADD3 R26, P1, PT, R20, R2, RZ ;  /* 0x00000002141a7210 */ /* 0x000fc40007f3e0ff */
[----:B------:R-:W-:Y:S02]  /*05c0*/  IADD3.X R25, PT, PT, R19, UR42, RZ, P0, !PT ;  /* 0x0000002a13197c10 */ /* 0x000fe400087fe4ff */
[----:B------:R-:W-:Y:S01]  /*05d0*/  IADD3.X R27, PT, PT, R21, UR42, RZ, P1, !PT ;  /* 0x0000002a151b7c10 */ /* 0x000fe20008ffe4ff */
[----:B--2---:R-:W-:-:S07]  /*05e0*/  DFMA R10, R10, R14, R12 ;  /* 0x0000000e0a0a722b */ /* 0x004fce000000000c */
[----:B------:R1:W-:Y:S04]  /*05f0*/  STG.E.64 desc[UR36][R6.64], R10 ;  /* 0x0000000a06007986 */ /* 0x0003e8000c101b24 */
[----:B------:R-:W2:Y:S04]  /*0600*/  LDG.E.64 R22, desc[UR36][R24.64] ;  /* 0x0000002418167981 */ /* 0x000ea8000c1e1b00 */
[----:B------:R-:W2:Y:S01]  /*0610*/  LDG.E.64 R14, desc[UR36][R26.64] ;  /* 0x000000241a0e7981 */ /* 0x000ea2000c1e1b00 */
[-C--:B0-----:R-:W-:Y:S02]  /*0620*/  IADD3 R12, P0, PT, R24, R2.reuse, RZ ;  /* 0x00000002180c7210 */ /* 0x081fe40007f1e0ff */
[----:B------:R-:W-:-:S02]  /*0630*/  IADD3 R18, P1, PT, R26, R2, RZ ;  /* 0x000000021a127210 */ /* 0x000fc40007f3e0ff */
[----:B------:R-:W-:Y:S02]  /*0640*/  IADD3.X R13, PT, PT, R25, UR42, RZ, P0, !PT ;  /* 0x0000002a190d7c10 */ /* 0x000fe400087fe4ff */
[----:B------:R-:W-:Y:S01]  /*0650*/  IADD3.X R19, PT, PT, R27, UR42, RZ, P1, !PT ;  /* 0x0000002a1b137c10 */ /* 0x000fe20008ffe4ff */
[----:B--2---:R-:W-:-:S07]  /*0660*/  DFMA R14, R22, R14, R10 ;  /* 0x0000000e160e722b */ /* 0x004fce000000000a */
[----:B------:R0:W-:Y:S04]  /*0670*/  STG.E.64 desc[UR36][R6.64], R14 ;  /* 0x0000000e06007986 */ /* 0x0001e8000c101b24 */
[----:B------:R-:W2:Y:S04]  /*0680*/  LDG.E.64 R22, desc[UR36][R12.64] ;  /* 0x000000240c167981 */ /* 0x000ea8000c1e1b00 */
[----:B------:R-:W2:Y:S01]  /*0690*/  LDG.E.64 R20, desc[UR36][R18.64] ;  /* 0x0000002412147981 */ /* 0x000ea2000c1e1b00 */
[-C--:B-1----:R-:W-:Y:S02]  /*06a0*/  IADD3 R10, P0, PT, R12, R2.reuse, RZ ;  /* 0x000000020c0a7210 */ /* 0x082fe40007f1e0ff */
        /* <DEDUP_REMOVED lines=31> */
[----:B------:R-:W-:Y:S01]  /*08a0*/  IADD3 R0, P0, PT, R0, -0x8, RZ ;  /* 0xfffffff800007810 */ /* 0x000fe20007f1e0ff */
[----:B------:R-:W-:-:S03]  /*08b0*/  IMAD.U32 R12, RZ, RZ, UR48 ;  /* 0x00000030ff0c7e24 */ /* 0x000fc6000f8e00ff */
[----:B------:R-:W-:Y:S02]  /*08c0*/  IADD3.X R9, PT, PT, R9, -0x1, RZ, P0, !PT ;  /* 0xffffffff09097810 */ /* 0x000fe400007fe4ff */
[----:B------:R-:W-:Y:S02]  /*08d0*/  ISETP.NE.U32.AND P0, PT, R0, RZ, PT ;  /* 0x000000ff0000720c */ /* 0x000fe40003f05070 */
[----:B------:R-:W-:Y:S02]  /*08e0*/  LEA R5, P1, R12, R5, 0x6 ;  /* 0x000000050c057211 */ /* 0x000fe400078230ff */
[----:B------:R-:W-:Y:S02]  /*08f0*/  ISETP.NE.AND.EX P0, PT, R9, RZ, PT, P0 ;  /* 0x000000ff0900720c */ /* 0x000fe40003f05300 */
[----:B------:R-:W-:Y:S01]  /*0900*/  IADD3.X R4, PT, PT, R4, UR50, RZ, P1, !PT ;  /* 0x0000003204047c10 */ /* 0x000fe20008ffe4ff */
[----:B--2---:R-:W-:-:S07]  /*0910*/  DFMA R10, R22, R14, R24 ;  /* 0x0000000e160a722b */ /* 0x004fce0000000018 */
[----:B------:R1:W-:Y:S03]  /*0920*/  STG.E.64 desc[UR36][R6.64], R10 ;  /* 0x0000000a06007986 */ /* 0x0003e6000c101b24 */
[----:B------:R-:W-:Y:S05]  /*0930*/  @P0 BRA `(.L_x_393) ;  /* 0xfffffff800e00947 */ /* 0x000fea000383ffff */
[----:B------:R-:W-:Y:S05]  /*0940*/  BSYNC.RECONVERGENT B0 ;  /* 0x0000000000007941 */ /* 0x000fea0003800200 */
.L_x_392:
[----:B------:R-:W-:-:S07]  /*0950*/  IMAD.U32 R0, RZ, RZ, UR41 ;  /* 0x00000029ff007e24 */ /* 0x000fce000f8e00ff */
.L_x_391:
[----:B------:R-:W0:Y:S02]  /*0960*/  LDCU UR4, c[0x0][0x3a8] ;  /* 0x00007500ff0477ac */ /* 0x000e240008000800 */
[----:B0-----:R-:W-:-:S04]  /*0970*/  ULOP3.LUT UR4, UR4, 0x7, URZ, 0xc0, !UPT ;  /* 0x0000000704047892 */ /* 0x001fc8000f8ec0ff */
        /* <DEDUP_REMOVED lines=10> */
[----:B------:R-:W0:Y:S01]  /*0a20*/  LDCU.64 UR4, c[0x0][0x3a0] ;  /* 0x00007400ff0477ac */ /* 0x000e220008000a00 */
[----:B------:R-:W1:Y:S01]  /*0a30*/  LDCU.128 UR8, c[0x0][0x380] ;  /* 0x00007000ff0877ac */ /* 0x000e620008000c00 */
[----:B0-----:R-:W-:Y:S02]  /*0a40*/  IMAD R9, R3, UR4, RZ ;  /* 0x0000000403097c24 */ /* 0x001fe4000f8e02ff */
        /* <DEDUP_REMOVED lines=11> */
[-C--:B------:R-:W-:Y:S02]  /*0b00*/  IADD3 R12, P0, PT, R18, R2.reuse, RZ ;  /* 0x00000002120c7210 */ /* 0x080fe40007f1e0ff */
        /* <DEDUP_REMOVED lines=13> */
[----:B------:R-:W3:Y:S04]  /*0be0*/  LDG.E.64 R22, desc[UR36][R14.64] ;  /* 0x000000240e167981 */ /* 0x000ee8000c1e1b00 */
[----:B------:R-:W3:Y:S01]  /*0bf0*/  LDG.E.64 R24, desc[UR36][R18.64] ;  /* 0x0000002412187981 */ /* 0x000ee2000c1e1b00 */
[-C--:B------:R-:W-:Y:S02]  /*0c00*/  IADD3 R26, P0, PT, R14, R2.reuse, RZ ;  /* 0x000000020e1a7210 */ /* 0x080fe40007f1e0ff */
[----:B------:R-:W-:-:S02]  /*0c10*/  IADD3 R12, P1, PT, R18, R2, RZ ;  /* 0x00000002120c7210 */ /* 0x000fc40007f3e0ff */
[----:B------:R-:W-:Y:S02]  /*0c20*/  IADD3.X R27, PT, PT, R15, UR42, RZ, P0, !PT ;  /* 0x0000002a0f1b7c10 */ /* 0x000fe400087fe4ff */
[----:B------:R-:W-:Y:S01]  /*0c30*/  IADD3.X R13, PT, PT, R19, UR42, RZ, P1, !PT ;  /* 0x0000002a130d7c10 */ /* 0x000fe20008ffe4ff */
[----:B---3--:R-:W-:-:S07]  /*0c40*/  DFMA R22, R22, R24, R20 ;  /* 0x000000181616722b */ /* 0x008fce0000000014 */
[----:B------:R2:W-:Y:S04]  /*0c50*/  STG.E.64 desc[UR36][R6.64], R22 ;  /* 0x0000001606007986 */ /* 0x0005e8000c101b24 */
[----:B0-----:R-:W3:Y:S04]  /*0c60*/  LDG.E.64 R10, desc[UR36][R26.64] ;  /* 0x000000241a0a7981 */ /* 0x001ee8000c1e1b00 */
[----:B------:R-:W3:Y:S01]  /*0c70*/  LDG.E.64 R4, desc[UR36][R12.64] ;  /* 0x000000240c047981 */ /* 0x000ee2000c1e1b00 */
[----:B------:R-:W-:-:S05]  /*0c80*/  IADD3 R0, P0, PT, R0, 0x4, RZ ;  /* 0x0000000400007810 */ /* 0x000fca0007f1e0ff */
[----:B------:R-:W-:Y:S01]  /*0c90*/  IMAD.X R3, RZ, RZ, R3, P0 ;  /* 0x000000ffff037224 */ /* 0x000fe200000e0603 */
[----:B---3--:R-:W-:-:S07]  /*0ca0*/  DFMA R10, R10, R4, R22 ;  /* 0x000000040a0a722b */ /* 0x008fce0000000016 */
[----:B------:R2:W-:Y:S04]  /*0cb0*/  STG.E.64 desc[UR36][R6.64], R10 ;  /* 0x0000000a06007986 */ /* 0x0005e8000c101b24 */
.L_x_395:
[----:B------:R-:W-:Y:S05]  /*0cc0*/  BRA.U !UP1, `(.L_x_394) ;  /* 0x0000000109bc7547 */ /* 0x000fea000b800000 */
[----:B------:R-:W-:Y:S01]  /*0cd0*/  UISETP.NE.U32.AND UP0, UPT, UR43, 0x1, UPT ;  /* 0x000000012b00788c */ /* 0x000fe2000bf05070 */
[----:B------:R-:W-:-:S03]  /*0ce0*/  LOP3.LUT P0, RZ, R8, 0x1, RZ, 0xc0, !PT ;  /* 0x0000000108ff7812 */ /* 0x000fc6000780c0ff */
[----:B------:R-:W-:-:S09]  /*0cf0*/  UISETP.NE.AND.EX UP0, UPT, URZ, URZ, UPT, UP0 ;  /* 0x000000ffff00728c */ /* 0x000fd2000bf05300 */
[----:B------:R-:W-:Y:S05]  /*0d00*/  BRA.U !UP0, `(.L_x_396) ;  /* 0x0000000108687547 */ /* 0x000fea000b800000 */
[----:B------:R-:W0:Y:S01]  /*0d10*/  LDCU.64 UR4, c[0x0][0x3a0] ;  /* 0x00007400ff0477ac */ /* 0x000e220008000a00 */
[----:B------:R-:W3:Y:S01]  /*0d20*/  LDCU.128 UR8, c[0x0][0x380] ;  /* 0x00007000ff0877ac */ /* 0x000ee20008000c00 */
[----:B0-----:R-:W-:Y:S02]  /*0d30*/  IMAD R5, R3, UR4, RZ ;  /* 0x0000000403057c24 */ /* 0x001fe4000f8e02ff */
[----:B------:R-:W-:-:S04]  /*0d40*/  IMAD.WIDE.U32 R8, R0, UR4, R16 ;  /* 0x0000000400087c25 */ /* 0x000fc8000f8e0010 */
[----:B------:R-:W-:Y:S02]  /*0d50*/  IMAD R5, R0, UR5, R5 ;  /* 0x0000000500057c24 */ /* 0x000fe4000f8e0205 */
[----:B------:R-:W-:Y:S02]  /*0d60*/  IMAD.SHL.U32 R14, R8, 0x8, RZ ;  /* 0x00000008080e7824 */ /* 0x000fe400078e00ff */
[----:B------:R-:W-:-:S03]  /*0d70*/  IMAD.IADD R5, R9, 0x1, R5 ;  /* 0x0000000109057824 */ /* 0x000fc600078e0205 */
[----:B---3--:R-:W-:Y:S02]  /*0d80*/  IADD3 R4, P1, PT, R14, UR8, RZ ;  /* 0x000000080e047c10 */ /* 0x008fe4000ff3e0ff */
[----:B------:R-:W-:Y:S02]  /*0d90*/  SHF.L.U64.HI R8, R8, 0x3, R5 ;  /* 0x0000000308087819 */ /* 0x000fe40000010205 */
[----:B------:R-:W-:Y:S02]  /*0da0*/  IADD3 R14, P2, PT, R14, UR10, RZ ;  /* 0x0000000a0e0e7c10 */ /* 0x000fe4000ff5e0ff */
[C---:B------:R-:W-:Y:S02]  /*0db0*/  IADD3.X R5, PT, PT, R8.reuse, UR9, RZ, P1, !PT ;  /* 0x0000000908057c10 */ /* 0x040fe40008ffe4ff */
[----:B------:R-:W-:-:S03]  /*0dc0*/  IADD3.X R15, PT, PT, R8, UR11, RZ, P2, !PT ;  /* 0x0000000b080f7c10 */ /* 0x000fc600097fe4ff */
[----:B------:R-:W3:Y:S04]  /*0dd0*/  LDG.E.64 R8, desc[UR36][R4.64] ;  /* 0x0000002404087981 */ /* 0x000ee8000c1e1b00 */
[----:B------:R-:W3:Y:S01]  /*0de0*/  LDG.E.64 R12, desc[UR36][R14.64] ;  /* 0x000000240e0c7981 */ /* 0x000ee2000c1e1b00 */
[-C--:B-1----:R-:W-:Y:S02]  /*0df0*/  IADD3 R18, P1, PT, R4, R2.reuse, RZ ;  /* 0x0000000204127210 */ /* 0x082fe40007f3e0ff */
[----:B--2---:R-:W-:Y:S02]  /*0e00*/  IADD3 R20, P2, PT, R14, R2, RZ ;  /* 0x000000020e147210 */ /* 0x004fe40007f5e0ff */
[----:B------:R-:W-:Y:S02]  /*0e10*/  IADD3.X R19, PT, PT, R5, UR42, RZ, P1, !PT ;  /* 0x0000002a05137c10 */ /* 0x000fe40008ffe4ff */
[----:B------:R-:W-:Y:S01]  /*0e20*/  IADD3.X R21, PT, PT, R15, UR42, RZ, P2, !PT ;  /* 0x0000002a0f157c10 */ /* 0x000fe200097fe4ff */
[----:B---3-5:R-:W-:-:S07]  /*0e30*/  DFMA R8, R8, R12, R10 ;  /* 0x0000000c0808722b */ /* 0x028fce000000000a */
[----:B------:R0:W-:Y:S04]  /*0e40*/  STG.E.64 desc[UR36][R6.64], R8 ;  /* 0x0000000806007986 */ /* 0x0001e8000c101b24 */
[----:B------:R-:W2:Y:S04]  /*0e50*/  LDG.E.64 R10, desc[UR36][R18.64] ;  /* 0x00000024120a7981 */ /* 0x000ea8000c1e1b00 */
[----:B------:R-:W2:Y:S01]  /*0e60*/  LDG.E.64 R12, desc[UR36][R20.64] ;  /* 0x00000024140c7981 */ /* 0x000ea2000c1e1b00 */
[----:B------:R-:W-:-:S05]  /*0e70*/  IADD3 R0, P1, PT, R0, 0x2, RZ ;  /* 0x0000000200007810 */ /* 0x000fca0007f3e0ff */
[----:B------:R-:W-:Y:S01]  /*0e80*/  IMAD.X R3, RZ, RZ, R3, P1 ;  /* 0x000000ffff037224 */ /* 0x000fe200008e0603 */
[----:B--2---:R-:W-:-:S07]  /*0e90*/  DFMA R10, R10, R12, R8 ;  /* 0x0000000c0a0a722b */ /* 0x004fce0000000008 */
[----:B------:R0:W-:Y:S04]  /*0ea0*/  STG.E.64 desc[UR36][R6.64], R10 ;  /* 0x0000000a06007986 */ /* 0x0001e8000c101b24 */
.L_x_396:
[----:B------:R-:W-:Y:S05]  /*0eb0*/  @!P0 BRA `(.L_x_394) ;  /* 0x0000000000408947 */ /* 0x000fea0003800000 */
[----:B------:R-:W3:Y:S01]  /*0ec0*/  LDCU.64 UR4, c[0x0][0x3a0] ;  /* 0x00007400ff0477ac */ /* 0x000ee20008000a00 */
[----:B------:R-:W0:Y:S01]  /*0ed0*/  LDCU.128 UR8, c[0x0][0x380] ;  /* 0x00007000ff0877ac */ /* 0x000e220008000c00 */
[----:B---3--:R-:W-:Y:S02]  /*0ee0*/  IMAD R5, R3, UR4, RZ ;  /* 0x0000000403057c24 */ /* 0x008fe4000f8e02ff */
[----:B------:R-:W-:-:S04]  /*0ef0*/  IMAD.WIDE.U32 R2, R0, UR4, R16 ;  /* 0x0000000400027c25 */ /* 0x000fc8000f8e0010 */
[----:B------:R-:W-:Y:S02]  /*0f00*/  IMAD R5, R0, UR5, R5 ;  /* 0x0000000500057c24 */ /* 0x000fe4000f8e0205 */
[----:B------:R-:W-:Y:S02]  /*0f10*/  IMAD.SHL.U32 R4, R2, 0x8, RZ ;  /* 0x0000000802047824 */ /* 0x000fe400078e00ff */
[----:B------:R-:W-:-:S03]  /*0f20*/  IMAD.IADD R3, R3, 0x1, R5 ;  /* 0x0000000103037824 */ /* 0x000fc600078e0205 */
[----:B0-----:R-:W-:Y:S02]  /*0f30*/  IADD3 R8, P0, PT, R4, UR8, RZ ;  /* 0x0000000804087c10 */ /* 0x001fe4000ff1e0ff */
[----:B------:R-:W-:Y:S02]  /*0f40*/  SHF.L.U64.HI R2, R2, 0x3, R3 ;  /* 0x0000000302027819 */ /* 0x000fe40000010203 */
[----:B------:R-:W-:Y:S02]  /*0f50*/  IADD3 R4, P1, PT, R4, UR10, RZ ;  /* 0x0000000a04047c10 */ /* 0x000fe4000ff3e0ff */
[C---:B------:R-:W-:Y:S02]  /*0f60*/  IADD3.X R9, PT, PT, R2.reuse, UR9, RZ, P0, !PT ;  /* 0x0000000902097c10 */ /* 0x040fe400087fe4ff */
[----:B------:R-:W-:-:S03]  /*0f70*/  IADD3.X R5, PT, PT, R2, UR11, RZ, P1, !PT ;  /* 0x0000000b02057c10 */ /* 0x000fc60008ffe4ff */
[----:B------:R-:W3:Y:S04]  /*0f80*/  LDG.E.64 R2, desc[UR36][R8.64] ;  /* 0x0000002408027981 */ /* 0x000ee8000c1e1b00 */
[----:B------:R-:W3:Y:S02]  /*0f90*/  LDG.E.64 R4, desc[UR36][R4.64] ;  /* 0x0000002404047981 */ /* 0x000ee4000c1e1b00 */
[----:B---3-5:R-:W-:-:S07]  /*0fa0*/  DFMA R2, R2, R4, R10 ;  /* 0x000000040202722b */ /* 0x028fce000000000a */
[----:B------:R3:W-:Y:S04]  /*0fb0*/  STG.E.64 desc[UR36][R6.64], R2 ;  /* 0x0000000206007986 */ /* 0x0007e8000c101b24 */
.L_x_394:
[----:B------:R-:W-:Y:S01]  /*0fc0*/  ISETP.NE.U32.AND P0, PT, R16, RZ, PT ;  /* 0x000000ff1000720c */ /* 0x000fe20003f05070 */
[----:B------:R-:W-:Y:S03]  /*0fd0*/  BSSY.RECONVERGENT B6, `(.L_x_397) ;  /* 0x0000010000067945 */ /* 0x000fe60003800200 */
[----:B------:R-:W-:-:S13]  /*0fe0*/  ISETP.NE.AND.EX P0, PT, R17, RZ, PT, P0 ;  /* 0x000000ff1100720c */ /* 0x000fda0003f05300 */
[----:B------:R-:W-:Y:S05]  /*0ff0*/  @P0 BRA `(.L_x_398) ;  /* 0x0000000000340947 */ /* 0x000fea0003800000 */
[----:B---3--:R-:W3:Y:S01]  /*1000*/  LDC.64 R2, c[0x0][0x390] ;  /* 0x0000e400ff027b82 */ /* 0x008ee20000000a00 */
[----:B------:R-:W-:Y:S02]  /*1010*/  CS2R R12, SRZ ;  /* 0x00000000000c7805 */ /* 0x000fe4000001ff00 */
[----:B------:R-:W-:Y:S01]  /*1020*/  MOV R0, 0x0 ;  /* 0x0000000000007802 */ /* 0x000fe20000000f00 */
[----:B------:R-:W4:Y:S01]  /*1030*/  LDCU.64 UR4, c[0x4][0x30] ;  /* 0x01000600ff0477ac */ /* 0x000f220008000a00 */
[----:B---3--:R-:W3:Y:S03]  /*1040*/  LDG.E.64 R14, desc[UR36][R2.64] ;  /* 0x00000024020e7981 */ /* 0x008ee6000c1e1b00 */
[----:B0-----:R0:W0:Y:S01]  /*1050*/  LDC.64 R8, c[0x4][R0] ;  /* 0x0100000000087b82 */ /* 0x0010220000000a00 */
[----:B----4-:R-:W-:Y:S02]  /*1060*/  IMAD.U32 R4, RZ, RZ, UR4 ;  /* 0x00000004ff047e24 */ /* 0x010fe4000f8e00ff */
[----:B------:R-:W-:-:S02]  /*1070*/  IMAD.U32 R5, RZ, RZ, UR5 ;  /* 0x00000005ff057e24 */ /* 0x000fc4000f8e00ff */
[----:B-12---:R-:W-:Y:S02]  /*1080*/  IMAD.U32 R6, RZ, RZ, UR38 ;  /* 0x00000026ff067e24 */ /* 0x006fe4000f8e00ff */
[----:B------:R-:W-:Y:S01]  /*1090*/  IMAD.U32 R7, RZ, RZ, UR39 ;  /* 0x00000027ff077e24 */ /* 0x000fe2000f8e00ff */
[----:B0--3--:R1:W-:Y:S06]  /*10a0*/  STL.128 [R1], R12 ;  /* 0x0000000c01007387 */ /* 0x0093ec0000100c00 */
[----:B------:R-:W-:-:S07]  /*10b0*/  LEPC R20, `(.L_x_398) ;  /* 0x000000001014794e */ /* 0x000fce0000000000 */
[----:B-1---5:R-:W-:Y:S05]  /*10c0*/  CALL.ABS.NOINC R8 ;  /* 0x0000000008007343 */ /* 0x022fea0003c00000 */
.L_x_398:
[----:B------:R-:W-:Y:S05]  /*10d0*/  BSYNC.RECONVERGENT B6 ;  /* 0x0000000000067941 */ /* 0x000fea0003800200 */
.L_x_397:
[----:B------:R-:W4:Y:S01]  /*10e0*/  LDCU.64 UR4, c[0x0][0x398] ;  /* 0x00007300ff0477ac */ /* 0x000f220008000a00 */
[----:B------:R-:W-:-:S05]  /*10f0*/  IADD3 R16, P0, PT, R16, UR40, RZ ;  /* 0x0000002810107c10 */ /* 0x000fca000ff1e0ff */
[----:B------:R-:W-:Y:S01]  /*1100*/  IMAD.X R17, RZ, RZ, R17, P0 ;  /* 0x000000ffff117224 */ /* 0x000fe200000e0611 */
[----:B----4-:R-:W-:-:S04]  /*1110*/  ISETP.GE.U32.AND P0, PT, R16, UR4, PT ;  /* 0x0000000410007c0c */ /* 0x010fc8000bf06070 */
[----:B------:R-:W-:-:S13]  /*1120*/  ISETP.GE.U32.AND.EX P0, PT, R17, UR5, PT, P0 ;  /* 0x0000000511007c0c */ /* 0x000fda000bf06100 */
[----:B------:R-:W-:Y:S05]  /*1130*/  @!P0 BRA `(.L_x_399) ;  /* 0xfffffff000988947 */ /* 0x000fea000383ffff */
[----:B------:R-:W-:Y:S05]  /*1140*/  BSYNC.RECONVERGENT B7 ;  /* 0x0000000000077941 */ /* 0x000fea0003800200 */
.L_x_390:
[----:B------:R-:W-:Y:S05]  /*1150*/  EXIT ;  /* 0x000000000000794d */ /* 0x000fea0003800000 */
.L_x_400:
        /* <DEDUP_REMOVED lines=10> */
.L_x_424:


//--------------------- .text._Z15computeResidualPdS_S_mmm --------------------------
	.section	.text._Z15computeResidualPdS_S_mmm,"ax",@progbits
	.align	128
        .global         _Z15computeResidualPdS_S_mmm
        .type           _Z15computeResidualPdS_S_mmm,@function
        .size           _Z15computeResidualPdS_S_mmm,(.L_x_425 - _Z15computeResidualPdS_S_mmm)
        .other          _Z15computeResidualPdS_S_mmm,@"STO_CUDA_ENTRY STV_DEFAULT"
_Z15computeResidualPdS_S_mmm:
.text._Z15computeResidualPdS_S_mmm:
        /* <DEDUP_REMOVED lines=17> */
[----:B------:R-:W-:Y:S01]  /*0110*/  ULOP3.LUT UR9, UR4, 0x7, URZ, 0xc0, !UPT ;  /* 0x0000000704097892 */ /* 0x000fe2000f8ec0ff */
[----:B------:R-:W1:Y:S01]  /*0120*/  LDCU.64 UR6, c[0x0][0x358] ;  /* 0x00006b00ff0677ac */ /* 0x000e620008000a00 */
[----:B------:R-:W2:Y:S01]  /*0130*/  LDCU.64 UR10, c[0x0][0x390] ;  /* 0x00007200ff0a77ac */ /* 0x000ea20008000a00 */
[----:B------:R-:W3:Y:S01]  /*0140*/  LDCU.128 UR12, c[0x0][0x380] ;  /* 0x00007000ff0c77ac */ /* 0x000ee20008000c00 */
[----:B------:R-:W-:Y:S01]  /*0150*/  ULOP3.LUT UR4, UR4, 0xfffffff8, URZ, 0xc0, !UPT ;  /* 0xfffffff804047892 */ /* 0x000fe2000f8ec0ff */
[C-C-:B0-----:R-:W-:Y:S01]  /*0160*/  SHF.L.U64.HI R0, R6.reuse, 0x6, R7.reuse ;  /* 0x0000000606007819 */ /* 0x141fe20000010207 */
[C---:B------:R-:W-:Y:S01]  /*0170*/  IMAD.SHL.U32 R4, R6.reuse, 0x8, RZ ;  /* 0x0000000806047824 */ /* 0x040fe200078e00ff */
[----:B-123--:R-:W-:-:S09]  /*0180*/  SHF.L.U64.HI R7, R6, 0x3, R7 ;  /* 0x0000000306077819 */ /* 0x00efd20000010207 */
.L_x_406:
[----:B01----:R-:W0:Y:S01]  /*0190*/  LDC.64 R8, c[0x0][0x3a8] ;  /* 0x0000ea00ff087b82 */ /* 0x003e220000000a00 */
[----:B------:R-:W-:Y:S01]  /*01a0*/  IMAD.MOV.U32 R26, RZ, RZ, RZ ;  /* 0x000000ffff1a7224 */ /* 0x000fe200078e00ff */
[----:B0-----:R-:W-:-:S04]  /*01b0*/  ISETP.GE.U32.AND P0, PT, R8, 0x8, PT ;  /* 0x000000080800780c */ /* 0x001fc80003f06070 */
[----:B------:R-:W-:Y:S01]  /*01c0*/  ISETP.GE.U32.AND.EX P0, PT, R9, RZ, PT, P0 ;  /* 0x000000ff0900720c */ /* 0x000fe20003f06100 */
[----:B------:R-:W-:-:S12]  /*01d0*/  IMAD.MOV.U32 R9, RZ, RZ, RZ ;  /* 0x000000ffff097224 */ /* 0x000fd800078e00ff */
[----:B------:R-:W-:Y:S05]  /*01e0*/  @!P0 BRA `(.L_x_401) ;  /* 0x0000000400748947 */ /* 0x000fea0003800000 */
[----:B------:R-:W0:Y:S01]  /*01f0*/  LDC R9, c[0x0][0x3ac] ;  /* 0x0000eb00ff097b82 */ /* 0x000e220000000800 */
[C---:B------:R-:W-:Y:S01]  /*0200*/  SHF.L.U64.HI R27, R2.reuse, 0x3, R3 ;  /* 0x00000003021b7819 */ /* 0x040fe20000010203 */
[----:B------:R-:W-:Y:S02]  /*0210*/  IMAD.SHL.U32 R25, R2, 0x8, RZ ;  /* 0x0000000802197824 */ /* 0x000fe400078e00ff */
[----:B------:R-:W-:Y:S02]  /*0220*/  IMAD.U32 R26, RZ, RZ, UR4 ;  /* 0x00000004ff1a7e24 */ /* 0x000fe4000f8e00ff */
[----:B0-----:R-:W-:-:S07]  /*0230*/  IMAD.MOV.U32 R24, RZ, RZ, R9 ;  /* 0x000000ffff187224 */ /* 0x001fce00078e0009 */
.L_x_402:
[C---:B------:R-:W-:Y:S02]  /*0240*/  IADD3 R20, P0, PT, R25.reuse, UR14, RZ ;  /* 0x0000000e19147c10 */ /* 0x040fe4000ff1e0ff */
[----:B0-----:R-:W-:Y:S02]  /*0250*/  IADD3 R18, P1, PT, R25, UR10, RZ ;  /* 0x0000000a19127c10 */ /* 0x001fe4000ff3e0ff */
[C---:B------:R-:W-:Y:S02]  /*0260*/  IADD3.X R21, PT, PT, R27.reuse, UR15, RZ, P0, !PT ;  /* 0x0000000f1b157c10 */ /* 0x040fe400087fe4ff */
[----:B------:R-:W-:-:S03]  /*0270*/  IADD3.X R19, PT, PT, R27, UR11, RZ, P1, !PT ;  /* 0x0000000b1b137c10 */ /* 0x000fc60008ffe4ff */
[----:B------:R-:W2:Y:S04]  /*0280*/  LDG.E.64 R12, desc[UR6][R20.64] ;  /* 0x00000006140c7981 */ /* 0x000ea8000c1e1b00 */
[----:B------:R-:W2:Y:S01]  /*0290*/  LDG.E.64 R22, desc[UR6][R18.64] ;  /* 0x0000000612167981 */ /* 0x000ea2000c1e1b00 */
[----:B------:R-:W-:Y:S02]  /*02a0*/  IADD3 R16, P0, PT, R25, UR12, RZ ;  /* 0x0000000c19107c10 */ /* 0x000fe4000ff1e0ff */
[----:B------:R-:W-:Y:S02]  /*02b0*/  IADD3 R10, P1, PT, R20, R4, RZ ;  /* 0x00000004140a7210 */ /* 0x000fe40007f3e0ff */
[----:B------:R-:W-:-:S03]  /*02c0*/  IADD3.X R17, PT, PT, R27, UR13, RZ, P0, !PT ;  /* 0x0000000d1b117c10 */ /* 0x000fc600087fe4ff */
[----:B------:R-:W-:Y:S01]  /*02d0*/  IMAD.X R11, R21, 0x1, R7, P1 ;  /* 0x00000001150b7824 */ /* 0x000fe200008e0607 */
[----:B--2---:R-:W-:Y:S01]  /*02e0*/  DADD R22, R12, -R22 ;  /* 0x000000000c167229 */ /* 0x004fe20000000816 */
[----:B------:R-:W-:-:S05]  /*02f0*/  IADD3 R12, P2, PT, R18, R4, RZ ;  /* 0x00000004120c7210 */ /* 0x000fca0007f5e0ff */
[----:B------:R-:W-:Y:S01]  /*0300*/  IMAD.X R13, R19, 0x1, R7, P2 ;  /* 0x00000001130d7824 */ /* 0x000fe200010e0607 */
[----:B------:R0:W-:Y:S04]  /*0310*/  STG.E.64 desc[UR6][R16.64], R22 ;  /* 0x0000001610007986 */ /* 0x0001e8000c101b06 */
[----:B------:R-:W2:Y:S04]  /*0320*/  LDG.E.64 R14, desc[UR6][R10.64] ;  /* 0x000000060a0e7981 */ /* 0x000ea8000c1e1b00 */
[----:B------:R-:W2:Y:S01]  /*0330*/  LDG.E.64 R28, desc[UR6][R12.64] ;  /* 0x000000060c1c7981 */ /* 0x000ea2000c1e1b00 */
[----:B------:R-:W-:-:S02]  /*0340*/  IADD3 R20, P0, PT, R16, R4, RZ ;  /* 0x0000000410147210 */ /* 0x000fc40007f1e0ff */
[----:B------:R-:W-:-:S03]  /*0350*/  IADD3 R18, P1, PT, R10, R4, RZ ;  /* 0x000000040a127210 */ /* 0x000fc60007f3e0ff */
[--C-:B------:R-:W-:Y:S02]  /*0360*/  IMAD.X R21, R17, 0x1, R7.reuse, P0 ;  /* 0x0000000111157824 */ /* 0x100fe400000e0607 */
[----:B------:R-:W-:Y:S01]  /*0370*/  IMAD.X R19, R11, 0x1, R7, P1 ;  /* 0x000000010b137824 */ /* 0x000fe200008e0607 */
[----:B--2---:R-:W-:Y:S01]  /*0380*/  DADD R28, R14, -R28 ;  /* 0x000000000e1c7229 */ /* 0x004fe2000000081c */
[----:B------:R-:W-:-:S05]  /*0390*/  IADD3 R14, P2, PT, R12, R4, RZ ;  /* 0x000000040c0e7210 */ /* 0x000fca0007f5e0ff */
[----:B------:R-:W-:Y:S01]  /*03a0*/  IMAD.X R15, R13, 0x1, R7, P2 ;  /* 0x000000010d0f7824 */ /* 0x000fe200010e0607 */
[----:B------:R1:W-:Y:S04]  /*03b0*/  STG.E.64 desc[UR6][R20.64], R28 ;  /* 0x0000001c14007986 */ /* 0x0003e8000c101b06 */
[----:B0-----:R-:W2:Y:S04]  /*03c0*/  LDG.E.64 R16, desc[UR6][R18.64] ;  /* 0x0000000612107981 */ /* 0x001ea8000c1e1b00 */
        /* <DEDUP_REMOVED lines=9> */
[----:B-1----:R-:W2:Y:S04]  /*0460*/  LDG.E.64 R28, desc[UR6][R16.64] ;  /* 0x00000006101c7981 */ /* 0x002ea8000c1e1b00 */
[----:B0-----:R-:W2:Y:S01]  /*0470*/  LDG.E.64 R10, desc[UR6][R12.64] ;  /* 0x000000060c0a7981 */ /* 0x001ea2000c1e1b00 */
[----:B------:R-:W-:-:S02]  /*0480*/  IADD3 R20, P0, PT, R22, R4, RZ ;  /* 0x0000000416147210 */ /* 0x000fc40007f1e0ff */
[-C--:B------:R-:W-:Y:S02]  /*0490*/  IADD3 R14, P1, PT, R12, R4.reuse, RZ ;  /* 0x000000040c0e7210 */ /* 0x080fe40007f3e0ff */
[----:B------:R-:W-:Y:S01]  /*04a0*/  IADD3 R18, P2, PT, R16, R4, RZ ;  /* 0x0000000410127210 */ /* 0x000fe20007f5e0ff */
[--C-:B------:R-:W-:Y:S02]  /*04b0*/  IMAD.X R21, R23, 0x1, R7.reuse, P0 ;  /* 0x0000000117157824 */ /* 0x100fe400000e0607 */
[--C-:B------:R-:W-:Y:S02]  /*04c0*/  IMAD.X R15, R13, 0x1, R7.reuse, P1 ;  /* 0x000000010d0f7824 */ /* 0x100fe400008e0607 */
[----:B------:R-:W-:Y:S01]  /*04d0*/  IMAD.X R19, R17, 0x1, R7, P2 ;  /* 0x0000000111137824 */ /* 0x000fe200010e0607 */
[----:B--2---:R-:W-:-:S07]  /*04e0*/  DADD R28, R10, -R28 ;  /* 0x000000000a1c7229 */ /* 0x004fce000000081c */
[----:B------:R-:W-:Y:S04]  /*04f0*/  STG.E.64 desc[UR6][R20.64], R28 ;  /* 0x0000001c14007986 */ /* 0x000fe8000c101b06 */
[----:B------:R-:W2:Y:S04]  /*0500*/  LDG.E.64 R10, desc[UR6][R14.64] ;  /* 0x000000060e0a7981 */ /* 0x000ea8000c1e1b00 */
[----:B------:R-:W2:Y:S01]  /*0510*/  LDG.E.64 R12, desc[UR6][R18.64] ;  /* 0x00000006120c7981 */ /* 0x000ea2000c1e1b00 */
[-C--:B------:R-:W-:Y:S02]  /*0520*/  IADD3 R22, P0, PT, R20, R4.reuse, RZ ;  /* 0x0000000414167210 */ /* 0x080fe40007f1e0ff */
[----:B------:R-:W-:-:S03]  /*0530*/  IADD3 R16, P1, PT, R14, R4, RZ ;  /* 0x000000040e107210 */ /* 0x000fc60007f3e0ff */
[--C-:B------:R-:W-:Y:S02]  /*0540*/  IMAD.X R23, R21, 0x1, R7.reuse, P0 ;  /* 0x0000000115177824 */ /* 0x100fe400000e0607 */
[----:B------:R-:W-:Y:S01]  /*0550*/  IMAD.X R17, R15, 0x1, R7, P1 ;  /* 0x000000010f117824 */ /* 0x000fe200008e0607 */
[----:B--2---:R-:W-:Y:S01]  /*0560*/  DADD R12, R10, -R12 ;  /* 0x000000000a0c7229 */ /* 0x004fe2000000080c */
[----:B------:R-:W-:-:S05]  /*0570*/  IADD3 R10, P2, PT, R18, R4, RZ ;  /* 0x00000004120a7210 */ /* 0x000fca0007f5e0ff */
[----:B------:R-:W-:Y:S01]  /*0580*/  IMAD.X R11, R19, 0x1, R7, P2 ;  /* 0x00000001130b7824 */ /* 0x000fe200010e0607 */
[----:B------:R0:W-:Y:S04]  /*0590*/  STG.E.64 desc[UR6][R22.64], R12 ;  /* 0x0000000c16007986 */ /* 0x0001e8000c101b06 */
        /* <DEDUP_REMOVED lines=9> */
[----:B------:R0:W-:Y:S04]  /*0630*/  STG.E.64 desc[UR6][R28.64], R14 ;  /* 0x0000000e1c007986 */ /* 0x0001e8000c101b06 */
[----:B------:R-:W2:Y:S04]  /*0640*/  LDG.E.64 R12, desc[UR6][R20.64] ;  /* 0x00000006140c7981 */ /* 0x000ea8000c1e1b00 */
[----:B0-----:R-:W2:Y:S01]  /*0650*/  LDG.E.64 R14, desc[UR6][R18.64] ;  /* 0x00000006120e7981 */ /* 0x001ea2000c1e1b00 */
[-C--:B------:R-:W-:Y:S02]  /*0660*/  IADD3 R10, P0, PT, R28, R4.reuse, RZ ;  /* 0x000000041c0a7210 */ /* 0x080fe40007f1e0ff */
[----:B------:R-:W-:-:S02]  /*0670*/  IADD3 R16, P1, PT, R20, R4, RZ ;  /* 0x0000000414107210 */ /* 0x000fc40007f3e0ff */
[----:B------:R-:W-:Y:S01]  /*0680*/  IADD3 R22, P2, PT, R18, R4, RZ ;  /* 0x0000000412167210 */ /* 0x000fe20007f5e0ff */
[--C-:B------:R-:W-:Y:S02]  /*0690*/  IMAD.X R11, R29, 0x1, R7.reuse, P0 ;  /* 0x000000011d0b7824 */ /* 0x100fe400000e0607 */
[--C-:B------:R-:W-:Y:S02]  /*06a0*/  IMAD.X R17, R21, 0x1, R7.reuse, P1 ;  /* 0x0000000115117824 */ /* 0x100fe400008e0607 */
[----:B------:R-:W-:Y:S01]  /*06b0*/  IMAD.X R23, R19, 0x1, R7, P2 ;  /* 0x0000000113177824 */ /* 0x000fe200010e0607 */
[----:B--2---:R-:W-:-:S07]  /*06c0*/  DADD R12, R12, -R14 ;  /* 0x000000000c0c7229 */ /* 0x004fce000000080e */
[----:B------:R0:W-:Y:S04]  /*06d0*/  STG.E.64 desc[UR6][R10.64], R12 ;  /* 0x0000000c0a007986 */ /* 0x0001e8000c101b06 */
[----:B------:R-:W2:Y:S04]  /*06e0*/  LDG.E.64 R16, desc[UR6][R16.64] ;  /* 0x0000000610107981 */ /* 0x000ea8000c1e1b00 */
[----:B------:R-:W2:Y:S01]  /*06f0*/  LDG.E.64 R22, desc[UR6][R22.64] ;  /* 0x0000000616167981 */ /* 0x000ea2000c1e1b00 */
[----:B------:R-:W-:-:S05]  /*0700*/  IADD3 R14, P0, PT, R10, R4, RZ ;  /* 0x000000040a0e7210 */ /* 0x000fca0007f1e0ff */
[----:B------:R-:W-:Y:S01]  /*0710*/  IMAD.X R15, R11, 0x1, R7, P0 ;  /* 0x000000010b0f7824 */ /* 0x000fe200000e0607 */
[----:B------:R-:W-:-:S04]  /*0720*/  IADD3 R26, P0, PT, R26, -0x8, RZ ;  /* 0xfffffff81a1a7810 */ /* 0x000fc80007f1e0ff */
[----:B------:R-:W-:Y:S02]  /*0730*/  IADD3.X R24, PT, PT, R24, -0x1, RZ, P0, !PT ;  /* 0xffffffff18187810 */ /* 0x000fe400007fe4ff */
[----:B------:R-:W-:-:S04]  /*0740*/  ISETP.NE.U32.AND P0, PT, R26, RZ, PT ;  /* 0x000000ff1a00720c */ /* 0x000fc80003f05070 */
[----:B------:R-:W-:Y:S02]  /*0750*/  ISETP.NE.AND.EX P0, PT, R24, RZ, PT, P0 ;  /* 0x000000ff1800720c */ /* 0x000fe40003f05300 */
[----:B------:R-:W-:-:S05]  /*0760*/  LEA R25, P1, R6, R25, 0x6 ;  /* 0x0000001906197211 */ /* 0x000fca00078230ff */
[----:B------:R-:W-:Y:S01]  /*0770*/  IMAD.X R27, R27, 0x1, R0, P1 ;  /* 0x000000011b1b7824 */ /* 0x000fe200008e0600 */
[----:B--2---:R-:W-:-:S07]  /*0780*/  DADD R18, R16, -R22 ;  /* 0x0000000010127229 */ /* 0x004fce0000000816 */
[----:B------:R0:W-:Y:S01]  /*0790*/  STG.E.64 desc[UR6][R14.64], R18 ;  /* 0x000000120e007986 */ /* 0x0001e2000c101b06 */
[----:B------:R-:W-:Y:S05]  /*07a0*/  @P0 BRA `(.L_x_402) ;  /* 0xfffffff800a40947 */ /* 0x000fea000383ffff */
[----:B------:R-:W-:-:S07]  /*07b0*/  IMAD.U32 R26, RZ, RZ, UR4 ;  /* 0x00000004ff1a7e24 */ /* 0x000fce000f8e00ff */
.L_x_401:
        /* <DEDUP_REMOVED lines=8> */
[----:B------:R-:W0:Y:S01]  /*0840*/  LDCU.64 UR16, c[0x0][0x3a0] ;  /* 0x00007400ff1077ac */ /* 0x000e220008000a00 */
[----:B------:R-:W1:Y:S01]  /*0850*/  LDCU.128 UR20, c[0x0][0x380] ;  /* 0x00007000ff1477ac */ /* 0x000e620008000c00 */
[----:B------:R-:W2:Y:S01]  /*0860*/  LDCU.64 UR18, c[0x0][0x390] ;  /* 0x00007200ff1277ac */ /* 0x000ea20008000a00 */
[----:B0-----:R-:W-:Y:S02]  /*0870*/  IMAD R13, R9, UR16, RZ ;  /* 0x00000010090d7c24 */ /* 0x001fe4000f8e02ff */
[----:B------:R-:W-:-:S04]  /*0880*/  IMAD.WIDE.U32 R10, R26, UR16, R2 ;  /* 0x000000101a0a7c25 */ /* 0x000fc8000f8e0002 */
[----:B------:R-:W-:Y:S02]  /*0890*/  IMAD R13, R26, UR17, R13 ;  /* 0x000000111a0d7c24 */ /* 0x000fe4000f8e020d */
[----:B------:R-:W-:Y:S02]  /*08a0*/  IMAD.SHL.U32 R24, R10, 0x8, RZ ;  /* 0x000000080a187824 */ /* 0x000fe400078e00ff */
[----:B------:R-:W-:-:S03]  /*08b0*/  IMAD.IADD R11, R11, 0x1, R13 ;  /* 0x000000010b0b7824 */ /* 0x000fc600078e020d */
[----:B-1----:R-:W-:Y:S02]  /*08c0*/  IADD3 R22, P0, PT, R24, UR22, RZ ;  /* 0x0000001618167c10 */ /* 0x002fe4000ff1e0ff */
[----:B------:R-:W-:Y:S02]  /*08d0*/  SHF.L.U64.HI R16, R10, 0x3, R11 ;  /* 0x000000030a107819 */ /* 0x000fe4000001020b */
[----:B--2---:R-:W-:Y:S02]  /*08e0*/  IADD3 R14, P1, PT, R24, UR18, RZ ;  /* 0x00000012180e7c10 */ /* 0x004fe4000ff3e0ff */
[C---:B------:R-:W-:Y:S02]  /*08f0*/  IADD3.X R23, PT, PT, R16.reuse, UR23, RZ, P0, !PT ;  /* 0x0000001710177c10 */ /* 0x040fe400087fe4ff */
[----:B------:R-:W-:-:S03]  /*0900*/  IADD3.X R15, PT, PT, R16, UR19, RZ, P1, !PT ;  /* 0x00000013100f7c10 */ /* 0x000fc60008ffe4ff */
[----:B------:R-:W2:Y:S04]  /*0910*/  LDG.E.64 R12, desc[UR6][R22.64] ;  /* 0x00000006160c7981 */ /* 0x000ea8000c1e1b00 */
[----:B------:R-:W2:Y:S01]  /*0920*/  LDG.E.64 R10, desc[UR6][R14.64] ;  /* 0x000000060e0a7981 */ /* 0x000ea2000c1e1b00 */
[----:B------:R-:W-:Y:S02]  /*0930*/  IADD3 R24, P0, PT, R24, UR20, RZ ;  /* 0x0000001418187c10 */ /* 0x000fe4000ff1e0ff */
[-C--:B------:R-:W-:Y:S02]  /*0940*/  IADD3 R18, P1, PT, R22, R4.reuse, RZ ;  /* 0x0000000416127210 */ /* 0x080fe40007f3e0ff */
[----:B------:R-:W-:Y:S02]  /*0950*/  IADD3 R20, P2, PT, R14, R4, RZ ;  /* 0x000000040e147210 */ /* 0x000fe40007f5e0ff */
[----:B------:R-:W-:Y:S01]  /*0960*/  IADD3.X R25, PT, PT, R16, UR21, RZ, P0, !PT ;  /* 0x0000001510197c10 */ /* 0x000fe200087fe4ff */
[----:B------:R-:W-:-:S02]  /*0970*/  IMAD.X R19, R23, 0x1, R7, P1 ;  /* 0x0000000117137824 */ /* 0x000fc400008e0607 */
        /* <DEDUP_REMOVED lines=27> */
[----:B------:R-:W-:-:S05]  /*0b30*/  IADD3 R26, P0, PT, R26, 0x4, RZ ;  /* 0x000000041a1a7810 */ /* 0x000fca0007f1e0ff */
[----:B------:R-:W-:Y:S01]  /*0b40*/  IMAD.X R9, RZ, RZ, R9, P0 ;  /* 0x000000ffff097224 */ /* 0x000fe200000e0609 */
[----:B--2---:R-:W-:-:S07]  /*0b50*/  DADD R12, R20, -R24 ;  /* 0x00000000140c7229 */ /* 0x004fce0000000818 */
[----:B------:R1:W-:Y:S04]  /*0b60*/  STG.E.64 desc[UR6][R14.64], R12 ;  /* 0x0000000c0e007986 */ /* 0x0003e8000c101b06 */
.L_x_404:
[----:B01----:R-:W-:-:S04]  /*0b70*/  LOP3.LUT R10, R8, 0x3, RZ, 0xc0, !PT ;  /* 0x00000003080a7812 */ /* 0x003fc800078ec0ff */
        /* <DEDUP_REMOVED lines=40> */
.L_x_405:
[----:B------:R-:W-:Y:S05]  /*0e00*/  @P0 BRA `(.L_x_403) ;  /* 0x00000000004c0947 */ /* 0x000fea0003800000 */
[----:B------:R-:W1:Y:S01]  /*0e10*/  LDCU.64 UR16, c[0x0][0x3a0] ;  /* 0x00007400ff1077ac */ /* 0x000e620008000a00 */
[----:B------:R-:W2:Y:S01]  /*0e20*/  LDCU.64 UR18, c[0x0][0x390] ;  /* 0x00007200ff1277ac */ /* 0x000ea20008000a00 */
[----:B------:R-:W3:Y:S01]  /*0e30*/  LDCU.128 UR20, c[0x0][0x380] ;  /* 0x00007000ff1477ac */ /* 0x000ee20008000c00 */
[----:B-1----:R-:W-:Y:S02]  /*0e40*/  IMAD R11, R9, UR16, RZ ;  /* 0x00000010090b7c24 */ /* 0x002fe4000f8e02ff */
[----:B------:R-:W-:-:S04]  /*0e50*/  IMAD.WIDE.U32 R8, R26, UR16, R2 ;  /* 0x000000101a087c25 */ /* 0x000fc8000f8e0002 */
[----:B------:R-:W-:Y:S02]  /*0e60*/  IMAD R11, R26, UR17, R11 ;  /* 0x000000111a0b7c24 */ /* 0x000fe4000f8e020b */
[----:B0-----:R-:W-:Y:S02]  /*0e70*/  IMAD.SHL.U32 R14, R8, 0x8, RZ ;  /* 0x00000008080e7824 */ /* 0x001fe400078e00ff */
[----:B------:R-:W-:-:S03]  /*0e80*/  IMAD.IADD R15, R9, 0x1, R11 ;  /* 0x00000001090f7824 */ /* 0x000fc600078e020b */
[----:B--2---:R-:W-:Y:S02]  /*0e90*/  IADD3 R10, P1, PT, R14, UR18, RZ ;  /* 0x000000120e0a7c10 */ /* 0x004fe4000ff3e0ff */
[----:B------:R-:W-:Y:S02]  /*0ea0*/  SHF.L.U64.HI R15, R8, 0x3, R15 ;  /* 0x00000003080f7819 */ /* 0x000fe4000001020f */
[----:B---3--:R-:W-:Y:S02]  /*0eb0*/  IADD3 R12, P0, PT, R14, UR22, RZ ;  /* 0x000000160e0c7c10 */ /* 0x008fe4000ff1e0ff */
[C---:B------:R-:W-:Y:S02]  /*0ec0*/  IADD3.X R11, PT, PT, R15.reuse, UR19, RZ, P1, !PT ;  /* 0x000000130f0b7c10 */ /* 0x040fe40008ffe4ff */
[----:B------:R-:W-:-:S04]  /*0ed0*/  IADD3.X R13, PT, PT, R15, UR23, RZ, P0, !PT ;  /* 0x000000170f0d7c10 */ /* 0x000fc800087fe4ff */
[----:B------:R-:W2:Y:S04]  /*0ee0*/  LDG.E.64 R10, desc[UR6][R10.64] ;  /* 0x000000060a0a7981 */ /* 0x000ea8000c1e1b00 */
[----:B------:R-:W2:Y:S01]  /*0ef0*/  LDG.E.64 R8, desc[UR6][R12.64] ;  /* 0x000000060c087981 */ /* 0x000ea2000c1e1b00 */
[----:B------:R-:W-:-:S04]  /*0f00*/  IADD3 R14, P0, PT, R14, UR20, RZ ;  /* 0x000000140e0e7c10 */ /* 0x000fc8000ff1e0ff */
[----:B------:R-:W-:Y:S01]  /*0f10*/  IADD3.X R15, PT, PT, R15, UR21, RZ, P0, !PT ;  /* 0x000000150f0f7c10 */ /* 0x000fe200087fe4ff */
[----:B--2---:R-:W-:-:S07]  /*0f20*/  DADD R8, R8, -R10 ;  /* 0x0000000008087229 */ /* 0x004fce000000080a */
[----:B------:R1:W-:Y:S04]  /*0f30*/  STG.E.64 desc[UR6][R14.64], R8 ;  /* 0x000000080e007986 */ /* 0x0003e8000c101b06 */
.L_x_403:
[----:B------:R-:W2:Y:S01]  /*0f40*/  LDCU.64 UR16, c[0x0][0x398] ;  /* 0x00007300ff1077ac */ /* 0x000ea20008000a00 */
[----:B------:R-:W-:-:S05]  /*0f50*/  IADD3 R2, P0, PT, R5, R2, RZ ;  /* 0x0000000205027210 */ /* 0x000fca0007f1e0ff */
[----:B------:R-:W-:Y:S01]  /*0f60*/  IMAD.X R3, RZ, RZ, R3, P0 ;  /* 0x000000ffff037224 */ /* 0x000fe200000e0603 */
[----:B--2---:R-:W-:-:S04]  /*0f70*/  ISETP.GE.U32.AND P0, PT, R2, UR16, PT ;  /* 0x0000001002007c0c */ /* 0x004fc8000bf06070 */
[----:B------:R-:W-:-:S13]  /*0f80*/  ISETP.GE.U32.AND.EX P0, PT, R3, UR17, PT, P0 ;  /* 0x0000001103007c0c */ /* 0x000fda000bf06100 */
[----:B------:R-:W-:Y:S05]  /*0f90*/  @!P0 BRA `(.L_x_406) ;  /* 0xfffffff0007c8947 */ /* 0x000fea000383ffff */
[----:B------:R-:W-:Y:S05]  /*0fa0*/  EXIT ;  /* 0x000000000000794d */ /* 0x000fea0003800000 */
.L_x_407:
        /* <DEDUP_REMOVED lines=13> */
.L_x_425:


//--------------------- .text._Z14applyDirichletPdS_mmPmm --------------------------
	.section	.text._Z14applyDirichletPdS_mmPmm,"ax",@progbits
	.align	128
        .global         _Z14applyDirichletPdS_mmPmm
        .type           _Z14applyDirichletPdS_mmPmm,@function
        .size           _Z14applyDirichletPdS_mmPmm,(.L_x_426 - _Z14applyDirichletPdS_mmPmm)
        .other          _Z14applyDirichletPdS_mmPmm,@"STO_CUDA_ENTRY STV_DEFAULT"
_Z14applyDirichletPdS_mmPmm:
.text._Z14applyDirichletPdS_mmPmm:
        /* <DEDUP_REMOVED lines=15> */
[----:B------:R-:W-:Y:S01]  /*00f0*/  IMAD.MOV.U32 R5, RZ, RZ, RZ ;  /* 0x000000ffff057224 */ /* 0x000fe200078e00ff */
[----:B------:R-:W-:Y:S02]  /*0100*/  ULOP3.LUT UR14, UR6, 0x7, URZ, 0xc0, !UPT ;  /* 0x00000007060e7892 */ /* 0x000fe4000f8ec0ff */
[----:B------:R-:W-:Y:S01]  /*0110*/  ULOP3.LUT UR7, UR6, 0x3, URZ, 0xc0, !UPT ;  /* 0x0000000306077892 */ /* 0x000fe2000f8ec0ff */
[----:B------:R-:W0:Y:S01]  /*0120*/  LDCU.64 UR12, c[0x0][0x358] ;  /* 0x00006b00ff0c77ac */ /* 0x000e220008000a00 */
[----:B------:R-:W1:Y:S01]  /*0130*/  LDCU.64 UR16, c[0x0][0x398] ;  /* 0x00007300ff1077ac */ /* 0x000e620008000a00 */
[----:B------:R-:W2:Y:S01]  /*0140*/  LDCU.128 UR8, c[0x0][0x380] ;  /* 0x00007000ff0877ac */ /* 0x000ea20008000c00 */
[----:B------:R-:W-:-:S12]  /*0150*/  ULOP3.LUT UR6, UR6, 0xfffffff8, URZ, 0xc0, !UPT ;  /* 0xfffffff806067892 */ /* 0x000fd8000f8ec0ff */
.L_x_413:
[----:B0--3--:R-:W3:Y:S01]  /*0160*/  LDC.64 R2, c[0x0][0x3a8] ;  /* 0x0000ea00ff027b82 */ /* 0x009ee20000000a00 */
[----:B------:R-:W-:Y:S01]  /*0170*/  IMAD.MOV.U32 R10, RZ, RZ, RZ ;  /* 0x000000ffff0a7224 */ /* 0x000fe200078e00ff */
[----:B---3--:R-:W-:-:S04]  /*0180*/  ISETP.GE.U32.AND P0, PT, R2, 0x8, PT ;  /* 0x000000080200780c */ /* 0x008fc80003f06070 */
[----:B------:R-:W-:Y:S01]  /*0190*/  ISETP.GE.U32.AND.EX P0, PT, R3, RZ, PT, P0 ;  /* 0x000000ff0300720c */ /* 0x000fe20003f06100 */
[----:B------:R-:W-:-:S12]  /*01a0*/  IMAD.MOV.U32 R3, RZ, RZ, RZ ;  /* 0x000000ffff037224 */ /* 0x000fd800078e00ff */
[----:B----4-:R-:W-:Y:S05]  /*01b0*/  @!P0 BRA `(.L_x_408) ;  /* 0x0000000400e48947 */ /* 0x010fea0003800000 */
[----:B------:R-:W3:Y:S01]  /*01c0*/  LDCU.64 UR4, c[0x0][0x3a0] ;  /* 0x00007400ff0477ac */ /* 0x000ee20008000a00 */
[----:B------:R-:W4:Y:S01]  /*01d0*/  LDC R3, c[0x0][0x3ac] ;  /* 0x0000eb00ff037b82 */ /* 0x000f220000000800 */
[----:B------:R-:W-:Y:S01]  /*01e0*/  IMAD.U32 R9, RZ, RZ, UR6 ;  /* 0x00000006ff097e24 */ /* 0x000fe2000f8e00ff */
[----:B---3--:R-:W-:-:S04]  /*01f0*/  UIADD3 UR4, UP0, UPT, UR4, 0x20, URZ ;  /* 0x0000002004047890 */ /* 0x008fc8000ff1e0ff */
[----:B------:R-:W-:Y:S02]  /*0200*/  UIADD3.X UR5, UPT, UPT, URZ, UR5, URZ, UP0, !UPT ;  /* 0x00000005ff057290 */ /* 0x000fe400087fe4ff */
[----:B------:R-:W-:Y:S02]  /*0210*/  IMAD.U32 R6, RZ, RZ, UR4 ;  /* 0x00000004ff067e24 */ /* 0x000fe4000f8e00ff */
[----:B----4-:R-:W-:Y:S02]  /*0220*/  IMAD.MOV.U32 R8, RZ, RZ, R3 ;  /* 0x000000ffff087224 */ /* 0x010fe400078e0003 */
[----:B------:R-:W-:-:S07]  /*0230*/  IMAD.U32 R7, RZ, RZ, UR5 ;  /* 0x00000005ff077e24 */ /* 0x000fce000f8e00ff */
.L_x_409:
[----:B0--3--:R-:W1:Y:S02]  /*0240*/  LDG.E.64 R12, desc[UR12][R6.64+-0x20] ;  /* 0xffffe00c060c7981 */ /* 0x009e64000c1e1b00 */
[----:B-1----:R-:W-:Y:S02]  /*0250*/  IMAD R13, R13, UR16, RZ ;  /* 0x000000100d0d7c24 */ /* 0x002fe4000f8e02ff */
[----:B------:R-:W-:-:S04]  /*0260*/  IMAD.WIDE.U32 R10, R12, UR16, R4 ;  /* 0x000000100c0a7c25 */ /* 0x000fc8000f8e0004 */
[----:B------:R-:W-:Y:S02]  /*0270*/  IMAD R13, R12, UR17, R13 ;  /* 0x000000110c0d7c24 */ /* 0x000fe4000f8e020d */
[----:B------:R-:W-:Y:S02]  /*0280*/  IMAD.SHL.U32 R16, R10, 0x8, RZ ;  /* 0x000000080a107824 */ /* 0x000fe400078e00ff */
[----:B------:R-:W-:-:S03]  /*0290*/  IMAD.IADD R11, R11, 0x1, R13 ;  /* 0x000000010b0b7824 */ /* 0x000fc600078e020d */
[----:B--2---:R-:W-:Y:S02]  /*02a0*/  IADD3 R12, P0, PT, R16, UR10, RZ ;  /* 0x0000000a100c7c10 */ /* 0x004fe4000ff1e0ff */
[----:B------:R-:W-:-:S04]  /*02b0*/  SHF.L.U64.HI R10, R10, 0x3, R11 ;  /* 0x000000030a0a7819 */ /* 0x000fc8000001020b */
[----:B------:R-:W-:-:S06]  /*02c0*/  IADD3.X R13, PT, PT, R10, UR11, RZ, P0, !PT ;  /* 0x0000000b0a0d7c10 */ /* 0x000fcc00087fe4ff */
[----:B------:R-:W2:Y:S01]  /*02d0*/  LDG.E.64 R12, desc[UR12][R12.64] ;  /* 0x0000000c0c0c7981 */ /* 0x000ea2000c1e1b00 */
[----:B------:R-:W-:-:S04]  /*02e0*/  IADD3 R16, P0, PT, R16, UR8, RZ ;  /* 0x0000000810107c10 */ /* 0x000fc8000ff1e0ff */
[----:B------:R-:W-:-:S05]  /*02f0*/  IADD3.X R17, PT, PT, R10, UR9, RZ, P0, !PT ;  /* 0x000000090a117c10 */ /* 0x000fca00087fe4ff */
[----:B--2---:R0:W-:Y:S04]  /*0300*/  STG.E.64 desc[UR12][R16.64], R12 ;  /* 0x0000000c10007986 */ /* 0x0041e8000c101b0c */
[----:B------:R-:W2:Y:S02]  /*0310*/  LDG.E.64 R14, desc[UR12][R6.64+-0x18] ;  /* 0xffffe80c060e7981 */ /* 0x000ea4000c1e1b00 */
[----:B--2---:R-:W-:Y:S02]  /*0320*/  IMAD R15, R15, UR16, RZ ;  /* 0x000000100f0f7c24 */ /* 0x004fe4000f8e02ff */
[----:B------:R-:W-:-:S04]  /*0330*/  IMAD.WIDE.U32 R10, R14, UR16, R4 ;  /* 0x000000100e0a7c25 */ /* 0x000fc8000f8e0004 */
[----:B------:R-:W-:Y:S02]  /*0340*/  IMAD R15, R14, UR17, R15 ;  /* 0x000000110e0f7c24 */ /* 0x000fe4000f8e020f */
[----:B------:R-:W-:Y:S02]  /*0350*/  IMAD.SHL.U32 R18, R10, 0x8, RZ ;  /* 0x000000080a127824 */ /* 0x000fe400078e00ff */
[----:B------:R-:W-:-:S03]  /*0360*/  IMAD.IADD R11, R11, 0x1, R15 ;  /* 0x000000010b0b7824 */ /* 0x000fc600078e020f */
[----:B------:R-:W-:Y:S02]  /*0370*/  IADD3 R14, P0, PT, R18, UR10, RZ ;  /* 0x0000000a120e7c10 */ /* 0x000fe4000ff1e0ff */
[----:B------:R-:W-:-:S04]  /*0380*/  SHF.L.U64.HI R10, R10, 0x3, R11 ;  /* 0x000000030a0a7819 */ /* 0x000fc8000001020b */
[----:B------:R-:W-:-:S06]  /*0390*/  IADD3.X R15, PT, PT, R10, UR11, RZ, P0, !PT ;  /* 0x0000000b0a0f7c10 */ /* 0x000fcc00087fe4ff */
[----:B------:R-:W2:Y:S01]  /*03a0*/  LDG.E.64 R14, desc[UR12][R14.64] ;  /* 0x0000000c0e0e7981 */ /* 0x000ea2000c1e1b00 */
[----:B0-----:R-:W-:-:S04]  /*03b0*/  IADD3 R16, P0, PT, R18, UR8, RZ ;  /* 0x0000000812107c10 */ /* 0x001fc8000ff1e0ff */
        /* <DEDUP_REMOVED lines=75> */
[----:B------:R-:W-:-:S05]  /*0870*/  IADD3.X R15, PT, PT, R19, UR11, RZ, P0, !PT ;  /* 0x0000000b130f7c10 */ /* 0x000fca00087fe4ff */
[----:B------:R-:W2:Y:S01]  /*0880*/  LDG.E.64 R10, desc[UR12][R14.64] ;  /* 0x0000000c0e0a7981 */ /* 0x000ea2000c1e1b00 */
[----:B0-----:R-:W-:Y:S02]  /*0890*/  IADD3 R12, P0, PT, R18, UR8, RZ ;  /* 0x00000008120c7c10 */ /* 0x001fe4000ff1e0ff */
[----:B------:R-:W-:Y:S02]  /*08a0*/  IADD3 R6, P1, PT, R6, 0x40, RZ ;  /* 0x0000004006067810 */ /* 0x000fe40007f3e0ff */
[----:B------:R-:W-:Y:S02]  /*08b0*/  IADD3.X R13, PT, PT, R19, UR9, RZ, P0, !PT ;  /* 0x00000009130d7c10 */ /* 0x000fe400087fe4ff */
[----:B------:R-:W-:Y:S01]  /*08c0*/  IADD3 R9, P0, PT, R9, -0x8, RZ ;  /* 0xfffffff809097810 */ /* 0x000fe20007f1e0ff */
[----:B------:R-:W-:-:S03]  /*08d0*/  IMAD.X R7, RZ, RZ, R7, P1 ;  /* 0x000000ffff077224 */ /* 0x000fc600008e0607 */
[----:B------:R-:W-:Y:S02]  /*08e0*/  IADD3.X R8, PT, PT, R8, -0x1, RZ, P0, !PT ;  /* 0xffffffff08087810 */ /* 0x000fe400007fe4ff */
[----:B------:R-:W-:-:S04]  /*08f0*/  ISETP.NE.U32.AND P0, PT, R9, RZ, PT ;  /* 0x000000ff0900720c */ /* 0x000fc80003f05070 */
[----:B------:R-:W-:Y:S01]  /*0900*/  ISETP.NE.AND.EX P0, PT, R8, RZ, PT, P0 ;  /* 0x000000ff0800720c */ /* 0x000fe20003f05300 */
[----:B--2---:R3:W-:-:S12]  /*0910*/  STG.E.64 desc[UR12][R12.64], R10 ;  /* 0x0000000a0c007986 */ /* 0x0047d8000c101b0c */
[----:B------:R-:W-:Y:S05]  /*0920*/  @P0 BRA `(.L_x_409) ;  /* 0xfffffff800440947 */ /* 0x000fea000383ffff */
[----:B---3--:R-:W-:Y:S02]  /*0930*/  IMAD.MOV.U32 R10, RZ, RZ, R3 ;  /* 0x000000ffff0a7224 */ /* 0x008fe400078e0003 */
[----:B------:R-:W-:-:S07]  /*0940*/  IMAD.U32 R3, RZ, RZ, UR6 ;  /* 0x00000006ff037e24 */ /* 0x000fce000f8e00ff */
.L_x_408:
        /* <DEDUP_REMOVED lines=10> */
[----:B------:R-:W3:Y:S01]  /*09f0*/  LDCU.64 UR4, c[0x0][0x3a0] ;  /* 0x00007400ff0477ac */ /* 0x000ee20008000a00 */
[C---:B------:R-:W-:Y:S01]  /*0a00*/  IMAD.SHL.U32 R7, R3.reuse, 0x8, RZ ;  /* 0x0000000803077824 */ /* 0x040fe200078e00ff */
[----:B------:R-:W-:Y:S01]  /*0a10*/  SHF.L.U64.HI R6, R3, 0x3, R10 ;  /* 0x0000000303067819 */ /* 0x000fe2000001020a */
[----:B------:R-:W4:Y:S01]  /*0a20*/  LDCU.64 UR18, c[0x0][0x398] ;  /* 0x00007300ff1277ac */ /* 0x000f220008000a00 */
[----:B------:R-:W5:Y:S02]  /*0a30*/  LDCU.128 UR20, c[0x0][0x380] ;  /* 0x00007000ff1477ac */ /* 0x000f640008000c00 */
[----:B---3--:R-:W-:-:S04]  /*0a40*/  IADD3 R10, P0, PT, R7, UR4, RZ ;  /* 0x00000004070a7c10 */ /* 0x008fc8000ff1e0ff */
[----:B------:R-:W-:-:S06]  /*0a50*/  IADD3.X R11, PT, PT, R6, UR5, RZ, P0, !PT ;  /* 0x00000005060b7c10 */ /* 0x000fcc00087fe4ff */
[----:B0-----:R-:W4:Y:S02]  /*0a60*/  LDG.E.64 R10, desc[UR12][R10.64] ;  /* 0x0000000c0a0a7981 */ /* 0x001f24000c1e1b00 */
[----:B----4-:R-:W-:Y:S02]  /*0a70*/  IMAD R13, R11, UR18, RZ ;  /* 0x000000120b0d7c24 */ /* 0x010fe4000f8e02ff */
[----:B------:R-:W-:-:S04]  /*0a80*/  IMAD.WIDE.U32 R8, R10, UR18, R4 ;  /* 0x000000120a087c25 */ /* 0x000fc8000f8e0004 */
[----:B------:R-:W-:Y:S02]  /*0a90*/  IMAD R13, R10, UR19, R13 ;  /* 0x000000130a0d7c24 */ /* 0x000fe4000f8e020d */
[----:B------:R-:W-:Y:S02]  /*0aa0*/  IMAD.SHL.U32 R16, R8, 0x8, RZ ;  /* 0x0000000808107824 */ /* 0x000fe400078e00ff */
[----:B------:R-:W-:-:S03]  /*0ab0*/  IMAD.IADD R17, R9, 0x1, R13 ;  /* 0x0000000109117824 */ /* 0x000fc600078e020d */
[----:B-----5:R-:W-:Y:S02]  /*0ac0*/  IADD3 R14, P0, PT, R16, UR22, RZ ;  /* 0x00000016100e7c10 */ /* 0x020fe4000ff1e0ff */
[----:B------:R-:W-:-:S04]  /*0ad0*/  SHF.L.U64.HI R17, R8, 0x3, R17 ;  /* 0x0000000308117819 */ /* 0x000fc80000010211 */
[----:B------:R-:W-:-:S05]  /*0ae0*/  IADD3.X R15, PT, PT, R17, UR23, RZ, P0, !PT ;  /* 0x00000017110f7c10 */ /* 0x000fca00087fe4ff */
[----:B------:R-:W3:Y:S01]  /*0af0*/  LDG.E.64 R8, desc[UR12][R14.64] ;  /* 0x0000000c0e087981 */ /* 0x000ee2000c1e1b00 */
[----:B------:R-:W-:-:S04]  /*0b00*/  IADD3 R12, P0, PT, R7, 0x8, RZ ;  /* 0x00000008070c7810 */ /* 0x000fc80007f1e0ff */
[----:B------:R-:W-:Y:S01]  /*0b10*/  LOP3.LUT R12, R12, 0xfffffff8, RZ, 0xc0, !PT ;  /* 0xfffffff80c0c7812 */ /* 0x000fe200078ec0ff */
[----:B------:R-:W-:Y:S01]  /*0b20*/  IMAD.X R10, RZ, RZ, R6, P0 ;  /* 0x000000ffff0a7224 */ /* 0x000fe200000e0606 */
[----:B------:R-:W-:Y:S02]  /*0b30*/  IADD3 R16, P0, PT, R16, UR20, RZ ;  /* 0x0000001410107c10 */ /* 0x000fe4000ff1e0ff */
[----:B------:R-:W-:Y:S02]  /*0b40*/  IADD3 R12, P1, PT, R12, UR4, RZ ;  /* 0x000000040c0c7c10 */ /* 0x000fe4000ff3e0ff */
[----:B------:R-:W-:Y:S02]  /*0b50*/  LOP3.LUT R10, R10, 0x7, RZ, 0xc0, !PT ;  /* 0x000000070a0a7812 */ /* 0x000fe400078ec0ff */
[----:B------:R-:W-:Y:S02]  /*0b60*/  IADD3.X R17, PT, PT, R17, UR21, RZ, P0, !PT ;  /* 0x0000001511117c10 */ /* 0x000fe400087fe4ff */
[----:B------:R-:W-:-:S03]  /*0b70*/  IADD3.X R13, PT, PT, R10, UR5, RZ, P1, !PT ;  /* 0x000000050a0d7c10 */ /* 0x000fc60008ffe4ff */
[----:B---3--:R0:W-:Y:S04]  /*0b80*/  STG.E.64 desc[UR12][R16.64], R8 ;  /* 0x0000000810007986 */ /* 0x0081e8000c101b0c */
[----:B------:R-:W3:Y:S02]  /*0b90*/  LDG.E.64 R12, desc[UR12][R12.64] ;  /* 0x0000000c0c0c7981 */ /* 0x000ee4000c1e1b00 */
[----:B---3--:R-:W-:Y:S02]  /*0ba0*/  IMAD R15, R13, UR18, RZ ;  /* 0x000000120d0f7c24 */ /* 0x008fe4000f8e02ff */
[----:B------:R-:W-:-:S04]  /*0bb0*/  IMAD.WIDE.U32 R10, R12, UR18, R4 ;  /* 0x000000120c0a7c25 */ /* 0x000fc8000f8e0004 */
[----:B------:R-:W-:Y:S02]  /*0bc0*/  IMAD R15, R12, UR19, R15 ;  /* 0x000000130c0f7c24 */ /* 0x000fe4000f8e020f */
[----:B------:R-:W-:Y:S02]  /*0bd0*/  IMAD.SHL.U32 R18, R10, 0x8, RZ ;  /* 0x000000080a127824 */ /* 0x000fe400078e00ff */
[----:B------:R-:W-:-:S03]  /*0be0*/  IMAD.IADD R19, R11, 0x1, R15 ;  /* 0x000000010b137824 */ /* 0x000fc600078e020f */
[----:B------:R-:W-:Y:S02]  /*0bf0*/  IADD3 R14, P0, PT, R18, UR22, RZ ;  /* 0x00000016120e7c10 */ /* 0x000fe4000ff1e0ff */
[----:B------:R-:W-:-:S04]  /*0c00*/  SHF.L.U64.HI R19, R10, 0x3, R19 ;  /* 0x000000030a137819 */ /* 0x000fc80000010213 */
[----:B------:R-:W-:-:S05]  /*0c10*/  IADD3.X R15, PT, PT, R19, UR23, RZ, P0, !PT ;  /* 0x00000017130f7c10 */ /* 0x000fca00087fe4ff */
[----:B------:R-:W3:Y:S01]  /*0c20*/  LDG.E.64 R10, desc[UR12][R14.64] ;  /* 0x0000000c0e0a7981 */ /* 0x000ee2000c1e1b00 */
[----:B0-----:R-:W-:-:S04]  /*0c30*/  IADD3 R8, P0, PT, R7, 0x10, RZ ;  /* 0x0000001007087810 */ /* 0x001fc80007f1e0ff */
        /* <DEDUP_REMOVED lines=18> */
[----:B------:R-:W-:-:S04]  /*0d60*/  IADD3 R7, P0, PT, R7, 0x18, RZ ;  /* 0x0000001807077810 */ /* 0x000fc80007f1e0ff */
[----:B------:R-:W-:Y:S01]  /*0d70*/  LOP3.LUT R12, R7, 0xfffffff8, RZ, 0xc0, !PT ;  /* 0xfffffff8070c7812 */ /* 0x000fe200078ec0ff */
[----:B------:R-:W-:Y:S01]  /*0d80*/  IMAD.X R6, RZ, RZ, R6, P0 ;  /* 0x000000ffff067224 */ /* 0x000fe200000e0606 */
[----:B0-----:R-:W-:Y:S02]  /*0d90*/  IADD3 R10, P0, PT, R18, UR20, RZ ;  /* 0x00000014120a7c10 */ /* 0x001fe4000ff1e0ff */
        /* <DEDUP_REMOVED lines=13> */
[----:B------:R-:W-:-:S06]  /*0e70*/  IADD3.X R7, PT, PT, R14, UR23, RZ, P0, !PT ;  /* 0x000000170e077c10 */ /* 0x000fcc00087fe4ff */
[----:B------:R-:W3:Y:S01]  /*0e80*/  LDG.E.64 R6, desc[UR12][R6.64] ;  /* 0x0000000c06067981 */ /* 0x000ee2000c1e1b00 */
[----:B0-----:R-:W-:Y:S01]  /*0e90*/  IADD3 R8, P0, PT, R16, UR20, RZ ;  /* 0x0000001410087c10 */ /* 0x001fe2000ff1e0ff */
[----:B------:R-:W-:Y:S02]  /*0ea0*/  VIADD R3, R3, 0x4 ;  /* 0x0000000403037836 */ /* 0x000fe40000000000 */
[----:B------:R-:W-:Y:S01]  /*0eb0*/  IMAD.MOV.U32 R10, RZ, RZ, RZ ;  /* 0x000000ffff0a7224 */ /* 0x000fe200078e00ff */
[----:B------:R-:W-:-:S05]  /*0ec0*/  IADD3.X R9, PT, PT, R14, UR21, RZ, P0, !PT ;  /* 0x000000150e097c10 */ /* 0x000fca00087fe4ff */
[----:B---3--:R3:W-:Y:S04]  /*0ed0*/  STG.E.64 desc[UR12][R8.64], R6 ;  /* 0x0000000608007986 */ /* 0x0087e8000c101b0c */
.L_x_411:
[----:B------:R-:W-:Y:S05]  /*0ee0*/  BRA.U !UP1, `(.L_x_410) ;  /* 0x0000000509087547 */ /* 0x000fea000b800000 */
[----:B------:R-:W-:Y:S01]  /*0ef0*/  UISETP.NE.U32.AND UP0, UPT, UR7, 0x1, UPT ;  /* 0x000000010700788c */ /* 0x000fe2000bf05070 */
[----:B------:R-:W-:-:S03]  /*0f00*/  LOP3.LUT R2, R2, 0x1, RZ, 0xc0, !PT ;  /* 0x0000000102027812 */ /* 0x000fc600078ec0ff */
[----:B------:R-:W-:Y:S01]  /*0f10*/  UISETP.NE.AND.EX UP0, UPT, URZ, URZ, UPT, UP0 ;  /* 0x000000ffff00728c */ /* 0x000fe2000bf05300 */
[----:B------:R-:W-:-:S04]  /*0f20*/  ISETP.NE.U32.AND P0, PT, R2, 0x1, PT ;  /* 0x000000010200780c */ /* 0x000fc80003f05070 */
[----:B------:R-:W-:-:S04]  /*0f30*/  ISETP.NE.U32.AND.EX P0, PT, RZ, RZ, PT, P0 ;  /* 0x000000ffff00720c */ /* 0x000fc80003f05100 */
[----:B------:R-:W-:Y:S09]  /*0f40*/  BRA.U !UP0, `(.L_x_412) ;  /* 0x0000000108a47547 */ /* 0x000ff2000b800000 */
[----:B------:R-:W4:Y:S01]  /*0f50*/  LDCU.64 UR4, c[0x0][0x3a0] ;  /* 0x00007400ff0477ac */ /* 0x000f220008000a00 */
[C---:B------:R-:W-:Y:S01]  /*0f60*/  IMAD.SHL.U32 R13, R3.reuse, 0x8, RZ ;  /* 0x00000008030d7824 */ /* 0x040fe200078e00ff */
[----:B------:R-:W-:Y:S01]  /*0f70*/  SHF.L.U64.HI R12, R3, 0x3, R10 ;  /* 0x00000003030c7819 */ /* 0x000fe2000001020a */
[----:B------:R-:W5:Y:S01]  /*0f80*/  LDCU.64 UR18, c[0x0][0x398] ;  /* 0x00007300ff1277ac */ /* 0x000f620008000a00 */
[----:B------:R-:W1:Y:S02]  /*0f90*/  LDCU.128 UR20, c[0x0][0x380] ;  /* 0x00007000ff1477ac */ /* 0x000e640008000c00 */
[----:B----4-:R-:W-:-:S04]  /*0fa0*/  IADD3 R10, P1, PT, R13, UR4, RZ ;  /* 0x000000040d0a7c10 */ /* 0x010fc8000ff3e0ff */
[----:B------:R-:W-:-:S05]  /*0fb0*/  IADD3.X R11, PT, PT, R12, UR5, RZ, P1, !PT ;  /* 0x000000050c0b7c10 */ /* 0x000fca0008ffe4ff */
[----:B0--3--:R-:W5:Y:S02]  /*0fc0*/  LDG.E.64 R6, desc[UR12][R10.64] ;  /* 0x0000000c0a067981 */ /* 0x009f64000c1e1b00 */
[----:B-----5:R-:W-:Y:S02]  /*0fd0*/  IMAD R7, R7, UR18, RZ ;  /* 0x0000001207077c24 */ /* 0x020fe4000f8e02ff */
[----:B------:R-:W-:-:S04]  /*0fe0*/  IMAD.WIDE.U32 R8, R6, UR18, R4 ;  /* 0x0000001206087c25 */ /* 0x000fc8000f8e0004 */
[----:B------:R-:W-:Y:S02]  /*0ff0*/  IMAD R7, R6, UR19, R7 ;  /* 0x0000001306077c24 */ /* 0x000fe4000f8e0207 */
[----:B------:R-:W-:Y:S02]  /*1000*/  IMAD.SHL.U32 R2, R8, 0x8, RZ ;  /* 0x0000000808027824 */ /* 0x000fe400078e00ff */
[----:B------:R-:W-:-:S03]  /*1010*/  IMAD.IADD R7, R9, 0x1, R7 ;  /* 0x0000000109077824 */ /* 0x000fc600078e0207 */
[----:B-1----:R-:W-:Y:S02]  /*1020*/  IADD3 R6, P1, PT, R2, UR22, RZ ;  /* 0x0000001602067c10 */ /* 0x002fe4000ff3e0ff */
[----:B------:R-:W-:-:S04]  /*1030*/  SHF.L.U64.HI R8, R8, 0x3, R7 ;  /* 0x0000000308087819 */ /* 0x000fc80000010207 */
[----:B------:R-:W-:-:S06]  /*1040*/  IADD3.X R7, PT, PT, R8, UR23, RZ, P1, !PT ;  /* 0x0000001708077c10 */ /* 0x000fcc0008ffe4ff */
        /* <DEDUP_REMOVED lines=25> */
.L_x_412:
[----:B------:R-:W-:Y:S05]  /*11e0*/  @P0 BRA `(.L_x_410) ;  /* 0x0000000000480947 */ /* 0x000fea0003800000 */
[----:B------:R-:W5:Y:S01]  /*11f0*/  LDCU.64 UR4, c[0x0][0x3a0] ;  /* 0x00007400ff0477ac */ /* 0x000f620008000a00 */
[----:B------:R-:W1:Y:S01]  /*1200*/  LDCU.128 UR20, c[0x0][0x380] ;  /* 0x00007000ff1477ac */ /* 0x000e620008000c00 */
[----:B-----5:R-:W-:-:S04]  /*1210*/  LEA R2, P0, R3, UR4, 0x3 ;  /* 0x0000000403027c11 */ /* 0x020fc8000f8018ff */
[----:B------:R-:W-:Y:S01]  /*1220*/  LEA.HI.X R3, R3, UR5, R10, 0x3, P0 ;  /* 0x0000000503037c11 */ /* 0x000fe200080f1c0a */
[----:B------:R-:W3:Y:S05]  /*1230*/  LDCU.64 UR4, c[0x0][0x398] ;  /* 0x00007300ff0477ac */ /* 0x000eea0008000a00 */
[----:B0-----:R-:W3:Y:S02]  /*1240*/  LDG.E.64 R2, desc[UR12][R2.64] ;  /* 0x0000000c02027981 */ /* 0x001ee4000c1e1b00 */
[----:B---34-:R-:W-:Y:S02]  /*1250*/  IMAD R9, R3, UR4, RZ ;  /* 0x0000000403097c24 */ /* 0x018fe4000f8e02ff */
[----:B------:R-:W-:-:S04]  /*1260*/  IMAD.WIDE.U32 R6, R2, UR4, R4 ;  /* 0x0000000402067c25 */ /* 0x000fc8000f8e0004 */
[----:B------:R-:W-:Y:S02]  /*1270*/  IMAD R9, R2, UR5, R9 ;  /* 0x0000000502097c24 */ /* 0x000fe4000f8e0209 */
[----:B------:R-:W-:Y:S02]  /*1280*/  IMAD.SHL.U32 R10, R6, 0x8, RZ ;  /* 0x00000008060a7824 */ /* 0x000fe400078e00ff */
[----:B------:R-:W-:-:S03]  /*1290*/  IMAD.IADD R7, R7, 0x1, R9 ;  /* 0x0000000107077824 */ /* 0x000fc600078e0209 */
[----:B-1----:R-:W-:Y:S02]  /*12a0*/  IADD3 R8, P0, PT, R10, UR22, RZ ;  /* 0x000000160a087c10 */ /* 0x002fe4000ff1e0ff */
[----:B------:R-:W-:-:S04]  /*12b0*/  SHF.L.U64.HI R7, R6, 0x3, R7 ;  /* 0x0000000306077819 */ /* 0x000fc80000010207 */
[----:B------:R-:W-:-:S05]  /*12c0*/  IADD3.X R9, PT, PT, R7, UR23, RZ, P0, !PT ;  /* 0x0000001707097c10 */ /* 0x000fca00087fe4ff */
[----:B------:R-:W3:Y:S01]  /*12d0*/  LDG.E.64 R2, desc[UR12][R8.64] ;  /* 0x0000000c08027981 */ /* 0x000ee2000c1e1b00 */
[----:B------:R-:W-:-:S04]  /*12e0*/  IADD3 R6, P0, PT, R10, UR20, RZ ;  /* 0x000000140a067c10 */ /* 0x000fc8000ff1e0ff */
[----:B------:R-:W-:-:S05]  /*12f0*/  IADD3.X R7, PT, PT, R7, UR21, RZ, P0, !PT ;  /* 0x0000001507077c10 */ /* 0x000fca00087fe4ff */
[----:B---3--:R0:W-:Y:S04]  /*1300*/  STG.E.64 desc[UR12][R6.64], R2 ;  /* 0x0000000206007986 */ /* 0x0081e8000c101b0c */
.L_x_410:
[----:B------:R-:W5:Y:S01]  /*1310*/  LDCU.64 UR4, c[0x0][0x390] ;  /* 0x00007200ff0477ac */ /* 0x000f620008000a00 */
[----:B------:R-:W-:-:S05]  /*1320*/  IADD3 R4, P0, PT, R0, R4, RZ ;  /* 0x0000000400047210 */ /* 0x000fca0007f1e0ff */
[----:B------:R-:W-:Y:S01]  /*1330*/  IMAD.X R5, RZ, RZ, R5, P0 ;  /* 0x000000ffff057224 */ /* 0x000fe200000e0605 */
[----:B-----5:R-:W-:-:S04]  /*1340*/  ISETP.GE.U32.AND P0, PT, R4, UR4, PT ;  /* 0x0000000404007c0c */ /* 0x020fc8000bf06070 */
[----:B------:R-:W-:-:S13]  /*1350*/  ISETP.GE.U32.AND.EX P0, PT, R5, UR5, PT, P0 ;  /* 0x0000000505007c0c */ /* 0x000fda000bf06100 */
[----:B------:R-:W-:Y:S05]  /*1360*/  @!P0 BRA `(.L_x_413) ;  /* 0xffffffec007c8947 */ /* 0x000fea000383ffff */
[----:B012---:R-:W-:Y:S05]  /*1370*/  EXIT ;  /* 0x000000000000794d */ /* 0x007fea0003800000 */
.L_x_414:
        /* <DEDUP_REMOVED lines=16> */
.L_x_426:


//--------------------- .nv.global.init           --------------------------
	.section	.nv.global.init,"aw",@progbits
.nv.global.init:
	.type		$str$1,@object
	.size		$str$1,($str$6 - $str$1)
$str$1:
        /*0000*/ 	.byte	0x0a, 0x00
	.type		$str$6,@object
	.size		$str$6,($str$8 - $str$6)
$str$6:
        /*0002*/ 	.byte	0x25, 0x6c, 0x66, 0x20, 0x00
	.type		$str$8,@object
	.size		$str$8,($str$7 - $str$8)
$str$8:
        /*0007*/ 	.byte	0x61, 0x6c, 0x70, 0x68, 0x61, 0x3a, 0x20, 0x25, 0x6c, 0x66, 0x0a, 0x00
	.type		$str$7,@object
	.size		$str$7,($str$4 - $str$7)
$str$7:
        /*0013*/ 	.byte	0x70, 0x20, 0x69, 0x6e, 0x20, 0x76, 0x65, 0x63, 0x74, 0x6f, 0x72, 0x4d, 0x69, 0x6e, 0x75, 0x73
        /*0023*/ 	.byte	0x3a, 0x20, 0x0a, 0x00
	.type		$str$4,@object
	.size		$str$4,($str$5 - $str$4)
$str$4:
        /*0027*/ 	.byte	0x64, 0x6f, 0x74, 0x50, 0x72, 0x6f, 0x64, 0x75, 0x63, 0x74, 0x20, 0x6f, 0x66, 0x20, 0x25, 0x64
        /*0037*/ 	.byte	0x3a, 0x20, 0x25, 0x6c, 0x66, 0x0a, 0x00
	.type		$str$5,@object
	.size		$str$5,($str$3 - $str$5)
$str$5:
        /*003e*/ 	.byte	0x76, 0x65, 0x63, 0x58, 0x20, 0x61, 0x66, 0x74, 0x65, 0x72, 0x20, 0x76, 0x65, 0x63, 0x74, 0x6f
        /*004e*/ 	.byte	0x72, 0x41, 0x64, 0x64, 0x3a, 0x20, 0x0a, 0x00
	.type		$str$3,@object
	.size		$str$3,($str$2 - $str$3)
$str$3:
        /*0056*/ 	.byte	0x2f, 0x74, 0x6d, 0x70, 0x2f, 0x73, 0x61, 0x73, 0x73, 0x5f, 0x63, 0x75, 0x5f, 0x65, 0x5f, 0x79
        /*0066*/ 	.byte	0x79, 0x72, 0x7a, 0x68, 0x6c, 0x2f, 0x6b, 0x2e, 0x63, 0x75, 0x00
	.type		$str$2,@object
	.size		$str$2,($str$9 - $str$2)
$str$2:
        /*0071*/ 	.byte	0x64, 0x65, 0x74, 0x65, 0x72, 0x6d, 0x69, 0x6e, 0x61, 0x6e, 0x74, 0x5f, 0x33, 0x78, 0x33, 0x28
        /*0081*/ 	.byte	0x6d, 0x69, 0x63, 0x72, 0x6f, 0x5f, 0x4a, 0x29, 0x20, 0x3e, 0x20, 0x30, 0x00
	.type		$str$9,@object
	.size		$str$9,($str$10 - $str$9)
$str$9:
        /*008e*/ 	.byte	0x73, 0x63, 0x61, 0x6c, 0x61, 0x72, 0x44, 0x69, 0x76, 0x69, 0x64, 0x65, 0x20, 0x6f, 0x66, 0x20
        /*009e*/ 	.byte	0x25, 0x6c, 0x66, 0x2f, 0x25, 0x6c, 0x66, 0x3a, 0x20, 0x25, 0x6c, 0x66, 0x0a, 0x00
	.type		$str$10,@object
	.size		$str$10,(__unnamed_1 - $str$10)
$str$10:
        /*00ac*/ 	.byte	0x70, 0x3a, 0x25, 0x64, 0x20, 0x76, 0x61, 0x6c, 0x73, 0x5f, 0x67, 0x61, 0x74, 0x68, 0x65, 0x72
        /*00bc*/ 	.byte	0x65, 0x64, 0x5b, 0x25, 0x64, 0x2c, 0x20, 0x25, 0x64, 0x5d, 0x3a, 0x20, 0x25, 0x6c, 0x66, 0x0a
        /*00cc*/ 	.byte	0x00
	.type		__unnamed_1,@object
	.size		__unnamed_1,(.L_0 - __unnamed_1)
__unnamed_1:
        /*00cd*/ 	.byte	0x76, 0x6f, 0x69, 0x64, 0x20, 0x6a, 0x61, 0x63, 0x6f, 0x62, 0x69, 0x61, 0x6e, 0x5f, 0x74, 0x6f
        /*00dd*/ 	.byte	0x5f, 0x6c, 0x61, 0x70, 0x6c, 0x61, 0x63, 0x69, 0x61, 0x6e, 0x28, 0x64, 0x6f, 0x75, 0x62, 0x6c
        /*00ed*/ 	.byte	0x65, 0x20, 0x2a, 0x2c, 0x20, 0x64, 0x6f, 0x75, 0x62, 0x6c, 0x65, 0x20, 0x2a, 0x2c, 0x20, 0x69
        /*00fd*/ 	.byte	0x6e, 0x74, 0x2c, 0x20, 0x69, 0x6e, 0x74, 0x29, 0x00
.L_0:


//--------------------- .nv.shared._Z36cu_macro_tet4_laplacian_apply_kernelIdEvmmiPKT_S2_PS0_ --------------------------
	.section	.nv.shared._Z36cu_macro_tet4_laplacian_apply_kernelIdEvmmiPKT_S2_PS0_,"aw",@nobits
	.sectionflags	@""
	.align	8
.nv.shared._Z36cu_macro_tet4_laplacian_apply_kernelIdEvmmiPKT_S2_PS0_:
	.zero		33792


//--------------------- .nv.shared.reserved.0     --------------------------
	.section	.nv.shared.reserved.0,"aw",@nobits
	.weak		__nv_reservedSMEM_offset_0_alias
	.size		__nv_reservedSMEM_offset_0_alias, 0, 64
	.other		__nv_reservedSMEM_offset_0_alias,@"STO_CUDA_RESERVED_SHARED STV_DEFAULT"
__nv_reservedSMEM_offset_0_alias:
	.zero		0
	.zero		64


//--------------------- .nv.constant0._Z36cu_macro_tet4_laplacian_apply_kernelIdEvmmiPKT_S2_PS0_ --------------------------
	.section	.nv.constant0._Z36cu_macro_tet4_laplacian_apply_kernelIdEvmmiPKT_S2_PS0_,"a",@progbits
	.sectionflags	@""
	.align	4
.nv.constant0._Z36cu_macro_tet4_laplacian_apply_kernelIdEvmmiPKT_S2_PS0_:
	.zero		944


//--------------------- .nv.constant0._Z30setDirichletBoundaryConditionsPmPdS0_mmS0_m --------------------------
	.section	.nv.constant0._Z30setDirichletBoundaryConditionsPmPdS0_mmS0_m,"a",@progbits
	.sectionflags	@""
	.align	4
.nv.constant0._Z30setDirichletBoundaryConditionsPmPdS0_mmS0_m:
	.zero		952


//--------------------- .nv.constant0._Z16checkConvergencedPKdiPm --------------------------
	.section	.nv.constant0._Z16checkConvergencedPKdiPm,"a",@progbits
	.sectionflags	@""
	.align	4
.nv.constant0._Z16checkConvergencedPKdiPm:
	.zero		928


//--------------------- .nv.constant0._Z12scalarDividePdPKdS_m --------------------------
	.section	.nv.constant0._Z12scalarDividePdPKdS_m,"a",@progbits
	.sectionflags	@""
	.align	4
.nv.constant0._Z12scalarDividePdPKdS_m:
	.zero		928


//--------------------- .nv.constant0._Z11vectorMinusPdPKdS_mmm --------------------------
	.section	.nv.constant0._Z11vectorMinusPdPKdS_mmm,"a",@progbits
	.sectionflags	@""
	.align	4
.nv.constant0._Z11vectorMinusPdPKdS_mmm:
	.zero		944


//--------------------- .nv.constant0._Z12vectorUpdatePddPKdmmm --------------------------
	.section	.nv.constant0._Z12vectorUpdatePddPKdmmm,"a",@progbits
	.sectionflags	@""
	.align	4
.nv.constant0._Z12vectorUpdatePddPKdmmm:
	.zero		944


//--------------------- .nv.constant0._Z9vectorAddPdPKdS1_S1_mmm --------------------------
	.section	.nv.constant0._Z9vectorAddPdPKdS1_S1_mmm,"a",@progbits
	.sectionflags	@""
	.align	4
.nv.constant0._Z9vectorAddPdPKdS1_S1_mmm:
	.zero		952


//--------------------- .nv.constant0._Z10dotProductPKdS0_Pdmmm --------------------------
	.section	.nv.constant0._Z10dotProductPKdS0_Pdmmm,"a",@progbits
	.sectionflags	@""
	.align	4
.nv.constant0._Z10dotProductPKdS0_Pdmmm:
	.zero		944


//--------------------- .nv.constant0._Z15computeResidualPdS_S_mmm --------------------------
	.section	.nv.constant0._Z15computeResidualPdS_S_mmm,"a",@progbits
	.sectionflags	@""
	.align	4
.nv.constant0._Z15computeResidualPdS_S_mmm:
	.zero		944


//--------------------- .nv.constant0._Z14applyDirichletPdS_mmPmm --------------------------
	.section	.nv.constant0._Z14applyDirichletPdS_mmPmm,"a",@progbits
	.sectionflags	@""
	.align	4
.nv.constant0._Z14applyDirichletPdS_mmPmm:
	.zero		944


//--------------------- SYMBOLS --------------------------

	.type		.nv.reservedSmem.offset0,@object
	.size		.nv.reservedSmem.offset0,0x4
	.type		.nv.reservedSmem.cap,@object
	.size		.nv.reservedSmem.cap,0x4
	.type		vprintf,@function
	.type		__assertfail,@function
